	.target	sm_100a

	.elftype	@"ET_EXEC"


//--------------------- .note.nv.tkinfo           --------------------------
	.section	.note.nv.tkinfo,"",@"SHT_NOTE"
	.sectionflags	@"SHF_NOTE_NV_TKINFO"
	.tkinfo
        /*0018*/ 	.word	0x00000002
        /*0030*/ 	.string	""
        /*0030*/ 	.string	"ptxas"
        /*0030*/ 	.string	"Cuda compilation tools, release 13.0, V13.0.88"
        /*0030*/ 	.string	"Build cuda_13.0.r13.0/compiler.36424714_0"
        /*0030*/ 	.string	"-arch sm_100a -m 64 "



//--------------------- .note.nv.cuinfo           --------------------------
	.section	.note.nv.cuinfo,"",@"SHT_NOTE"
	.sectionflags	@"SHF_NOTE_NV_CUINFO"
        /*0018*/ 	.short	0x0002
        /*001a*/ 	.short	0x0064
        /*001c*/ 	.short	0x0082
	.zero		2


//--------------------- .nv.info                  --------------------------
	.section	.nv.info,"",@"SHT_CUDA_INFO"
	.align	4


	//----- nvinfo : EIATTR_REGCOUNT
	.align		4
        /*0000*/ 	.byte	0x04, 0x2f
        /*0002*/ 	.short	(.L_41 - .L_40)
	.align		4
.L_40:
        /*0004*/ 	.word	index@(_ZN2at6native29vectorized_elementwise_kernelILi8EZZZNS0_15sin_kernel_cudaERNS_18TensorIteratorBaseEENKUlvE0_clEvENKUlvE_clEvEUldE_St5arrayIPcLm2EEEEviT0_T1_)
        /*0008*/ 	.word	0x00000030


	//----- nvinfo : EIATTR_FRAME_SIZE
	.align		4
.L_41:
        /*000c*/ 	.byte	0x04, 0x11
        /*000e*/ 	.short	(.L_43 - .L_42)
	.align		4
.L_42:
        /*0010*/ 	.word	index@($_ZN2at6native29vectorized_elementwise_kernelILi8EZZZNS0_15sin_kernel_cudaERNS_18TensorIteratorBaseEENKUlvE0_clEvENKUlvE_clEvEUldE_St5arrayIPcLm2EEEEviT0_T1_$__internal_trig_reduction_slowpathd)
        /*0014*/ 	.word	0x00000028


	//----- nvinfo : EIATTR_FRAME_SIZE
	.align		4
.L_43:
        /*0018*/ 	.byte	0x04, 0x11
        /*001a*/ 	.short	(.L_45 - .L_44)
	.align		4
.L_44:
        /*001c*/ 	.word	index@(_ZN2at6native29vectorized_elementwise_kernelILi8EZZZNS0_15sin_kernel_cudaERNS_18TensorIteratorBaseEENKUlvE0_clEvENKUlvE_clEvEUldE_St5arrayIPcLm2EEEEviT0_T1_)
        /*0020*/ 	.word	0x00000028


	//----- nvinfo : EIATTR_REGCOUNT
	.align		4
.L_45:
        /*0024*/ 	.byte	0x04, 0x2f
        /*0026*/ 	.short	(.L_47 - .L_46)
	.align		4
.L_46:
        /*0028*/ 	.word	index@(_ZN2at6native29vectorized_elementwise_kernelILi4EZZZNS0_15sin_kernel_cudaERNS_18TensorIteratorBaseEENKUlvE0_clEvENKUlvE_clEvEUldE_St5arrayIPcLm2EEEEviT0_T1_)
        /*002c*/ 	.word	0x00000030


	//----- nvinfo : EIATTR_FRAME_SIZE
	.align		4
.L_47:
        /*0030*/ 	.byte	0x04, 0x11
        /*0032*/ 	.short	(.L_49 - .L_48)
	.align		4
.L_48:
        /*0034*/ 	.word	index@($_ZN2at6native29vectorized_elementwise_kernelILi4EZZZNS0_15sin_kernel_cudaERNS_18TensorIteratorBaseEENKUlvE0_clEvENKUlvE_clEvEUldE_St5arrayIPcLm2EEEEviT0_T1_$__internal_trig_reduction_slowpathd)
        /*0038*/ 	.word	0x00000028


	//----- nvinfo : EIATTR_FRAME_SIZE
	.align		4
.L_49:
        /*003c*/ 	.byte	0x04, 0x11
        /*003e*/ 	.short	(.L_51 - .L_50)
	.align		4
.L_50:
        /*0040*/ 	.word	index@(_ZN2at6native29vectorized_elementwise_kernelILi4EZZZNS0_15sin_kernel_cudaERNS_18TensorIteratorBaseEENKUlvE0_clEvENKUlvE_clEvEUldE_St5arrayIPcLm2EEEEviT0_T1_)
        /*0044*/ 	.word	0x00000028


	//----- nvinfo : EIATTR_REGCOUNT
	.align		4
.L_51:
        /*0048*/ 	.byte	0x04, 0x2f
        /*004a*/ 	.short	(.L_53 - .L_52)
	.align		4
.L_52:
        /*004c*/ 	.word	index@(_ZN2at6native29vectorized_elementwise_kernelILi2EZZZNS0_15sin_kernel_cudaERNS_18TensorIteratorBaseEENKUlvE0_clEvENKUlvE_clEvEUldE_St5arrayIPcLm2EEEEviT0_T1_)
        /*0050*/ 	.word	0x00000030


	//----- nvinfo : EIATTR_FRAME_SIZE
	.align		4
.L_53:
        /*0054*/ 	.byte	0x04, 0x11
        /*0056*/ 	.short	(.L_55 - .L_54)
	.align		4
.L_54:
        /*0058*/ 	.word	index@($_ZN2at6native29vectorized_elementwise_kernelILi2EZZZNS0_15sin_kernel_cudaERNS_18TensorIteratorBaseEENKUlvE0_clEvENKUlvE_clEvEUldE_St5arrayIPcLm2EEEEviT0_T1_$__internal_trig_reduction_slowpathd)
        /*005c*/ 	.word	0x00000028


	//----- nvinfo : EIATTR_FRAME_SIZE
	.align		4
.L_55:
        /*0060*/ 	.byte	0x04, 0x11
        /*0062*/ 	.short	(.L_57 - .L_56)
	.align		4
.L_56:
        /*0064*/ 	.word	index@(_ZN2at6native29vectorized_elementwise_kernelILi2EZZZNS0_15sin_kernel_cudaERNS_18TensorIteratorBaseEENKUlvE0_clEvENKUlvE_clEvEUldE_St5arrayIPcLm2EEEEviT0_T1_)
        /*0068*/ 	.word	0x00000028


	//----- nvinfo : EIATTR_REGCOUNT
	.align		4
.L_57:
        /*006c*/ 	.byte	0x04, 0x2f
        /*006e*/ 	.short	(.L_59 - .L_58)
	.align		4
.L_58:
        /*0070*/ 	.word	index@(_ZN2at6native27unrolled_elementwise_kernelIZZZNS0_15sin_kernel_cudaERNS_18TensorIteratorBaseEENKUlvE0_clEvENKUlvE_clEvEUldE_St5arrayIPcLm2EELi4E23TrivialOffsetCalculatorILi1EjESB_NS0_6memory15LoadWithoutCastENSC_16StoreWithoutCastEEEviT_T0_T2_T3_T4_T5_)
        /*0074*/ 	.word	0x00000020


	//----- nvinfo : EIATTR_FRAME_SIZE
	.align		4
.L_59:
        /*0078*/ 	.byte	0x04, 0x11
        /*007a*/ 	.short	(.L_61 - .L_60)
	.align		4
.L_60:
        /*007c*/ 	.word	index@($_ZN2at6native27unrolled_elementwise_kernelIZZZNS0_15sin_kernel_cudaERNS_18TensorIteratorBaseEENKUlvE0_clEvENKUlvE_clEvEUldE_St5arrayIPcLm2EELi4E23TrivialOffsetCalculatorILi1EjESB_NS0_6memory15LoadWithoutCastENSC_16StoreWithoutCastEEEviT_T0_T2_T3_T4_T5_$__internal_trig_reduction_slowpathd)
        /*0080*/ 	.word	0x00000028


	//----- nvinfo : EIATTR_FRAME_SIZE
	.align		4
.L_61:
        /*0084*/ 	.byte	0x04, 0x11
        /*0086*/ 	.short	(.L_63 - .L_62)
	.align		4
.L_62:
        /*0088*/ 	.word	index@(_ZN2at6native27unrolled_elementwise_kernelIZZZNS0_15sin_kernel_cudaERNS_18TensorIteratorBaseEENKUlvE0_clEvENKUlvE_clEvEUldE_St5arrayIPcLm2EELi4E23TrivialOffsetCalculatorILi1EjESB_NS0_6memory15LoadWithoutCastENSC_16StoreWithoutCastEEEviT_T0_T2_T3_T4_T5_)
        /*008c*/ 	.word	0x00000028


	//----- nvinfo : EIATTR_REGCOUNT
	.align		4
.L_63:
        /*0090*/ 	.byte	0x04, 0x2f
        /*0092*/ 	.short	(.L_65 - .L_64)
	.align		4
.L_64:
        /*0094*/ 	.word	index@(_ZN2at6native18elementwise_kernelILi128ELi2EZNS0_22gpu_kernel_impl_nocastIZZZNS0_15sin_kernel_cudaERNS_18TensorIteratorBaseEENKUlvE0_clEvENKUlvE_clEvEUldE_EEvS4_RKT_EUliE_EEviT1_)
        /*0098*/ 	.word	0x0000001e


	//----- nvinfo : EIATTR_FRAME_SIZE
	.align		4
.L_65:
        /*009c*/ 	.byte	0x04, 0x11
        /*009e*/ 	.short	(.L_67 - .L_66)
	.align		4
.L_66:
        /*00a0*/ 	.word	index@($_ZN2at6native18elementwise_kernelILi128ELi2EZNS0_22gpu_kernel_impl_nocastIZZZNS0_15sin_kernel_cudaERNS_18TensorIteratorBaseEENKUlvE0_clEvENKUlvE_clEvEUldE_EEvS4_RKT_EUliE_EEviT1_$__internal_trig_reduction_slowpathd)
        /*00a4*/ 	.word	0x00000028


	//----- nvinfo : EIATTR_FRAME_SIZE
	.align		4
.L_67:
        /*00a8*/ 	.byte	0x04, 0x11
        /*00aa*/ 	.short	(.L_69 - .L_68)
	.align		4
.L_68:
        /*00ac*/ 	.word	index@(_ZN2at6native18elementwise_kernelILi128ELi2EZNS0_22gpu_kernel_impl_nocastIZZZNS0_15sin_kernel_cudaERNS_18TensorIteratorBaseEENKUlvE0_clEvENKUlvE_clEvEUldE_EEvS4_RKT_EUliE_EEviT1_)
        /*00b0*/ 	.word	0x00000028


	//----- nvinfo : EIATTR_REGCOUNT
	.align		4
.L_69:
        /*00b4*/ 	.byte	0x04, 0x2f
        /*00b6*/ 	.short	(.L_71 - .L_70)
	.align		4
.L_70:
        /*00b8*/ 	.word	index@(_ZN2at6native27unrolled_elementwise_kernelIZZZNS0_15sin_kernel_cudaERNS_18TensorIteratorBaseEENKUlvE0_clEvENKUlvE_clEvEUldE_St5arrayIPcLm2EELi4E23TrivialOffsetCalculatorILi1EjESB_NS0_6memory12LoadWithCastILi1EEENSC_13StoreWithCastILi1EEEEEviT_T0_T2_T3_T4_T5_)
        /*00bc*/ 	.word	0x00000028


	//----- nvinfo : EIATTR_FRAME_SIZE
	.align		4
.L_71:
        /*00c0*/ 	.byte	0x04, 0x11
        /*00c2*/ 	.short	(.L_73 - .L_72)
	.align		4
.L_72:
        /*00c4*/ 	.word	index@($_ZN2at6native27unrolled_elementwise_kernelIZZZNS0_15sin_kernel_cudaERNS_18TensorIteratorBaseEENKUlvE0_clEvENKUlvE_clEvEUldE_St5arrayIPcLm2EELi4E23TrivialOffsetCalculatorILi1EjESB_NS0_6memory12LoadWithCastILi1EEENSC_13StoreWithCastILi1EEEEEviT_T0_T2_T3_T4_T5_$__internal_trig_reduction_slowpathd)
        /*00c8*/ 	.word	0x00000028


	//----- nvinfo : EIATTR_FRAME_SIZE
	.align		4
.L_73:
        /*00cc*/ 	.byte	0x04, 0x11
        /*00ce*/ 	.short	(.L_75 - .L_74)
	.align		4
.L_74:
        /*00d0*/ 	.word	index@(_ZN2at6native27unrolled_elementwise_kernelIZZZNS0_15sin_kernel_cudaERNS_18TensorIteratorBaseEENKUlvE0_clEvENKUlvE_clEvEUldE_St5arrayIPcLm2EELi4E23TrivialOffsetCalculatorILi1EjESB_NS0_6memory12LoadWithCastILi1EEENSC_13StoreWithCastILi1EEEEEviT_T0_T2_T3_T4_T5_)
        /*00d4*/ 	.word	0x00000028


	//----- nvinfo : EIATTR_REGCOUNT
	.align		4
.L_75:
        /*00d8*/ 	.byte	0x04, 0x2f
        /*00da*/ 	.short	(.L_77 - .L_76)
	.align		4
.L_76:
        /*00dc*/ 	.word	index@(_ZN2at6native18elementwise_kernelILi128ELi4EZNS0_15gpu_kernel_implIZZZNS0_15sin_kernel_cudaERNS_18TensorIteratorBaseEENKUlvE0_clEvENKUlvE_clEvEUldE_EEvS4_RKT_EUliE_EEviT1_)
        /*00e0*/ 	.word	0x0000001c


	//----- nvinfo : EIATTR_FRAME_SIZE
	.align		4
.L_77:
        /*00e4*/ 	.byte	0x04, 0x11
        /*00e6*/ 	.short	(.L_79 - .L_78)
	.align		4
.L_78:
        /*00e8*/ 	.word	index@($_ZN2at6native18elementwise_kernelILi128ELi4EZNS0_15gpu_kernel_implIZZZNS0_15sin_kernel_cudaERNS_18TensorIteratorBaseEENKUlvE0_clEvENKUlvE_clEvEUldE_EEvS4_RKT_EUliE_EEviT1_$__internal_trig_reduction_slowpathd)
        /*00ec*/ 	.word	0x00000028


	//----- nvinfo : EIATTR_FRAME_SIZE
	.align		4
.L_79:
        /*00f0*/ 	.byte	0x04, 0x11
        /*00f2*/ 	.short	(.L_81 - .L_80)
	.align		4
.L_80:
        /*00f4*/ 	.word	index@(_ZN2at6native18elementwise_kernelILi128ELi4EZNS0_15gpu_kernel_implIZZZNS0_15sin_kernel_cudaERNS_18TensorIteratorBaseEENKUlvE0_clEvENKUlvE_clEvEUldE_EEvS4_RKT_EUliE_EEviT1_)
        /*00f8*/ 	.word	0x00000028


	//----- nvinfo : EIATTR_REGCOUNT
	.align		4
.L_81:
        /*00fc*/ 	.byte	0x04, 0x2f
        /*00fe*/ 	.short	(.L_83 - .L_82)
	.align		4
.L_82:
        /*0100*/ 	.word	index@(_ZN2at6native29vectorized_elementwise_kernelILi8EZZZNS0_15sin_kernel_cudaERNS_18TensorIteratorBaseEENKUlvE0_clEvENKUlvE0_clEvEUlfE_St5arrayIPcLm2EEEEviT0_T1_)
        /*0104*/ 	.word	0x00000020


	//----- nvinfo : EIATTR_FRAME_SIZE
	.align		4
.L_83:
        /*0108*/ 	.byte	0x04, 0x11
        /*010a*/ 	.short	(.L_85 - .L_84)
	.align		4
.L_84:
        /*010c*/ 	.word	index@(_ZN2at6native29vectorized_elementwise_kernelILi8EZZZNS0_15sin_kernel_cudaERNS_18TensorIteratorBaseEENKUlvE0_clEvENKUlvE0_clEvEUlfE_St5arrayIPcLm2EEEEviT0_T1_)
        /*0110*/ 	.word	0x00000000


	//----- nvinfo : EIATTR_REGCOUNT
	.align		4
.L_85:
        /*0114*/ 	.byte	0x04, 0x2f
        /*0116*/ 	.short	(.L_87 - .L_86)
	.align		4
.L_86:
        /*0118*/ 	.word	index@(_ZN2at6native29vectorized_elementwise_kernelILi4EZZZNS0_15sin_kernel_cudaERNS_18TensorIteratorBaseEENKUlvE0_clEvENKUlvE0_clEvEUlfE_St5arrayIPcLm2EEEEviT0_T1_)
        /*011c*/ 	.word	0x00000020


	//----- nvinfo : EIATTR_FRAME_SIZE
	.align		4
.L_87:
        /*0120*/ 	.byte	0x04, 0x11
        /*0122*/ 	.short	(.L_89 - .L_88)
	.align		4
.L_88:
        /*0124*/ 	.word	index@(_ZN2at6native29vectorized_elementwise_kernelILi4EZZZNS0_15sin_kernel_cudaERNS_18TensorIteratorBaseEENKUlvE0_clEvENKUlvE0_clEvEUlfE_St5arrayIPcLm2EEEEviT0_T1_)
        /*0128*/ 	.word	0x00000000


	//----- nvinfo : EIATTR_REGCOUNT
	.align		4
.L_89:
        /*012c*/ 	.byte	0x04, 0x2f
        /*012e*/ 	.short	(.L_91 - .L_90)
	.align		4
.L_90:
        /*0130*/ 	.word	index@(_ZN2at6native29vectorized_elementwise_kernelILi2EZZZNS0_15sin_kernel_cudaERNS_18TensorIteratorBaseEENKUlvE0_clEvENKUlvE0_clEvEUlfE_St5arrayIPcLm2EEEEviT0_T1_)
        /*0134*/ 	.word	0x00000020


	//----- nvinfo : EIATTR_FRAME_SIZE
	.align		4
.L_91:
        /*0138*/ 	.byte	0x04, 0x11
        /*013a*/ 	.short	(.L_93 - .L_92)
	.align		4
.L_92:
        /*013c*/ 	.word	index@(_ZN2at6native29vectorized_elementwise_kernelILi2EZZZNS0_15sin_kernel_cudaERNS_18TensorIteratorBaseEENKUlvE0_clEvENKUlvE0_clEvEUlfE_St5arrayIPcLm2EEEEviT0_T1_)
        /*0140*/ 	.word	0x00000000


	//----- nvinfo : EIATTR_REGCOUNT
	.align		4
.L_93:
        /*0144*/ 	.byte	0x04, 0x2f
        /*0146*/ 	.short	(.L_95 - .L_94)
	.align		4
.L_94:
        /*0148*/ 	.word	index@(_ZN2at6native27unrolled_elementwise_kernelIZZZNS0_15sin_kernel_cudaERNS_18TensorIteratorBaseEENKUlvE0_clEvENKUlvE0_clEvEUlfE_St5arrayIPcLm2EELi4E23TrivialOffsetCalculatorILi1EjESB_NS0_6memory15LoadWithoutCastENSC_16StoreWithoutCastEEEviT_T0_T2_T3_T4_T5_)
        /*014c*/ 	.word	0x00000017


	//----- nvinfo : EIATTR_FRAME_SIZE
	.align		4
.L_95:
        /*0150*/ 	.byte	0x04, 0x11
        /*0152*/ 	.short	(.L_97 - .L_96)
	.align		4
.L_96:
        /*0154*/ 	.word	index@(_ZN2at6native27unrolled_elementwise_kernelIZZZNS0_15sin_kernel_cudaERNS_18TensorIteratorBaseEENKUlvE0_clEvENKUlvE0_clEvEUlfE_St5arrayIPcLm2EELi4E23TrivialOffsetCalculatorILi1EjESB_NS0_6memory15LoadWithoutCastENSC_16StoreWithoutCastEEEviT_T0_T2_T3_T4_T5_)
        /*0158*/ 	.word	0x00000000


	//----- nvinfo : EIATTR_REGCOUNT
	.align		4
.L_97:
        /*015c*/ 	.byte	0x04, 0x2f
        /*015e*/ 	.short	(.L_99 - .L_98)
	.align		4
.L_98:
        /*0160*/ 	.word	index@(_ZN2at6native18elementwise_kernelILi128ELi2EZNS0_22gpu_kernel_impl_nocastIZZZNS0_15sin_kernel_cudaERNS_18TensorIteratorBaseEENKUlvE0_clEvENKUlvE0_clEvEUlfE_EEvS4_RKT_EUliE_EEviT1_)
        /*0164*/ 	.word	0x00000014


	//----- nvinfo : EIATTR_FRAME_SIZE
	.align		4
.L_99:
        /*0168*/ 	.byte	0x04, 0x11
        /*016a*/ 	.short	(.L_101 - .L_100)
	.align		4
.L_100:
        /*016c*/ 	.word	index@(_ZN2at6native18elementwise_kernelILi128ELi2EZNS0_22gpu_kernel_impl_nocastIZZZNS0_15sin_kernel_cudaERNS_18TensorIteratorBaseEENKUlvE0_clEvENKUlvE0_clEvEUlfE_EEvS4_RKT_EUliE_EEviT1_)
        /*0170*/ 	.word	0x00000000


	//----- nvinfo : EIATTR_REGCOUNT
	.align		4
.L_101:
        /*0174*/ 	.byte	0x04, 0x2f
        /*0176*/ 	.short	(.L_103 - .L_102)
	.align		4
.L_102:
        /*0178*/ 	.word	index@(_ZN2at6native27unrolled_elementwise_kernelIZZZNS0_15sin_kernel_cudaERNS_18TensorIteratorBaseEENKUlvE0_clEvENKUlvE0_clEvEUlfE_St5arrayIPcLm2EELi4E23TrivialOffsetCalculatorILi1EjESB_NS0_6memory12LoadWithCastILi1EEENSC_13StoreWithCastILi1EEEEEviT_T0_T2_T3_T4_T5_)
        /*017c*/ 	.word	0x0000001d


	//----- nvinfo : EIATTR_FRAME_SIZE
	.align		4
.L_103:
        /*0180*/ 	.byte	0x04, 0x11
        /*0182*/ 	.short	(.L_105 - .L_104)
	.align		4
.L_104:
        /*0184*/ 	.word	index@(_ZN2at6native27unrolled_elementwise_kernelIZZZNS0_15sin_kernel_cudaERNS_18TensorIteratorBaseEENKUlvE0_clEvENKUlvE0_clEvEUlfE_St5arrayIPcLm2EELi4E23TrivialOffsetCalculatorILi1EjESB_NS0_6memory12LoadWithCastILi1EEENSC_13StoreWithCastILi1EEEEEviT_T0_T2_T3_T4_T5_)
        /*0188*/ 	.word	0x00000000


	//----- nvinfo : EIATTR_REGCOUNT
	.align		4
.L_105:
        /*018c*/ 	.byte	0x04, 0x2f
        /*018e*/ 	.short	(.L_107 - .L_106)
	.align		4
.L_106:
        /*0190*/ 	.word	index@(_ZN2at6native18elementwise_kernelILi128ELi4EZNS0_15gpu_kernel_implIZZZNS0_15sin_kernel_cudaERNS_18TensorIteratorBaseEENKUlvE0_clEvENKUlvE0_clEvEUlfE_EEvS4_RKT_EUliE_EEviT1_)
        /*0194*/ 	.word	0x00000018


	//----- nvinfo : EIATTR_FRAME_SIZE
	.align		4
.L_107:
        /*0198*/ 	.byte	0x04, 0x11
        /*019a*/ 	.short	(.L_109 - .L_108)
	.align		4
.L_108:
        /*019c*/ 	.word	index@(_ZN2at6native18elementwise_kernelILi128ELi4EZNS0_15gpu_kernel_implIZZZNS0_15sin_kernel_cudaERNS_18TensorIteratorBaseEENKUlvE0_clEvENKUlvE0_clEvEUlfE_EEvS4_RKT_EUliE_EEviT1_)
        /*01a0*/ 	.word	0x00000000


	//----- nvinfo : EIATTR_REGCOUNT
	.align		4
.L_109:
        /*01a4*/ 	.byte	0x04, 0x2f
        /*01a6*/ 	.short	(.L_111 - .L_110)
	.align		4
.L_110:
        /*01a8*/ 	.word	index@(_ZN2at6native29vectorized_elementwise_kernelILi8EZZZNS0_15sin_kernel_cudaERNS_18TensorIteratorBaseEENKUlvE0_clEvENKUlvE1_clEvEUlN3c104HalfEE_St5arrayIPcLm2EEEEviT0_T1_)
        /*01ac*/ 	.word	0x00000020


	//----- nvinfo : EIATTR_FRAME_SIZE
	.align		4
.L_111:
        /*01b0*/ 	.byte	0x04, 0x11
        /*01b2*/ 	.short	(.L_113 - .L_112)
	.align		4
.L_112:
        /*01b4*/ 	.word	index@(_ZN2at6native29vectorized_elementwise_kernelILi8EZZZNS0_15sin_kernel_cudaERNS_18TensorIteratorBaseEENKUlvE0_clEvENKUlvE1_clEvEUlN3c104HalfEE_St5arrayIPcLm2EEEEviT0_T1_)
        /*01b8*/ 	.word	0x00000000


	//----- nvinfo : EIATTR_REGCOUNT
	.align		4
.L_113:
        /*01bc*/ 	.byte	0x04, 0x2f
        /*01be*/ 	.short	(.L_115 - .L_114)
	.align		4
.L_114:
        /*01c0*/ 	.word	index@(_ZN2at6native29vectorized_elementwise_kernelILi4EZZZNS0_15sin_kernel_cudaERNS_18TensorIteratorBaseEENKUlvE0_clEvENKUlvE1_clEvEUlN3c104HalfEE_St5arrayIPcLm2EEEEviT0_T1_)
        /*01c4*/ 	.word	0x00000020


	//----- nvinfo : EIATTR_FRAME_SIZE
	.align		4
.L_115:
        /*01c8*/ 	.byte	0x04, 0x11
        /*01ca*/ 	.short	(.L_117 - .L_116)
	.align		4
.L_116:
        /*01cc*/ 	.word	index@(_ZN2at6native29vectorized_elementwise_kernelILi4EZZZNS0_15sin_kernel_cudaERNS_18TensorIteratorBaseEENKUlvE0_clEvENKUlvE1_clEvEUlN3c104HalfEE_St5arrayIPcLm2EEEEviT0_T1_)
        /*01d0*/ 	.word	0x00000000


	//----- nvinfo : EIATTR_REGCOUNT
	.align		4
.L_117:
        /*01d4*/ 	.byte	0x04, 0x2f
        /*01d6*/ 	.short	(.L_119 - .L_118)
	.align		4
.L_118:
        /*01d8*/ 	.word	index@(_ZN2at6native29vectorized_elementwise_kernelILi2EZZZNS0_15sin_kernel_cudaERNS_18TensorIteratorBaseEENKUlvE0_clEvENKUlvE1_clEvEUlN3c104HalfEE_St5arrayIPcLm2EEEEviT0_T1_)
        /*01dc*/ 	.word	0x00000020


	//----- nvinfo : EIATTR_FRAME_SIZE
	.align		4
.L_119:
        /*01e0*/ 	.byte	0x04, 0x11
        /*01e2*/ 	.short	(.L_121 - .L_120)
	.align		4
.L_120:
        /*01e4*/ 	.word	index@(_ZN2at6native29vectorized_elementwise_kernelILi2EZZZNS0_15sin_kernel_cudaERNS_18TensorIteratorBaseEENKUlvE0_clEvENKUlvE1_clEvEUlN3c104HalfEE_St5arrayIPcLm2EEEEviT0_T1_)
        /*01e8*/ 	.word	0x00000000


	//----- nvinfo : EIATTR_REGCOUNT
	.align		4
.L_121:
        /*01ec*/ 	.byte	0x04, 0x2f
        /*01ee*/ 	.short	(.L_123 - .L_122)
	.align		4
.L_122:
        /*01f0*/ 	.word	index@(_ZN2at6native27unrolled_elementwise_kernelIZZZNS0_15sin_kernel_cudaERNS_18TensorIteratorBaseEENKUlvE0_clEvENKUlvE1_clEvEUlN3c104HalfEE_St5arrayIPcLm2EELi4E23TrivialOffsetCalculatorILi1EjESD_NS0_6memory15LoadWithoutCastENSE_16StoreWithoutCastEEEviT_T0_T2_T3_T4_T5_)
        /*01f4*/ 	.word	0x00000016


	//----- nvinfo : EIATTR_FRAME_SIZE
	.align		4
.L_123:
        /*01f8*/ 	.byte	0x04, 0x11
        /*01fa*/ 	.short	(.L_125 - .L_124)
	.align		4
.L_124:
        /*01fc*/ 	.word	index@(_ZN2at6native27unrolled_elementwise_kernelIZZZNS0_15sin_kernel_cudaERNS_18TensorIteratorBaseEENKUlvE0_clEvENKUlvE1_clEvEUlN3c104HalfEE_St5arrayIPcLm2EELi4E23TrivialOffsetCalculatorILi1EjESD_NS0_6memory15LoadWithoutCastENSE_16StoreWithoutCastEEEviT_T0_T2_T3_T4_T5_)
        /*0200*/ 	.word	0x00000000


	//----- nvinfo : EIATTR_REGCOUNT
	.align		4
.L_125:
        /*0204*/ 	.byte	0x04, 0x2f
        /*0206*/ 	.short	(.L_127 - .L_126)
	.align		4
.L_126:
        /*0208*/ 	.word	index@(_ZN2at6native18elementwise_kernelILi128ELi4EZNS0_22gpu_kernel_impl_nocastIZZZNS0_15sin_kernel_cudaERNS_18TensorIteratorBaseEENKUlvE0_clEvENKUlvE1_clEvEUlN3c104HalfEE_EEvS4_RKT_EUliE_EEviT1_)
        /*020c*/ 	.word	0x00000014


	//----- nvinfo : EIATTR_FRAME_SIZE
	.align		4
.L_127:
        /*0210*/ 	.byte	0x04, 0x11
        /*0212*/ 	.short	(.L_129 - .L_128)
	.align		4
.L_128:
        /*0214*/ 	.word	index@(_ZN2at6native18elementwise_kernelILi128ELi4EZNS0_22gpu_kernel_impl_nocastIZZZNS0_15sin_kernel_cudaERNS_18TensorIteratorBaseEENKUlvE0_clEvENKUlvE1_clEvEUlN3c104HalfEE_EEvS4_RKT_EUliE_EEviT1_)
        /*0218*/ 	.word	0x00000000


	//----- nvinfo : EIATTR_REGCOUNT
	.align		4
.L_129:
        /*021c*/ 	.byte	0x04, 0x2f
        /*021e*/ 	.short	(.L_131 - .L_130)
	.align		4
.L_130:
        /*0220*/ 	.word	index@(_ZN2at6native27unrolled_elementwise_kernelIZZZNS0_15sin_kernel_cudaERNS_18TensorIteratorBaseEENKUlvE0_clEvENKUlvE1_clEvEUlN3c104HalfEE_St5arrayIPcLm2EELi4E23TrivialOffsetCalculatorILi1EjESD_NS0_6memory12LoadWithCastILi1EEENSE_13StoreWithCastILi1EEEEEviT_T0_T2_T3_T4_T5_)
        /*0224*/ 	.word	0x0000001c


	//----- nvinfo : EIATTR_FRAME_SIZE
	.align		4
.L_131:
        /*0228*/ 	.byte	0x04, 0x11
        /*022a*/ 	.short	(.L_133 - .L_132)
	.align		4
.L_132:
        /*022c*/ 	.word	index@(_ZN2at6native27unrolled_elementwise_kernelIZZZNS0_15sin_kernel_cudaERNS_18TensorIteratorBaseEENKUlvE0_clEvENKUlvE1_clEvEUlN3c104HalfEE_St5arrayIPcLm2EELi4E23TrivialOffsetCalculatorILi1EjESD_NS0_6memory12LoadWithCastILi1EEENSE_13StoreWithCastILi1EEEEEviT_T0_T2_T3_T4_T5_)
        /*0230*/ 	.word	0x00000000


	//----- nvinfo : EIATTR_REGCOUNT
	.align		4
.L_133:
        /*0234*/ 	.byte	0x04, 0x2f
        /*0236*/ 	.short	(.L_135 - .L_134)
	.align		4
.L_134:
        /*0238*/ 	.word	index@(_ZN2at6native18elementwise_kernelILi128ELi4EZNS0_15gpu_kernel_implIZZZNS0_15sin_kernel_cudaERNS_18TensorIteratorBaseEENKUlvE0_clEvENKUlvE1_clEvEUlN3c104HalfEE_EEvS4_RKT_EUliE_EEviT1_)
        /*023c*/ 	.word	0x00000018


	//----- nvinfo : EIATTR_FRAME_SIZE
	.align		4
.L_135:
        /*0240*/ 	.byte	0x04, 0x11
        /*0242*/ 	.short	(.L_137 - .L_136)
	.align		4
.L_136:
        /*0244*/ 	.word	index@(_ZN2at6native18elementwise_kernelILi128ELi4EZNS0_15gpu_kernel_implIZZZNS0_15sin_kernel_cudaERNS_18TensorIteratorBaseEENKUlvE0_clEvENKUlvE1_clEvEUlN3c104HalfEE_EEvS4_RKT_EUliE_EEviT1_)
        /*0248*/ 	.word	0x00000000


	//----- nvinfo : EIATTR_REGCOUNT
	.align		4
.L_137:
        /*024c*/ 	.byte	0x04, 0x2f
        /*024e*/ 	.short	(.L_139 - .L_138)
	.align		4
.L_138:
        /*0250*/ 	.word	index@(_ZN2at6native29vectorized_elementwise_kernelILi8EZZZNS0_15sin_kernel_cudaERNS_18TensorIteratorBaseEENKUlvE0_clEvENKUlvE2_clEvEUlN3c108BFloat16EE_St5arrayIPcLm2EEEEviT0_T1_)
        /*0254*/ 	.word	0x00000020


	//----- nvinfo : EIATTR_FRAME_SIZE
	.align		4
.L_139:
        /*0258*/ 	.byte	0x04, 0x11
        /*025a*/ 	.short	(.L_141 - .L_140)
	.align		4
.L_140:
        /*025c*/ 	.word	index@(_ZN2at6native29vectorized_elementwise_kernelILi8EZZZNS0_15sin_kernel_cudaERNS_18TensorIteratorBaseEENKUlvE0_clEvENKUlvE2_clEvEUlN3c108BFloat16EE_St5arrayIPcLm2EEEEviT0_T1_)
        /*0260*/ 	.word	0x00000000


	//----- nvinfo : EIATTR_REGCOUNT
	.align		4
.L_141:
        /*0264*/ 	.byte	0x04, 0x2f
        /*0266*/ 	.short	(.L_143 - .L_142)
	.align		4
.L_142:
        /*0268*/ 	.word	index@(_ZN2at6native29vectorized_elementwise_kernelILi4EZZZNS0_15sin_kernel_cudaERNS_18TensorIteratorBaseEENKUlvE0_clEvENKUlvE2_clEvEUlN3c108BFloat16EE_St5arrayIPcLm2EEEEviT0_T1_)
        /*026c*/ 	.word	0x00000020


	//----- nvinfo : EIATTR_FRAME_SIZE
	.align		4
.L_143:
        /*0270*/ 	.byte	0x04, 0x11
        /*0272*/ 	.short	(.L_145 - .L_144)
	.align		4
.L_144:
        /*0274*/ 	.word	index@(_ZN2at6native29vectorized_elementwise_kernelILi4EZZZNS0_15sin_kernel_cudaERNS_18TensorIteratorBaseEENKUlvE0_clEvENKUlvE2_clEvEUlN3c108BFloat16EE_St5arrayIPcLm2EEEEviT0_T1_)
        /*0278*/ 	.word	0x00000000


	//----- nvinfo : EIATTR_REGCOUNT
	.align		4
.L_145:
        /*027c*/ 	.byte	0x04, 0x2f
        /*027e*/ 	.short	(.L_147 - .L_146)
	.align		4
.L_146:
        /*0280*/ 	.word	index@(_ZN2at6native29vectorized_elementwise_kernelILi2EZZZNS0_15sin_kernel_cudaERNS_18TensorIteratorBaseEENKUlvE0_clEvENKUlvE2_clEvEUlN3c108BFloat16EE_St5arrayIPcLm2EEEEviT0_T1_)
        /*0284*/ 	.word	0x00000020


	//----- nvinfo : EIATTR_FRAME_SIZE
	.align		4
.L_147:
        /*0288*/ 	.byte	0x04, 0x11
        /*028a*/ 	.short	(.L_149 - .L_148)
	.align		4
.L_148:
        /*028c*/ 	.word	index@(_ZN2at6native29vectorized_elementwise_kernelILi2EZZZNS0_15sin_kernel_cudaERNS_18TensorIteratorBaseEENKUlvE0_clEvENKUlvE2_clEvEUlN3c108BFloat16EE_St5arrayIPcLm2EEEEviT0_T1_)
        /*0290*/ 	.word	0x00000000


	//----- nvinfo : EIATTR_REGCOUNT
	.align		4
.L_149:
        /*0294*/ 	.byte	0x04, 0x2f
        /*0296*/ 	.short	(.L_151 - .L_150)
	.align		4
.L_150:
        /*0298*/ 	.word	index@(_ZN2at6native27unrolled_elementwise_kernelIZZZNS0_15sin_kernel_cudaERNS_18TensorIteratorBaseEENKUlvE0_clEvENKUlvE2_clEvEUlN3c108BFloat16EE_St5arrayIPcLm2EELi4E23TrivialOffsetCalculatorILi1EjESD_NS0_6memory15LoadWithoutCastENSE_16StoreWithoutCastEEEviT_T0_T2_T3_T4_T5_)
        /*029c*/ 	.word	0x00000016


	//----- nvinfo : EIATTR_FRAME_SIZE
	.align		4
.L_151:
        /*02a0*/ 	.byte	0x04, 0x11
        /*02a2*/ 	.short	(.L_153 - .L_152)
	.align		4
.L_152:
        /*02a4*/ 	.word	index@(_ZN2at6native27unrolled_elementwise_kernelIZZZNS0_15sin_kernel_cudaERNS_18TensorIteratorBaseEENKUlvE0_clEvENKUlvE2_clEvEUlN3c108BFloat16EE_St5arrayIPcLm2EELi4E23TrivialOffsetCalculatorILi1EjESD_NS0_6memory15LoadWithoutCastENSE_16StoreWithoutCastEEEviT_T0_T2_T3_T4_T5_)
        /*02a8*/ 	.word	0x00000000


	//----- nvinfo : EIATTR_REGCOUNT
	.align		4
.L_153:
        /*02ac*/ 	.byte	0x04, 0x2f
        /*02ae*/ 	.short	(.L_155 - .L_154)
	.align		4
.L_154:
        /*02b0*/ 	.word	index@(_ZN2at6native18elementwise_kernelILi128ELi4EZNS0_22gpu_kernel_impl_nocastIZZZNS0_15sin_kernel_cudaERNS_18TensorIteratorBaseEENKUlvE0_clEvENKUlvE2_clEvEUlN3c108BFloat16EE_EEvS4_RKT_EUliE_EEviT1_)
        /*02b4*/ 	.word	0x00000014


	//----- nvinfo : EIATTR_FRAME_SIZE
	.align		4
.L_155:
        /*02b8*/ 	.byte	0x04, 0x11
        /*02ba*/ 	.short	(.L_157 - .L_156)
	.align		4
.L_156:
        /*02bc*/ 	.word	index@(_ZN2at6native18elementwise_kernelILi128ELi4EZNS0_22gpu_kernel_impl_nocastIZZZNS0_15sin_kernel_cudaERNS_18TensorIteratorBaseEENKUlvE0_clEvENKUlvE2_clEvEUlN3c108BFloat16EE_EEvS4_RKT_EUliE_EEviT1_)
        /*02c0*/ 	.word	0x00000000


	//----- nvinfo : EIATTR_REGCOUNT
	.align		4
.L_157:
        /*02c4*/ 	.byte	0x04, 0x2f
        /*02c6*/ 	.short	(.L_159 - .L_158)
	.align		4
.L_158:
        /*02c8*/ 	.word	index@(_ZN2at6native27unrolled_elementwise_kernelIZZZNS0_15sin_kernel_cudaERNS_18TensorIteratorBaseEENKUlvE0_clEvENKUlvE2_clEvEUlN3c108BFloat16EE_St5arrayIPcLm2EELi4E23TrivialOffsetCalculatorILi1EjESD_NS0_6memory12LoadWithCastILi1EEENSE_13StoreWithCastILi1EEEEEviT_T0_T2_T3_T4_T5_)
        /*02cc*/ 	.word	0x0000001c


	//----- nvinfo : EIATTR_FRAME_SIZE
	.align		4
.L_159:
        /*02d0*/ 	.byte	0x04, 0x11
        /*02d2*/ 	.short	(.L_161 - .L_160)
	.align		4
.L_160:
        /*02d4*/ 	.word	index@(_ZN2at6native27unrolled_elementwise_kernelIZZZNS0_15sin_kernel_cudaERNS_18TensorIteratorBaseEENKUlvE0_clEvENKUlvE2_clEvEUlN3c108BFloat16EE_St5arrayIPcLm2EELi4E23TrivialOffsetCalculatorILi1EjESD_NS0_6memory12LoadWithCastILi1EEENSE_13StoreWithCastILi1EEEEEviT_T0_T2_T3_T4_T5_)
        /*02d8*/ 	.word	0x00000000


	//----- nvinfo : EIATTR_REGCOUNT
	.align		4
.L_161:
        /*02dc*/ 	.byte	0x04, 0x2f
        /*02de*/ 	.short	(.L_163 - .L_162)
	.align		4
.L_162:
        /*02e0*/ 	.word	index@(_ZN2at6native18elementwise_kernelILi128ELi4EZNS0_15gpu_kernel_implIZZZNS0_15sin_kernel_cudaERNS_18TensorIteratorBaseEENKUlvE0_clEvENKUlvE2_clEvEUlN3c108BFloat16EE_EEvS4_RKT_EUliE_EEviT1_)
        /*02e4*/ 	.word	0x00000018


	//----- nvinfo : EIATTR_FRAME_SIZE
	.align		4
.L_163:
        /*02e8*/ 	.byte	0x04, 0x11
        /*02ea*/ 	.short	(.L_165 - .L_164)
	.align		4
.L_164:
        /*02ec*/ 	.word	index@(_ZN2at6native18elementwise_kernelILi128ELi4EZNS0_15gpu_kernel_implIZZZNS0_15sin_kernel_cudaERNS_18TensorIteratorBaseEENKUlvE0_clEvENKUlvE2_clEvEUlN3c108BFloat16EE_EEvS4_RKT_EUliE_EEviT1_)
        /*02f0*/ 	.word	0x00000000


	//----- nvinfo : EIATTR_MIN_STACK_SIZE
	.align		4
.L_165:
        /*02f4*/ 	.byte	0x04, 0x12
        /*02f6*/ 	.short	(.L_167 - .L_166)
	.align		4
.L_166:
        /*02f8*/ 	.word	index@(_ZN2at6native18elementwise_kernelILi128ELi4EZNS0_15gpu_kernel_implIZZZNS0_15sin_kernel_cudaERNS_18TensorIteratorBaseEENKUlvE0_clEvENKUlvE2_clEvEUlN3c108BFloat16EE_EEvS4_RKT_EUliE_EEviT1_)
        /*02fc*/ 	.word	0x00000000


	//----- nvinfo : EIATTR_MIN_STACK_SIZE
	.align		4
.L_167:
        /*0300*/ 	.byte	0x04, 0x12
        /*0302*/ 	.short	(.L_169 - .L_168)
	.align		4
.L_168:
        /*0304*/ 	.word	index@(_ZN2at6native27unrolled_elementwise_kernelIZZZNS0_15sin_kernel_cudaERNS_18TensorIteratorBaseEENKUlvE0_clEvENKUlvE2_clEvEUlN3c108BFloat16EE_St5arrayIPcLm2EELi4E23TrivialOffsetCalculatorILi1EjESD_NS0_6memory12LoadWithCastILi1EEENSE_13StoreWithCastILi1EEEEEviT_T0_T2_T3_T4_T5_)
        /*0308*/ 	.word	0x00000000


	//----- nvinfo : EIATTR_MIN_STACK_SIZE
	.align		4
.L_169:
        /*030c*/ 	.byte	0x04, 0x12
        /*030e*/ 	.short	(.L_171 - .L_170)
	.align		4
.L_170:
        /*0310*/ 	.word	index@(_ZN2at6native18elementwise_kernelILi128ELi4EZNS0_22gpu_kernel_impl_nocastIZZZNS0_15sin_kernel_cudaERNS_18TensorIteratorBaseEENKUlvE0_clEvENKUlvE2_clEvEUlN3c108BFloat16EE_EEvS4_RKT_EUliE_EEviT1_)
        /*0314*/ 	.word	0x00000000


	//----- nvinfo : EIATTR_MIN_STACK_SIZE
	.align		4
.L_171:
        /*0318*/ 	.byte	0x04, 0x12
        /*031a*/ 	.short	(.L_173 - .L_172)
	.align		4
.L_172:
        /*031c*/ 	.word	index@(_ZN2at6native27unrolled_elementwise_kernelIZZZNS0_15sin_kernel_cudaERNS_18TensorIteratorBaseEENKUlvE0_clEvENKUlvE2_clEvEUlN3c108BFloat16EE_St5arrayIPcLm2EELi4E23TrivialOffsetCalculatorILi1EjESD_NS0_6memory15LoadWithoutCastENSE_16StoreWithoutCastEEEviT_T0_T2_T3_T4_T5_)
        /*0320*/ 	.word	0x00000000


	//----- nvinfo : EIATTR_MIN_STACK_SIZE
	.align		4
.L_173:
        /*0324*/ 	.byte	0x04, 0x12
        /*0326*/ 	.short	(.L_175 - .L_174)
	.align		4
.L_174:
        /*0328*/ 	.word	index@(_ZN2at6native29vectorized_elementwise_kernelILi2EZZZNS0_15sin_kernel_cudaERNS_18TensorIteratorBaseEENKUlvE0_clEvENKUlvE2_clEvEUlN3c108BFloat16EE_St5arrayIPcLm2EEEEviT0_T1_)
        /*032c*/ 	.word	0x00000000


	//----- nvinfo : EIATTR_MIN_STACK_SIZE
	.align		4
.L_175:
        /*0330*/ 	.byte	0x04, 0x12
        /*0332*/ 	.short	(.L_177 - .L_176)
	.align		4
.L_176:
        /*0334*/ 	.word	index@(_ZN2at6native29vectorized_elementwise_kernelILi4EZZZNS0_15sin_kernel_cudaERNS_18TensorIteratorBaseEENKUlvE0_clEvENKUlvE2_clEvEUlN3c108BFloat16EE_St5arrayIPcLm2EEEEviT0_T1_)
        /*0338*/ 	.word	0x00000000


	//----- nvinfo : EIATTR_MIN_STACK_SIZE
	.align		4
.L_177:
        /*033c*/ 	.byte	0x04, 0x12
        /*033e*/ 	.short	(.L_179 - .L_178)
	.align		4
.L_178:
        /*0340*/ 	.word	index@(_ZN2at6native29vectorized_elementwise_kernelILi8EZZZNS0_15sin_kernel_cudaERNS_18TensorIteratorBaseEENKUlvE0_clEvENKUlvE2_clEvEUlN3c108BFloat16EE_St5arrayIPcLm2EEEEviT0_T1_)
        /*0344*/ 	.word	0x00000000


	//----- nvinfo : EIATTR_MIN_STACK_SIZE
	.align		4
.L_179:
        /*0348*/ 	.byte	0x04, 0x12
        /*034a*/ 	.short	(.L_181 - .L_180)
	.align		4
.L_180:
        /*034c*/ 	.word	index@(_ZN2at6native18elementwise_kernelILi128ELi4EZNS0_15gpu_kernel_implIZZZNS0_15sin_kernel_cudaERNS_18TensorIteratorBaseEENKUlvE0_clEvENKUlvE1_clEvEUlN3c104HalfEE_EEvS4_RKT_EUliE_EEviT1_)
        /*0350*/ 	.word	0x00000000


	//----- nvinfo : EIATTR_MIN_STACK_SIZE
	.align		4
.L_181:
        /*0354*/ 	.byte	0x04, 0x12
        /*0356*/ 	.short	(.L_183 - .L_182)
	.align		4
.L_182:
        /*0358*/ 	.word	index@(_ZN2at6native27unrolled_elementwise_kernelIZZZNS0_15sin_kernel_cudaERNS_18TensorIteratorBaseEENKUlvE0_clEvENKUlvE1_clEvEUlN3c104HalfEE_St5arrayIPcLm2EELi4E23TrivialOffsetCalculatorILi1EjESD_NS0_6memory12LoadWithCastILi1EEENSE_13StoreWithCastILi1EEEEEviT_T0_T2_T3_T4_T5_)
        /*035c*/ 	.word	0x00000000


	//----- nvinfo : EIATTR_MIN_STACK_SIZE
	.align		4
.L_183:
        /*0360*/ 	.byte	0x04, 0x12
        /*0362*/ 	.short	(.L_185 - .L_184)
	.align		4
.L_184:
        /*0364*/ 	.word	index@(_ZN2at6native18elementwise_kernelILi128ELi4EZNS0_22gpu_kernel_impl_nocastIZZZNS0_15sin_kernel_cudaERNS_18TensorIteratorBaseEENKUlvE0_clEvENKUlvE1_clEvEUlN3c104HalfEE_EEvS4_RKT_EUliE_EEviT1_)
        /*0368*/ 	.word	0x00000000


	//----- nvinfo : EIATTR_MIN_STACK_SIZE
	.align		4
.L_185:
        /*036c*/ 	.byte	0x04, 0x12
        /*036e*/ 	.short	(.L_187 - .L_186)
	.align		4
.L_186:
        /*0370*/ 	.word	index@(_ZN2at6native27unrolled_elementwise_kernelIZZZNS0_15sin_kernel_cudaERNS_18TensorIteratorBaseEENKUlvE0_clEvENKUlvE1_clEvEUlN3c104HalfEE_St5arrayIPcLm2EELi4E23TrivialOffsetCalculatorILi1EjESD_NS0_6memory15LoadWithoutCastENSE_16StoreWithoutCastEEEviT_T0_T2_T3_T4_T5_)
        /*0374*/ 	.word	0x00000000


	//----- nvinfo : EIATTR_MIN_STACK_SIZE
	.align		4
.L_187:
        /*0378*/ 	.byte	0x04, 0x12
        /*037a*/ 	.short	(.L_189 - .L_188)
	.align		4
.L_188:
        /*037c*/ 	.word	index@(_ZN2at6native29vectorized_elementwise_kernelILi2EZZZNS0_15sin_kernel_cudaERNS_18TensorIteratorBaseEENKUlvE0_clEvENKUlvE1_clEvEUlN3c104HalfEE_St5arrayIPcLm2EEEEviT0_T1_)
        /*0380*/ 	.word	0x00000000


	//----- nvinfo : EIATTR_MIN_STACK_SIZE
	.align		4
.L_189:
        /*0384*/ 	.byte	0x04, 0x12
        /*0386*/ 	.short	(.L_191 - .L_190)
	.align		4
.L_190:
        /*0388*/ 	.word	index@(_ZN2at6native29vectorized_elementwise_kernelILi4EZZZNS0_15sin_kernel_cudaERNS_18TensorIteratorBaseEENKUlvE0_clEvENKUlvE1_clEvEUlN3c104HalfEE_St5arrayIPcLm2EEEEviT0_T1_)
        /*038c*/ 	.word	0x00000000


	//----- nvinfo : EIATTR_MIN_STACK_SIZE
	.align		4
.L_191:
        /*0390*/ 	.byte	0x04, 0x12
        /*0392*/ 	.short	(.L_193 - .L_192)
	.align		4
.L_192:
        /*0394*/ 	.word	index@(_ZN2at6native29vectorized_elementwise_kernelILi8EZZZNS0_15sin_kernel_cudaERNS_18TensorIteratorBaseEENKUlvE0_clEvENKUlvE1_clEvEUlN3c104HalfEE_St5arrayIPcLm2EEEEviT0_T1_)
        /*0398*/ 	.word	0x00000000


	//----- nvinfo : EIATTR_MIN_STACK_SIZE
	.align		4
.L_193:
        /*039c*/ 	.byte	0x04, 0x12
        /*039e*/ 	.short	(.L_195 - .L_194)
	.align		4
.L_194:
        /*03a0*/ 	.word	index@(_ZN2at6native18elementwise_kernelILi128ELi4EZNS0_15gpu_kernel_implIZZZNS0_15sin_kernel_cudaERNS_18TensorIteratorBaseEENKUlvE0_clEvENKUlvE0_clEvEUlfE_EEvS4_RKT_EUliE_EEviT1_)
        /*03a4*/ 	.word	0x00000000


	//----- nvinfo : EIATTR_MIN_STACK_SIZE
	.align		4
.L_195:
        /*03a8*/ 	.byte	0x04, 0x12
        /*03aa*/ 	.short	(.L_197 - .L_196)
	.align		4
.L_196:
        /*03ac*/ 	.word	index@(_ZN2at6native27unrolled_elementwise_kernelIZZZNS0_15sin_kernel_cudaERNS_18TensorIteratorBaseEENKUlvE0_clEvENKUlvE0_clEvEUlfE_St5arrayIPcLm2EELi4E23TrivialOffsetCalculatorILi1EjESB_NS0_6memory12LoadWithCastILi1EEENSC_13StoreWithCastILi1EEEEEviT_T0_T2_T3_T4_T5_)
        /*03b0*/ 	.word	0x00000000


	//----- nvinfo : EIATTR_MIN_STACK_SIZE
	.align		4
.L_197:
        /*03b4*/ 	.byte	0x04, 0x12
        /*03b6*/ 	.short	(.L_199 - .L_198)
	.align		4
.L_198:
        /*03b8*/ 	.word	index@(_ZN2at6native18elementwise_kernelILi128ELi2EZNS0_22gpu_kernel_impl_nocastIZZZNS0_15sin_kernel_cudaERNS_18TensorIteratorBaseEENKUlvE0_clEvENKUlvE0_clEvEUlfE_EEvS4_RKT_EUliE_EEviT1_)
        /*03bc*/ 	.word	0x00000000


	//----- nvinfo : EIATTR_MIN_STACK_SIZE
	.align		4
.L_199:
        /*03c0*/ 	.byte	0x04, 0x12
        /*03c2*/ 	.short	(.L_201 - .L_200)
	.align		4
.L_200:
        /*03c4*/ 	.word	index@(_ZN2at6native27unrolled_elementwise_kernelIZZZNS0_15sin_kernel_cudaERNS_18TensorIteratorBaseEENKUlvE0_clEvENKUlvE0_clEvEUlfE_St5arrayIPcLm2EELi4E23TrivialOffsetCalculatorILi1EjESB_NS0_6memory15LoadWithoutCastENSC_16StoreWithoutCastEEEviT_T0_T2_T3_T4_T5_)
        /*03c8*/ 	.word	0x00000000


	//----- nvinfo : EIATTR_MIN_STACK_SIZE
	.align		4
.L_201:
        /*03cc*/ 	.byte	0x04, 0x12
        /*03ce*/ 	.short	(.L_203 - .L_202)
	.align		4
.L_202:
        /*03d0*/ 	.word	index@(_ZN2at6native29vectorized_elementwise_kernelILi2EZZZNS0_15sin_kernel_cudaERNS_18TensorIteratorBaseEENKUlvE0_clEvENKUlvE0_clEvEUlfE_St5arrayIPcLm2EEEEviT0_T1_)
        /*03d4*/ 	.word	0x00000000


	//----- nvinfo : EIATTR_MIN_STACK_SIZE
	.align		4
.L_203:
        /*03d8*/ 	.byte	0x04, 0x12
        /*03da*/ 	.short	(.L_205 - .L_204)
	.align		4
.L_204:
        /*03dc*/ 	.word	index@(_ZN2at6native29vectorized_elementwise_kernelILi4EZZZNS0_15sin_kernel_cudaERNS_18TensorIteratorBaseEENKUlvE0_clEvENKUlvE0_clEvEUlfE_St5arrayIPcLm2EEEEviT0_T1_)
        /*03e0*/ 	.word	0x00000000


	//----- nvinfo : EIATTR_MIN_STACK_SIZE
	.align		4
.L_205:
        /*03e4*/ 	.byte	0x04, 0x12
        /*03e6*/ 	.short	(.L_207 - .L_206)
	.align		4
.L_206:
        /*03e8*/ 	.word	index@(_ZN2at6native29vectorized_elementwise_kernelILi8EZZZNS0_15sin_kernel_cudaERNS_18TensorIteratorBaseEENKUlvE0_clEvENKUlvE0_clEvEUlfE_St5arrayIPcLm2EEEEviT0_T1_)
        /*03ec*/ 	.word	0x00000000


	//----- nvinfo : EIATTR_MIN_STACK_SIZE
	.align		4
.L_207:
        /*03f0*/ 	.byte	0x04, 0x12
        /*03f2*/ 	.short	(.L_209 - .L_208)
	.align		4
.L_208:
        /*03f4*/ 	.word	index@(_ZN2at6native18elementwise_kernelILi128ELi4EZNS0_15gpu_kernel_implIZZZNS0_15sin_kernel_cudaERNS_18TensorIteratorBaseEENKUlvE0_clEvENKUlvE_clEvEUldE_EEvS4_RKT_EUliE_EEviT1_)
        /*03f8*/ 	.word	0x00000028


	//----- nvinfo : EIATTR_MIN_STACK_SIZE
	.align		4
.L_209:
        /*03fc*/ 	.byte	0x04, 0x12
        /*03fe*/ 	.short	(.L_211 - .L_210)
	.align		4
.L_210:
        /*0400*/ 	.word	index@(_ZN2at6native27unrolled_elementwise_kernelIZZZNS0_15sin_kernel_cudaERNS_18TensorIteratorBaseEENKUlvE0_clEvENKUlvE_clEvEUldE_St5arrayIPcLm2EELi4E23TrivialOffsetCalculatorILi1EjESB_NS0_6memory12LoadWithCastILi1EEENSC_13StoreWithCastILi1EEEEEviT_T0_T2_T3_T4_T5_)
        /*0404*/ 	.word	0x00000028


	//----- nvinfo : EIATTR_MIN_STACK_SIZE
	.align		4
.L_211:
        /*0408*/ 	.byte	0x04, 0x12
        /*040a*/ 	.short	(.L_213 - .L_212)
	.align		4
.L_212:
        /*040c*/ 	.word	index@(_ZN2at6native18elementwise_kernelILi128ELi2EZNS0_22gpu_kernel_impl_nocastIZZZNS0_15sin_kernel_cudaERNS_18TensorIteratorBaseEENKUlvE0_clEvENKUlvE_clEvEUldE_EEvS4_RKT_EUliE_EEviT1_)
        /*0410*/ 	.word	0x00000028


	//----- nvinfo : EIATTR_MIN_STACK_SIZE
	.align		4
.L_213:
        /*0414*/ 	.byte	0x04, 0x12
        /*0416*/ 	.short	(.L_215 - .L_214)
	.align		4
.L_214:
        /*0418*/ 	.word	index@(_ZN2at6native27unrolled_elementwise_kernelIZZZNS0_15sin_kernel_cudaERNS_18TensorIteratorBaseEENKUlvE0_clEvENKUlvE_clEvEUldE_St5arrayIPcLm2EELi4E23TrivialOffsetCalculatorILi1EjESB_NS0_6memory15LoadWithoutCastENSC_16StoreWithoutCastEEEviT_T0_T2_T3_T4_T5_)
        /*041c*/ 	.word	0x00000028


	//----- nvinfo : EIATTR_MIN_STACK_SIZE
	.align		4
.L_215:
        /*0420*/ 	.byte	0x04, 0x12
        /*0422*/ 	.short	(.L_217 - .L_216)
	.align		4
.L_216:
        /*0424*/ 	.word	index@(_ZN2at6native29vectorized_elementwise_kernelILi2EZZZNS0_15sin_kernel_cudaERNS_18TensorIteratorBaseEENKUlvE0_clEvENKUlvE_clEvEUldE_St5arrayIPcLm2EEEEviT0_T1_)
        /*0428*/ 	.word	0x00000028


	//----- nvinfo : EIATTR_MIN_STACK_SIZE
	.align		4
.L_217:
        /*042c*/ 	.byte	0x04, 0x12
        /*042e*/ 	.short	(.L_219 - .L_218)
	.align		4
.L_218:
        /*0430*/ 	.word	index@(_ZN2at6native29vectorized_elementwise_kernelILi4EZZZNS0_15sin_kernel_cudaERNS_18TensorIteratorBaseEENKUlvE0_clEvENKUlvE_clEvEUldE_St5arrayIPcLm2EEEEviT0_T1_)
        /*0434*/ 	.word	0x00000028


	//----- nvinfo : EIATTR_MIN_STACK_SIZE
	.align		4
.L_219:
        /*0438*/ 	.byte	0x04, 0x12
        /*043a*/ 	.short	(.L_221 - .L_220)
	.align		4
.L_220:
        /*043c*/ 	.word	index@(_ZN2at6native29vectorized_elementwise_kernelILi8EZZZNS0_15sin_kernel_cudaERNS_18TensorIteratorBaseEENKUlvE0_clEvENKUlvE_clEvEUldE_St5arrayIPcLm2EEEEviT0_T1_)
        /*0440*/ 	.word	0x00000028
.L_221:


//--------------------- .nv.compat                --------------------------
	.section	.nv.compat,"",@"SHT_CUDA_COMPAT_INFO"
	.align	4
        /*0000*/ 	.byte	0x02, 0x09, 0x01, 0x00, 0x02, 0x02, 0x01, 0x00, 0x02, 0x05, 0x05, 0x00, 0x03, 0x07, 0x01, 0x01
        /*0010*/ 	.byte	0x02, 0x03, 0x00, 0x00, 0x02, 0x06, 0x01, 0x00, 0x04, 0x0b, 0x08, 0x00, 0x01, 0x00, 0x00, 0x00
        /*0020*/ 	.byte	0x00, 0x00, 0x00, 0x00


//--------------------- .nv.info._ZN2at6native18elementwise_kernelILi128ELi4EZNS0_15gpu_kernel_implIZZZNS0_15sin_kernel_cudaERNS_18TensorIteratorBaseEENKUlvE0_clEvENKUlvE2_clEvEUlN3c108BFloat16EE_EEvS4_RKT_EUliE_EEviT1_ --------------------------
	.section	.nv.info._ZN2at6native18elementwise_kernelILi128ELi4EZNS0_15gpu_kernel_implIZZZNS0_15sin_kernel_cudaERNS_18TensorIteratorBaseEENKUlvE0_clEvENKUlvE2_clEvEUlN3c108BFloat16EE_EEvS4_RKT_EUliE_EEviT1_,"",@"SHT_CUDA_INFO"
	.sectionflags	@""
	.align	4


	//----- nvinfo : EIATTR_CUDA_API_VERSION
	.align		4
        /*0000*/ 	.byte	0x04, 0x37
        /*0002*/ 	.short	(.L_223 - .L_222)
.L_222:
        /*0004*/ 	.word	0x00000082


	//----- nvinfo : EIATTR_KPARAM_INFO
	.align		4
.L_223:
        /*0008*/ 	.byte	0x04, 0x17
        /*000a*/ 	.short	(.L_225 - .L_224)
.L_224:
        /*000c*/ 	.word	0x00000000
        /*0010*/ 	.short	0x0001
        /*0012*/ 	.short	0x0008
        /*0014*/ 	.byte	0x00, 0xf0, 0x61, 0x08


	//----- nvinfo : EIATTR_KPARAM_INFO
	.align		4
.L_225:
        /*0018*/ 	.byte	0x04, 0x17
        /*001a*/ 	.short	(.L_227 - .L_226)
.L_226:
        /*001c*/ 	.word	0x00000000
        /*0020*/ 	.short	0x0000
        /*0022*/ 	.short	0x0000
        /*0024*/ 	.byte	0x00, 0xf0, 0x11, 0x00


	//----- nvinfo : EIATTR_SPARSE_MMA_MASK
	.align		4
.L_227:
        /*0028*/ 	.byte	0x03, 0x50
        /*002a*/ 	.short	0x0000


	//----- nvinfo : EIATTR_MAXREG_COUNT
	.align		4
        /*002c*/ 	.byte	0x03, 0x1b
        /*002e*/ 	.short	0x0080


	//----- nvinfo : EIATTR_EXTERNS
	.align		4
        /*0030*/ 	.byte	0x04, 0x0f
        /*0032*/ 	.short	(.L_229 - .L_228)


	//   ....[0]....
	.align		4
.L_228:
        /*0034*/ 	.word	index@(__assertfail)


	//----- nvinfo : EIATTR_MERCURY_ISA_VERSION
	.align		4
.L_229:
        /*0038*/ 	.byte	0x03, 0x5f
        /*003a*/ 	.short	0x0101


	//----- nvinfo : EIATTR_VRC_CTA_INIT_COUNT
	.align		4
        /*003c*/ 	.byte	0x02, 0x4a
	.zero		1
	.zero		1


	//----- nvinfo : EIATTR_SYSCALL_OFFSETS
	.align		4
        /*0040*/ 	.byte	0x04, 0x46
        /*0042*/ 	.short	(.L_231 - .L_230)


	//   ....[0]....
.L_230:
        /*0044*/ 	.word	0x00002210


	//   ....[1]....
        /*0048*/ 	.word	0x00003130


	//   ....[2]....
        /*004c*/ 	.word	0x000054e0


	//   ....[3]....
        /*0050*/ 	.word	0x00006250


	//   ....[4]....
        /*0054*/ 	.word	0x000086f0


	//   ....[5]....
        /*0058*/ 	.word	0x00009460


	//   ....[6]....
        /*005c*/ 	.word	0x0000b910


	//   ....[7]....
        /*0060*/ 	.word	0x0000c650


	//----- nvinfo : EIATTR_EXIT_INSTR_OFFSETS
	.align		4
.L_231:
        /*0064*/ 	.byte	0x04, 0x1c
        /*0066*/ 	.short	(.L_233 - .L_232)


	//   ....[0]....
.L_232:
        /*0068*/ 	.word	0x00009720


	//   ....[1]....
        /*006c*/ 	.word	0x0000bad0


	//   ....[2]....
        /*0070*/ 	.word	0x0000bb10


	//   ....[3]....
        /*0074*/ 	.word	0x0000bbb0


	//   ....[4]....
        /*0078*/ 	.word	0x0000bbf0


	//   ....[5]....
        /*007c*/ 	.word	0x0000bc30


	//   ....[6]....
        /*0080*/ 	.word	0x0000bcc0


	//   ....[7]....
        /*0084*/ 	.word	0x0000bd00


	//   ....[8]....
        /*0088*/ 	.word	0x0000bda0


	//   ....[9]....
        /*008c*/ 	.word	0x0000bdf0


	//   ....[10]....
        /*0090*/ 	.word	0x0000be40


	//   ....[11]....
        /*0094*/ 	.word	0x0000bf20


	//   ....[12]....
        /*0098*/ 	.word	0x0000c090


	//   ....[13]....
        /*009c*/ 	.word	0x0000c200


	//   ....[14]....
        /*00a0*/ 	.word	0x0000c360


	//   ....[15]....
        /*00a4*/ 	.word	0x0000c3a0


	//   ....[16]....
        /*00a8*/ 	.word	0x0000c3e0


	//   ....[17]....
        /*00ac*/ 	.word	0x0000c490


	//   ....[18]....
        /*00b0*/ 	.word	0x0000c4f0


	//   ....[19]....
        /*00b4*/ 	.word	0x0000c660


	//   ....[20]....
        /*00b8*/ 	.word	0x0000c770


	//   ....[21]....
        /*00bc*/ 	.word	0x0000c8b0


	//   ....[22]....
        /*00c0*/ 	.word	0x0000c8d0


	//----- nvinfo : EIATTR_MAX_THREADS
	.align		4
.L_233:
        /*00c4*/ 	.byte	0x04, 0x05
        /*00c6*/ 	.short	(.L_235 - .L_234)
.L_234:
        /*00c8*/ 	.word	0x00000080
        /*00cc*/ 	.word	0x00000001
        /*00d0*/ 	.word	0x00000001


	//----- nvinfo : EIATTR_CRS_STACK_SIZE
	.align		4
.L_235:
        /*00d4*/ 	.byte	0x04, 0x1e
        /*00d6*/ 	.short	(.L_237 - .L_236)
.L_236:
        /*00d8*/ 	.word	0x00000000


	//----- nvinfo : EIATTR_CBANK_PARAM_SIZE
	.align		4
.L_237:
        /*00dc*/ 	.byte	0x03, 0x19
        /*00de*/ 	.short	0x0220


	//----- nvinfo : EIATTR_PARAM_CBANK
	.align		4
        /*00e0*/ 	.byte	0x04, 0x0a
        /*00e2*/ 	.short	(.L_239 - .L_238)
	.align		4
.L_238:
        /*00e4*/ 	.word	index@(.nv.constant0._ZN2at6native18elementwise_kernelILi128ELi4EZNS0_15gpu_kernel_implIZZZNS0_15sin_kernel_cudaERNS_18TensorIteratorBaseEENKUlvE0_clEvENKUlvE2_clEvEUlN3c108BFloat16EE_EEvS4_RKT_EUliE_EEviT1_)
        /*00e8*/ 	.short	0x0380
        /*00ea*/ 	.short	0x0220


	//----- nvinfo : EIATTR_SW_WAR
	.align		4
.L_239:
        /*00ec*/ 	.byte	0x04, 0x36
        /*00ee*/ 	.short	(.L_241 - .L_240)
.L_240:
        /*00f0*/ 	.word	0x00000008
.L_241:


//--------------------- .nv.info._ZN2at6native27unrolled_elementwise_kernelIZZZNS0_15sin_kernel_cudaERNS_18TensorIteratorBaseEENKUlvE0_clEvENKUlvE2_clEvEUlN3c108BFloat16EE_St5arrayIPcLm2EELi4E23TrivialOffsetCalculatorILi1EjESD_NS0_6memory12LoadWithCastILi1EEENSE_13StoreWithCastILi1EEEEEviT_T0_T2_T3_T4_T5_ --------------------------
	.section	.nv.info._ZN2at6native27unrolled_elementwise_kernelIZZZNS0_15sin_kernel_cudaERNS_18TensorIteratorBaseEENKUlvE0_clEvENKUlvE2_clEvEUlN3c108BFloat16EE_St5arrayIPcLm2EELi4E23TrivialOffsetCalculatorILi1EjESD_NS0_6memory12LoadWithCastILi1EEENSE_13StoreWithCastILi1EEEEEviT_T0_T2_T3_T4_T5_,"",@"SHT_CUDA_INFO"
	.sectionflags	@""
	.align	4


	//----- nvinfo : EIATTR_CUDA_API_VERSION
	.align		4
        /*0000*/ 	.byte	0x04, 0x37
        /*0002*/ 	.short	(.L_243 - .L_242)
.L_242:
        /*0004*/ 	.word	0x00000082


	//----- nvinfo : EIATTR_KPARAM_INFO
	.align		4
.L_243:
        /*0008*/ 	.byte	0x04, 0x17
        /*000a*/ 	.short	(.L_245 - .L_244)
.L_244:
        /*000c*/ 	.word	0x00000000
        /*0010*/ 	.short	0x0006
        /*0012*/ 	.short	0x0024
        /*0014*/ 	.byte	0x00, 0xf0, 0x21, 0x00


	//----- nvinfo : EIATTR_KPARAM_INFO
	.align		4
.L_245:
        /*0018*/ 	.byte	0x04, 0x17
        /*001a*/ 	.short	(.L_247 - .L_246)
.L_246:
        /*001c*/ 	.word	0x00000000
        /*0020*/ 	.short	0x0005
        /*0022*/ 	.short	0x001c
        /*0024*/ 	.byte	0x00, 0xf0, 0x21, 0x00


	//----- nvinfo : EIATTR_KPARAM_INFO
	.align		4
.L_247:
        /*0028*/ 	.byte	0x04, 0x17
        /*002a*/ 	.short	(.L_249 - .L_248)
.L_248:
        /*002c*/ 	.word	0x00000000
        /*0030*/ 	.short	0x0004
        /*0032*/ 	.short	0x0019
        /*0034*/ 	.byte	0x00, 0xf0, 0x05, 0x00


	//----- nvinfo : EIATTR_KPARAM_INFO
	.align		4
.L_249:
        /*0038*/ 	.byte	0x04, 0x17
        /*003a*/ 	.short	(.L_251 - .L_250)
.L_250:
        /*003c*/ 	.word	0x00000000
        /*0040*/ 	.short	0x0003
        /*0042*/ 	.short	0x0018
        /*0044*/ 	.byte	0x00, 0xf0, 0x05, 0x00


	//----- nvinfo : EIATTR_KPARAM_INFO
	.align		4
.L_251:
        /*0048*/ 	.byte	0x04, 0x17
        /*004a*/ 	.short	(.L_253 - .L_252)
.L_252:
        /*004c*/ 	.word	0x00000000
        /*0050*/ 	.short	0x0002
        /*0052*/ 	.short	0x0008
        /*0054*/ 	.byte	0x00, 0xf0, 0x41, 0x00


	//----- nvinfo : EIATTR_KPARAM_INFO
	.align		4
.L_253:
        /*0058*/ 	.byte	0x04, 0x17
        /*005a*/ 	.short	(.L_255 - .L_254)
.L_254:
        /*005c*/ 	.word	0x00000000
        /*0060*/ 	.short	0x0001
        /*0062*/ 	.short	0x0004
        /*0064*/ 	.byte	0x00, 0xf0, 0x05, 0x00


	//----- nvinfo : EIATTR_KPARAM_INFO
	.align		4
.L_255:
        /*0068*/ 	.byte	0x04, 0x17
        /*006a*/ 	.short	(.L_257 - .L_256)
.L_256:
        /*006c*/ 	.word	0x00000000
        /*0070*/ 	.short	0x0000
        /*0072*/ 	.short	0x0000
        /*0074*/ 	.byte	0x00, 0xf0, 0x11, 0x00


	//----- nvinfo : EIATTR_SPARSE_MMA_MASK
	.align		4
.L_257:
        /*0078*/ 	.byte	0x03, 0x50
        /*007a*/ 	.short	0x0000


	//----- nvinfo : EIATTR_MAXREG_COUNT
	.align		4
        /*007c*/ 	.byte	0x03, 0x1b
        /*007e*/ 	.short	0x00ff


	//----- nvinfo : EIATTR_EXTERNS
	.align		4
        /*0080*/ 	.byte	0x04, 0x0f
        /*0082*/ 	.short	(.L_259 - .L_258)


	//   ....[0]....
	.align		4
.L_258:
        /*0084*/ 	.word	index@(__assertfail)


	//----- nvinfo : EIATTR_MERCURY_ISA_VERSION
	.align		4
.L_259:
        /*0088*/ 	.byte	0x03, 0x5f
        /*008a*/ 	.short	0x0101


	//----- nvinfo : EIATTR_VRC_CTA_INIT_COUNT
	.align		4
        /*008c*/ 	.byte	0x02, 0x4a
	.zero		1
	.zero		1


	//----- nvinfo : EIATTR_SYSCALL_OFFSETS
	.align		4
        /*0090*/ 	.byte	0x04, 0x46
        /*0092*/ 	.short	(.L_261 - .L_260)


	//   ....[0]....
.L_260:
        /*0094*/ 	.word	0x00001000


	//   ....[1]....
        /*0098*/ 	.word	0x000021e0


	//   ....[2]....
        /*009c*/ 	.word	0x00003300


	//   ....[3]....
        /*00a0*/ 	.word	0x00004330


	//   ....[4]....
        /*00a4*/ 	.word	0x00005470


	//   ....[5]....
        /*00a8*/ 	.word	0x00006350


	//   ....[6]....
        /*00ac*/ 	.word	0x000072d0


	//   ....[7]....
        /*00b0*/ 	.word	0x00008250


	//----- nvinfo : EIATTR_EXIT_INSTR_OFFSETS
	.align		4
.L_261:
        /*00b4*/ 	.byte	0x04, 0x1c
        /*00b6*/ 	.short	(.L_263 - .L_262)


	//   ....[0]....
.L_262:
        /*00b8*/ 	.word	0x00007580


	//   ....[1]....
        /*00bc*/ 	.word	0x000076d0


	//   ....[2]....
        /*00c0*/ 	.word	0x00007710


	//   ....[3]....
        /*00c4*/ 	.word	0x000077b0


	//   ....[4]....
        /*00c8*/ 	.word	0x000077f0


	//   ....[5]....
        /*00cc*/ 	.word	0x00007830


	//   ....[6]....
        /*00d0*/ 	.word	0x000078c0


	//   ....[7]....
        /*00d4*/ 	.word	0x00007900


	//   ....[8]....
        /*00d8*/ 	.word	0x000079a0


	//   ....[9]....
        /*00dc*/ 	.word	0x000079f0


	//   ....[10]....
        /*00e0*/ 	.word	0x00007a40


	//   ....[11]....
        /*00e4*/ 	.word	0x00007b20


	//   ....[12]....
        /*00e8*/ 	.word	0x00007c90


	//   ....[13]....
        /*00ec*/ 	.word	0x00007e00


	//   ....[14]....
        /*00f0*/ 	.word	0x00007f60


	//   ....[15]....
        /*00f4*/ 	.word	0x00007fa0


	//   ....[16]....
        /*00f8*/ 	.word	0x00007fe0


	//   ....[17]....
        /*00fc*/ 	.word	0x00008090


	//   ....[18]....
        /*0100*/ 	.word	0x000080f0


	//   ....[19]....
        /*0104*/ 	.word	0x00008260


	//   ....[20]....
        /*0108*/ 	.word	0x00008370


	//   ....[21]....
        /*010c*/ 	.word	0x000084b0


	//   ....[22]....
        /*0110*/ 	.word	0x000084d0


	//----- nvinfo : EIATTR_MAX_THREADS
	.align		4
.L_263:
        /*0114*/ 	.byte	0x04, 0x05
        /*0116*/ 	.short	(.L_265 - .L_264)
.L_264:
        /*0118*/ 	.word	0x00000080
        /*011c*/ 	.word	0x00000001
        /*0120*/ 	.word	0x00000001


	//----- nvinfo : EIATTR_CRS_STACK_SIZE
	.align		4
.L_265:
        /*0124*/ 	.byte	0x04, 0x1e
        /*0126*/ 	.short	(.L_267 - .L_266)
.L_266:
        /*0128*/ 	.word	0x00000000


	//----- nvinfo : EIATTR_CBANK_PARAM_SIZE
	.align		4
.L_267:
        /*012c*/ 	.byte	0x03, 0x19
        /*012e*/ 	.short	0x002c


	//----- nvinfo : EIATTR_PARAM_CBANK
	.align		4
        /*0130*/ 	.byte	0x04, 0x0a
        /*0132*/ 	.short	(.L_269 - .L_268)
	.align		4
.L_268:
        /*0134*/ 	.word	index@(.nv.constant0._ZN2at6native27unrolled_elementwise_kernelIZZZNS0_15sin_kernel_cudaERNS_18TensorIteratorBaseEENKUlvE0_clEvENKUlvE2_clEvEUlN3c108BFloat16EE_St5arrayIPcLm2EELi4E23TrivialOffsetCalculatorILi1EjESD_NS0_6memory12LoadWithCastILi1EEENSE_13StoreWithCastILi1EEEEEviT_T0_T2_T3_T4_T5_)
        /*0138*/ 	.short	0x0380
        /*013a*/ 	.short	0x002c


	//----- nvinfo : EIATTR_SW_WAR
	.align		4
.L_269:
        /*013c*/ 	.byte	0x04, 0x36
        /*013e*/ 	.short	(.L_271 - .L_270)
.L_270:
        /*0140*/ 	.word	0x00000008
.L_271:


//--------------------- .nv.info._ZN2at6native18elementwise_kernelILi128ELi4EZNS0_22gpu_kernel_impl_nocastIZZZNS0_15sin_kernel_cudaERNS_18TensorIteratorBaseEENKUlvE0_clEvENKUlvE2_clEvEUlN3c108BFloat16EE_EEvS4_RKT_EUliE_EEviT1_ --------------------------
	.section	.nv.info._ZN2at6native18elementwise_kernelILi128ELi4EZNS0_22gpu_kernel_impl_nocastIZZZNS0_15sin_kernel_cudaERNS_18TensorIteratorBaseEENKUlvE0_clEvENKUlvE2_clEvEUlN3c108BFloat16EE_EEvS4_RKT_EUliE_EEviT1_,"",@"SHT_CUDA_INFO"
	.sectionflags	@""
	.align	4


	//----- nvinfo : EIATTR_CUDA_API_VERSION
	.align		4
        /*0000*/ 	.byte	0x04, 0x37
        /*0002*/ 	.short	(.L_273 - .L_272)
.L_272:
        /*0004*/ 	.word	0x00000082


	//----- nvinfo : EIATTR_KPARAM_INFO
	.align		4
.L_273:
        /*0008*/ 	.byte	0x04, 0x17
        /*000a*/ 	.short	(.L_275 - .L_274)
.L_274:
        /*000c*/ 	.word	0x00000000
        /*0010*/ 	.short	0x0001
        /*0012*/ 	.short	0x0008
        /*0014*/ 	.byte	0x00, 0xf0, 0x61, 0x08


	//----- nvinfo : EIATTR_KPARAM_INFO
	.align		4
.L_275:
        /*0018*/ 	.byte	0x04, 0x17
        /*001a*/ 	.short	(.L_277 - .L_276)
.L_276:
        /*001c*/ 	.word	0x00000000
        /*0020*/ 	.short	0x0000
        /*0022*/ 	.short	0x0000
        /*0024*/ 	.byte	0x00, 0xf0, 0x11, 0x00


	//----- nvinfo : EIATTR_SPARSE_MMA_MASK
	.align		4
.L_277:
        /*0028*/ 	.byte	0x03, 0x50
        /*002a*/ 	.short	0x0000


	//----- nvinfo : EIATTR_MAXREG_COUNT
	.align		4
        /*002c*/ 	.byte	0x03, 0x1b
        /*002e*/ 	.short	0x0080


	//----- nvinfo : EIATTR_MERCURY_ISA_VERSION
	.align		4
        /*0030*/ 	.byte	0x03, 0x5f
        /*0032*/ 	.short	0x0101


	//----- nvinfo : EIATTR_VRC_CTA_INIT_COUNT
	.align		4
        /*0034*/ 	.byte	0x02, 0x4a
	.zero		1
	.zero		1


	//----- nvinfo : EIATTR_EXIT_INSTR_OFFSETS
	.align		4
        /*0038*/ 	.byte	0x04, 0x1c
        /*003a*/ 	.short	(.L_279 - .L_278)


	//   ....[0]....
.L_278:
        /*003c*/ 	.word	0x00000330


	//   ....[1]....
        /*0040*/ 	.word	0x000003c0


	//   ....[2]....
        /*0044*/ 	.word	0x00003f10


	//   ....[3]....
        /*0048*/ 	.word	0x00005270


	//----- nvinfo : EIATTR_MAX_THREADS
	.align		4
.L_279:
        /*004c*/ 	.byte	0x04, 0x05
        /*004e*/ 	.short	(.L_281 - .L_280)
.L_280:
        /*0050*/ 	.word	0x00000080
        /*0054*/ 	.word	0x00000001
        /*0058*/ 	.word	0x00000001


	//----- nvinfo : EIATTR_CRS_STACK_SIZE
	.align		4
.L_281:
        /*005c*/ 	.byte	0x04, 0x1e
        /*005e*/ 	.short	(.L_283 - .L_282)
.L_282:
        /*0060*/ 	.word	0x00000000


	//----- nvinfo : EIATTR_CBANK_PARAM_SIZE
	.align		4
.L_283:
        /*0064*/ 	.byte	0x03, 0x19
        /*0066*/ 	.short	0x0220


	//----- nvinfo : EIATTR_PARAM_CBANK
	.align		4
        /*0068*/ 	.byte	0x04, 0x0a
        /*006a*/ 	.short	(.L_285 - .L_284)
	.align		4
.L_284:
        /*006c*/ 	.word	index@(.nv.constant0._ZN2at6native18elementwise_kernelILi128ELi4EZNS0_22gpu_kernel_impl_nocastIZZZNS0_15sin_kernel_cudaERNS_18TensorIteratorBaseEENKUlvE0_clEvENKUlvE2_clEvEUlN3c108BFloat16EE_EEvS4_RKT_EUliE_EEviT1_)
        /*0070*/ 	.short	0x0380
        /*0072*/ 	.short	0x0220


	//----- nvinfo : EIATTR_SW_WAR
	.align		4
.L_285:
        /*0074*/ 	.byte	0x04, 0x36
        /*0076*/ 	.short	(.L_287 - .L_286)
.L_286:
        /*0078*/ 	.word	0x00000008
.L_287:


//--------------------- .nv.info._ZN2at6native27unrolled_elementwise_kernelIZZZNS0_15sin_kernel_cudaERNS_18TensorIteratorBaseEENKUlvE0_clEvENKUlvE2_clEvEUlN3c108BFloat16EE_St5arrayIPcLm2EELi4E23TrivialOffsetCalculatorILi1EjESD_NS0_6memory15LoadWithoutCastENSE_16StoreWithoutCastEEEviT_T0_T2_T3_T4_T5_ --------------------------
	.section	.nv.info._ZN2at6native27unrolled_elementwise_kernelIZZZNS0_15sin_kernel_cudaERNS_18TensorIteratorBaseEENKUlvE0_clEvENKUlvE2_clEvEUlN3c108BFloat16EE_St5arrayIPcLm2EELi4E23TrivialOffsetCalculatorILi1EjESD_NS0_6memory15LoadWithoutCastENSE_16StoreWithoutCastEEEviT_T0_T2_T3_T4_T5_,"",@"SHT_CUDA_INFO"
	.sectionflags	@""
	.align	4


	//----- nvinfo : EIATTR_CUDA_API_VERSION
	.align		4
        /*0000*/ 	.byte	0x04, 0x37
        /*0002*/ 	.short	(.L_289 - .L_288)
.L_288:
        /*0004*/ 	.word	0x00000082


	//----- nvinfo : EIATTR_KPARAM_INFO
	.align		4
.L_289:
        /*0008*/ 	.byte	0x04, 0x17
        /*000a*/ 	.short	(.L_291 - .L_290)
.L_290:
        /*000c*/ 	.word	0x00000000
        /*0010*/ 	.short	0x0006
        /*0012*/ 	.short	0x001b
        /*0014*/ 	.byte	0x00, 0xf0, 0x05, 0x00


	//----- nvinfo : EIATTR_KPARAM_INFO
	.align		4
.L_291:
        /*0018*/ 	.byte	0x04, 0x17
        /*001a*/ 	.short	(.L_293 - .L_292)
.L_292:
        /*001c*/ 	.word	0x00000000
        /*0020*/ 	.short	0x0005
        /*0022*/ 	.short	0x001a
        /*0024*/ 	.byte	0x00, 0xf0, 0x05, 0x00


	//----- nvinfo : EIATTR_KPARAM_INFO
	.align		4
.L_293:
        /*0028*/ 	.byte	0x04, 0x17
        /*002a*/ 	.short	(.L_295 - .L_294)
.L_294:
        /*002c*/ 	.word	0x00000000
        /*0030*/ 	.short	0x0004
        /*0032*/ 	.short	0x0019
        /*0034*/ 	.byte	0x00, 0xf0, 0x05, 0x00


	//----- nvinfo : EIATTR_KPARAM_INFO
	.align		4
.L_295:
        /*0038*/ 	.byte	0x04, 0x17
        /*003a*/ 	.short	(.L_297 - .L_296)
.L_296:
        /*003c*/ 	.word	0x00000000
        /*0040*/ 	.short	0x0003
        /*0042*/ 	.short	0x0018
        /*0044*/ 	.byte	0x00, 0xf0, 0x05, 0x00


	//----- nvinfo : EIATTR_KPARAM_INFO
	.align		4
.L_297:
        /*0048*/ 	.byte	0x04, 0x17
        /*004a*/ 	.short	(.L_299 - .L_298)
.L_298:
        /*004c*/ 	.word	0x00000000
        /*0050*/ 	.short	0x0002
        /*0052*/ 	.short	0x0008
        /*0054*/ 	.byte	0x00, 0xf0, 0x41, 0x00


	//----- nvinfo : EIATTR_KPARAM_INFO
	.align		4
.L_299:
        /*0058*/ 	.byte	0x04, 0x17
        /*005a*/ 	.short	(.L_301 - .L_300)
.L_300:
        /*005c*/ 	.word	0x00000000
        /*0060*/ 	.short	0x0001
        /*0062*/ 	.short	0x0004
        /*0064*/ 	.byte	0x00, 0xf0, 0x05, 0x00


	//----- nvinfo : EIATTR_KPARAM_INFO
	.align		4
.L_301:
        /*0068*/ 	.byte	0x04, 0x17
        /*006a*/ 	.short	(.L_303 - .L_302)
.L_302:
        /*006c*/ 	.word	0x00000000
        /*0070*/ 	.short	0x0000
        /*0072*/ 	.short	0x0000
        /*0074*/ 	.byte	0x00, 0xf0, 0x11, 0x00


	//----- nvinfo : EIATTR_SPARSE_MMA_MASK
	.align		4
.L_303:
        /*0078*/ 	.byte	0x03, 0x50
        /*007a*/ 	.short	0x0000


	//----- nvinfo : EIATTR_MAXREG_COUNT
	.align		4
        /*007c*/ 	.byte	0x03, 0x1b
        /*007e*/ 	.short	0x00ff


	//----- nvinfo : EIATTR_MERCURY_ISA_VERSION
	.align		4
        /*0080*/ 	.byte	0x03, 0x5f
        /*0082*/ 	.short	0x0101


	//----- nvinfo : EIATTR_VRC_CTA_INIT_COUNT
	.align		4
        /*0084*/ 	.byte	0x02, 0x4a
	.zero		1
	.zero		1


	//----- nvinfo : EIATTR_EXIT_INSTR_OFFSETS
	.align		4
        /*0088*/ 	.byte	0x04, 0x1c
        /*008a*/ 	.short	(.L_305 - .L_304)


	//   ....[0]....
.L_304:
        /*008c*/ 	.word	0x000004b0


	//   ....[1]....
        /*0090*/ 	.word	0x00000520


	//----- nvinfo : EIATTR_MAX_THREADS
	.align		4
.L_305:
        /*0094*/ 	.byte	0x04, 0x05
        /*0096*/ 	.short	(.L_307 - .L_306)
.L_306:
        /*0098*/ 	.word	0x00000080
        /*009c*/ 	.word	0x00000001
        /*00a0*/ 	.word	0x00000001


	//----- nvinfo : EIATTR_CRS_STACK_SIZE
	.align		4
.L_307:
        /*00a4*/ 	.byte	0x04, 0x1e
        /*00a6*/ 	.short	(.L_309 - .L_308)
.L_308:
        /*00a8*/ 	.word	0x00000000


	//----- nvinfo : EIATTR_CBANK_PARAM_SIZE
	.align		4
.L_309:
        /*00ac*/ 	.byte	0x03, 0x19
        /*00ae*/ 	.short	0x001c


	//----- nvinfo : EIATTR_PARAM_CBANK
	.align		4
        /*00b0*/ 	.byte	0x04, 0x0a
        /*00b2*/ 	.short	(.L_311 - .L_310)
	.align		4
.L_310:
        /*00b4*/ 	.word	index@(.nv.constant0._ZN2at6native27unrolled_elementwise_kernelIZZZNS0_15sin_kernel_cudaERNS_18TensorIteratorBaseEENKUlvE0_clEvENKUlvE2_clEvEUlN3c108BFloat16EE_St5arrayIPcLm2EELi4E23TrivialOffsetCalculatorILi1EjESD_NS0_6memory15LoadWithoutCastENSE_16StoreWithoutCastEEEviT_T0_T2_T3_T4_T5_)
        /*00b8*/ 	.short	0x0380
        /*00ba*/ 	.short	0x001c


	//----- nvinfo : EIATTR_SW_WAR
	.align		4
.L_311:
        /*00bc*/ 	.byte	0x04, 0x36
        /*00be*/ 	.short	(.L_313 - .L_312)
.L_312:
        /*00c0*/ 	.word	0x00000008
.L_313:


//--------------------- .nv.info._ZN2at6native29vectorized_elementwise_kernelILi2EZZZNS0_15sin_kernel_cudaERNS_18TensorIteratorBaseEENKUlvE0_clEvENKUlvE2_clEvEUlN3c108BFloat16EE_St5arrayIPcLm2EEEEviT0_T1_ --------------------------
	.section	.nv.info._ZN2at6native29vectorized_elementwise_kernelILi2EZZZNS0_15sin_kernel_cudaERNS_18TensorIteratorBaseEENKUlvE0_clEvENKUlvE2_clEvEUlN3c108BFloat16EE_St5arrayIPcLm2EEEEviT0_T1_,"",@"SHT_CUDA_INFO"
	.sectionflags	@""
	.align	4


	//----- nvinfo : EIATTR_CUDA_API_VERSION
	.align		4
        /*0000*/ 	.byte	0x04, 0x37
        /*0002*/ 	.short	(.L_315 - .L_314)
.L_314:
        /*0004*/ 	.word	0x00000082


	//----- nvinfo : EIATTR_KPARAM_INFO
	.align		4
.L_315:
        /*0008*/ 	.byte	0x04, 0x17
        /*000a*/ 	.short	(.L_317 - .L_316)
.L_316:
        /*000c*/ 	.word	0x00000000
        /*0010*/ 	.short	0x0002
        /*0012*/ 	.short	0x0008
        /*0014*/ 	.byte	0x00, 0xf0, 0x41, 0x00


	//----- nvinfo : EIATTR_KPARAM_INFO
	.align		4
.L_317:
        /*0018*/ 	.byte	0x04, 0x17
        /*001a*/ 	.short	(.L_319 - .L_318)
.L_318:
        /*001c*/ 	.word	0x00000000
        /*0020*/ 	.short	0x0001
        /*0022*/ 	.short	0x0004
        /*0024*/ 	.byte	0x00, 0xf0, 0x05, 0x00


	//----- nvinfo : EIATTR_KPARAM_INFO
	.align		4
.L_319:
        /*0028*/ 	.byte	0x04, 0x17
        /*002a*/ 	.short	(.L_321 - .L_320)
.L_320:
        /*002c*/ 	.word	0x00000000
        /*0030*/ 	.short	0x0000
        /*0032*/ 	.short	0x0000
        /*0034*/ 	.byte	0x00, 0xf0, 0x11, 0x00


	//----- nvinfo : EIATTR_SPARSE_MMA_MASK
	.align		4
.L_321:
        /*0038*/ 	.byte	0x03, 0x50
        /*003a*/ 	.short	0x0000


	//----- nvinfo : EIATTR_MAXREG_COUNT
	.align		4
        /*003c*/ 	.byte	0x03, 0x1b
        /*003e*/ 	.short	0x00ff


	//----- nvinfo : EIATTR_MERCURY_ISA_VERSION
	.align		4
        /*0040*/ 	.byte	0x03, 0x5f
        /*0042*/ 	.short	0x0101


	//----- nvinfo : EIATTR_VRC_CTA_INIT_COUNT
	.align		4
        /*0044*/ 	.byte	0x02, 0x4a
	.zero		1
	.zero		1


	//----- nvinfo : EIATTR_EXIT_INSTR_OFFSETS
	.align		4
        /*0048*/ 	.byte	0x04, 0x1c
        /*004a*/ 	.short	(.L_323 - .L_322)


	//   ....[0]....
.L_322:
        /*004c*/ 	.word	0x00000a50


	//   ....[1]....
        /*0050*/ 	.word	0x00000aa0


	//   ....[2]....
        /*0054*/ 	.word	0x00000da0


	//----- nvinfo : EIATTR_MAX_THREADS
	.align		4
.L_323:
        /*0058*/ 	.byte	0x04, 0x05
        /*005a*/ 	.short	(.L_325 - .L_324)
.L_324:
        /*005c*/ 	.word	0x00000080
        /*0060*/ 	.word	0x00000001
        /*0064*/ 	.word	0x00000001


	//----- nvinfo : EIATTR_CRS_STACK_SIZE
	.align		4
.L_325:
        /*0068*/ 	.byte	0x04, 0x1e
        /*006a*/ 	.short	(.L_327 - .L_326)
.L_326:
        /*006c*/ 	.word	0x00000000


	//----- nvinfo : EIATTR_CBANK_PARAM_SIZE
	.align		4
.L_327:
        /*0070*/ 	.byte	0x03, 0x19
        /*0072*/ 	.short	0x0018


	//----- nvinfo : EIATTR_PARAM_CBANK
	.align		4
        /*0074*/ 	.byte	0x04, 0x0a
        /*0076*/ 	.short	(.L_329 - .L_328)
	.align		4
.L_328:
        /*0078*/ 	.word	index@(.nv.constant0._ZN2at6native29vectorized_elementwise_kernelILi2EZZZNS0_15sin_kernel_cudaERNS_18TensorIteratorBaseEENKUlvE0_clEvENKUlvE2_clEvEUlN3c108BFloat16EE_St5arrayIPcLm2EEEEviT0_T1_)
        /*007c*/ 	.short	0x0380
        /*007e*/ 	.short	0x0018


	//----- nvinfo : EIATTR_SW_WAR
	.align		4
.L_329:
        /*0080*/ 	.byte	0x04, 0x36
        /*0082*/ 	.short	(.L_331 - .L_330)
.L_330:
        /*0084*/ 	.word	0x00000008
.L_331:


//--------------------- .nv.info._ZN2at6native29vectorized_elementwise_kernelILi4EZZZNS0_15sin_kernel_cudaERNS_18TensorIteratorBaseEENKUlvE0_clEvENKUlvE2_clEvEUlN3c108BFloat16EE_St5arrayIPcLm2EEEEviT0_T1_ --------------------------
	.section	.nv.info._ZN2at6native29vectorized_elementwise_kernelILi4EZZZNS0_15sin_kernel_cudaERNS_18TensorIteratorBaseEENKUlvE0_clEvENKUlvE2_clEvEUlN3c108BFloat16EE_St5arrayIPcLm2EEEEviT0_T1_,"",@"SHT_CUDA_INFO"
	.sectionflags	@""
	.align	4


	//----- nvinfo : EIATTR_CUDA_API_VERSION
	.align		4
        /*0000*/ 	.byte	0x04, 0x37
        /*0002*/ 	.short	(.L_333 - .L_332)
.L_332:
        /*0004*/ 	.word	0x00000082


	//----- nvinfo : EIATTR_KPARAM_INFO
	.align		4
.L_333:
        /*0008*/ 	.byte	0x04, 0x17
        /*000a*/ 	.short	(.L_335 - .L_334)
.L_334:
        /*000c*/ 	.word	0x00000000
        /*0010*/ 	.short	0x0002
        /*0012*/ 	.short	0x0008
        /*0014*/ 	.byte	0x00, 0xf0, 0x41, 0x00


	//----- nvinfo : EIATTR_KPARAM_INFO
	.align		4
.L_335:
        /*0018*/ 	.byte	0x04, 0x17
        /*001a*/ 	.short	(.L_337 - .L_336)
.L_336:
        /*001c*/ 	.word	0x00000000
        /*0020*/ 	.short	0x0001
        /*0022*/ 	.short	0x0004
        /*0024*/ 	.byte	0x00, 0xf0, 0x05, 0x00


	//----- nvinfo : EIATTR_KPARAM_INFO
	.align		4
.L_337:
        /*0028*/ 	.byte	0x04, 0x17
        /*002a*/ 	.short	(.L_339 - .L_338)
.L_338:
        /*002c*/ 	.word	0x00000000
        /*0030*/ 	.short	0x0000
        /*0032*/ 	.short	0x0000
        /*0034*/ 	.byte	0x00, 0xf0, 0x11, 0x00


	//----- nvinfo : EIATTR_SPARSE_MMA_MASK
	.align		4
.L_339:
        /*0038*/ 	.byte	0x03, 0x50
        /*003a*/ 	.short	0x0000


	//----- nvinfo : EIATTR_MAXREG_COUNT
	.align		4
        /*003c*/ 	.byte	0x03, 0x1b
        /*003e*/ 	.short	0x00ff


	//----- nvinfo : EIATTR_MERCURY_ISA_VERSION
	.align		4
        /*0040*/ 	.byte	0x03, 0x5f
        /*0042*/ 	.short	0x0101


	//----- nvinfo : EIATTR_VRC_CTA_INIT_COUNT
	.align		4
        /*0044*/ 	.byte	0x02, 0x4a
	.zero		1
	.zero		1


	//----- nvinfo : EIATTR_EXIT_INSTR_OFFSETS
	.align		4
        /*0048*/ 	.byte	0x04, 0x1c
        /*004a*/ 	.short	(.L_341 - .L_340)


	//   ....[0]....
.L_340:
        /*004c*/ 	.word	0x00000a50


	//   ....[1]....
        /*0050*/ 	.word	0x00000aa0


	//   ....[2]....
        /*0054*/ 	.word	0x00000d60


	//----- nvinfo : EIATTR_MAX_THREADS
	.align		4
.L_341:
        /*0058*/ 	.byte	0x04, 0x05
        /*005a*/ 	.short	(.L_343 - .L_342)
.L_342:
        /*005c*/ 	.word	0x00000080
        /*0060*/ 	.word	0x00000001
        /*0064*/ 	.word	0x00000001


	//----- nvinfo : EIATTR_CRS_STACK_SIZE
	.align		4
.L_343:
        /*0068*/ 	.byte	0x04, 0x1e
        /*006a*/ 	.short	(.L_345 - .L_344)
.L_344:
        /*006c*/ 	.word	0x00000000


	//----- nvinfo : EIATTR_CBANK_PARAM_SIZE
	.align		4
.L_345:
        /*0070*/ 	.byte	0x03, 0x19
        /*0072*/ 	.short	0x0018


	//----- nvinfo : EIATTR_PARAM_CBANK
	.align		4
        /*0074*/ 	.byte	0x04, 0x0a
        /*0076*/ 	.short	(.L_347 - .L_346)
	.align		4
.L_346:
        /*0078*/ 	.word	index@(.nv.constant0._ZN2at6native29vectorized_elementwise_kernelILi4EZZZNS0_15sin_kernel_cudaERNS_18TensorIteratorBaseEENKUlvE0_clEvENKUlvE2_clEvEUlN3c108BFloat16EE_St5arrayIPcLm2EEEEviT0_T1_)
        /*007c*/ 	.short	0x0380
        /*007e*/ 	.short	0x0018


	//----- nvinfo : EIATTR_SW_WAR
	.align		4
.L_347:
        /*0080*/ 	.byte	0x04, 0x36
        /*0082*/ 	.short	(.L_349 - .L_348)
.L_348:
        /*0084*/ 	.word	0x00000008
.L_349:


//--------------------- .nv.info._ZN2at6native29vectorized_elementwise_kernelILi8EZZZNS0_15sin_kernel_cudaERNS_18TensorIteratorBaseEENKUlvE0_clEvENKUlvE2_clEvEUlN3c108BFloat16EE_St5arrayIPcLm2EEEEviT0_T1_ --------------------------
	.section	.nv.info._ZN2at6native29vectorized_elementwise_kernelILi8EZZZNS0_15sin_kernel_cudaERNS_18TensorIteratorBaseEENKUlvE0_clEvENKUlvE2_clEvEUlN3c108BFloat16EE_St5arrayIPcLm2EEEEviT0_T1_,"",@"SHT_CUDA_INFO"
	.sectionflags	@""
	.align	4


	//----- nvinfo : EIATTR_CUDA_API_VERSION
	.align		4
        /*0000*/ 	.byte	0x04, 0x37
        /*0002*/ 	.short	(.L_351 - .L_350)
.L_350:
        /*0004*/ 	.word	0x00000082


	//----- nvinfo : EIATTR_KPARAM_INFO
	.align		4
.L_351:
        /*0008*/ 	.byte	0x04, 0x17
        /*000a*/ 	.short	(.L_353 - .L_352)
.L_352:
        /*000c*/ 	.word	0x00000000
        /*0010*/ 	.short	0x0002
        /*0012*/ 	.short	0x0008
        /*0014*/ 	.byte	0x00, 0xf0, 0x41, 0x00


	//----- nvinfo : EIATTR_KPARAM_INFO
	.align		4
.L_353:
        /*0018*/ 	.byte	0x04, 0x17
        /*001a*/ 	.short	(.L_355 - .L_354)
.L_354:
        /*001c*/ 	.word	0x00000000
        /*0020*/ 	.short	0x0001
        /*0022*/ 	.short	0x0004
        /*0024*/ 	.byte	0x00, 0xf0, 0x05, 0x00


	//----- nvinfo : EIATTR_KPARAM_INFO
	.align		4
.L_355:
        /*0028*/ 	.byte	0x04, 0x17
        /*002a*/ 	.short	(.L_357 - .L_356)
.L_356:
        /*002c*/ 	.word	0x00000000
        /*0030*/ 	.short	0x0000
        /*0032*/ 	.short	0x0000
        /*0034*/ 	.byte	0x00, 0xf0, 0x11, 0x00


	//----- nvinfo : EIATTR_SPARSE_MMA_MASK
	.align		4
.L_357:
        /*0038*/ 	.byte	0x03, 0x50
        /*003a*/ 	.short	0x0000


	//----- nvinfo : EIATTR_MAXREG_COUNT
	.align		4
        /*003c*/ 	.byte	0x03, 0x1b
        /*003e*/ 	.short	0x00ff


	//----- nvinfo : EIATTR_MERCURY_ISA_VERSION
	.align		4
        /*0040*/ 	.byte	0x03, 0x5f
        /*0042*/ 	.short	0x0101


	//----- nvinfo : EIATTR_VRC_CTA_INIT_COUNT
	.align		4
        /*0044*/ 	.byte	0x02, 0x4a
	.zero		1
	.zero		1


	//----- nvinfo : EIATTR_EXIT_INSTR_OFFSETS
	.align		4
        /*0048*/ 	.byte	0x04, 0x1c
        /*004a*/ 	.short	(.L_359 - .L_358)


	//   ....[0]....
.L_358:
        /*004c*/ 	.word	0x00000a50


	//   ....[1]....
        /*0050*/ 	.word	0x00000aa0


	//   ....[2]....
        /*0054*/ 	.word	0x00000d40


	//----- nvinfo : EIATTR_MAX_THREADS
	.align		4
.L_359:
        /*0058*/ 	.byte	0x04, 0x05
        /*005a*/ 	.short	(.L_361 - .L_360)
.L_360:
        /*005c*/ 	.word	0x00000080
        /*0060*/ 	.word	0x00000001
        /*0064*/ 	.word	0x00000001


	//----- nvinfo : EIATTR_CRS_STACK_SIZE
	.align		4
.L_361:
        /*0068*/ 	.byte	0x04, 0x1e
        /*006a*/ 	.short	(.L_363 - .L_362)
.L_362:
        /*006c*/ 	.word	0x00000000


	//----- nvinfo : EIATTR_CBANK_PARAM_SIZE
	.align		4
.L_363:
        /*0070*/ 	.byte	0x03, 0x19
        /*0072*/ 	.short	0x0018


	//----- nvinfo : EIATTR_PARAM_CBANK
	.align		4
        /*0074*/ 	.byte	0x04, 0x0a
        /*0076*/ 	.short	(.L_365 - .L_364)
	.align		4
.L_364:
        /*0078*/ 	.word	index@(.nv.constant0._ZN2at6native29vectorized_elementwise_kernelILi8EZZZNS0_15sin_kernel_cudaERNS_18TensorIteratorBaseEENKUlvE0_clEvENKUlvE2_clEvEUlN3c108BFloat16EE_St5arrayIPcLm2EEEEviT0_T1_)
        /*007c*/ 	.short	0x0380
        /*007e*/ 	.short	0x0018


	//----- nvinfo : EIATTR_SW_WAR
	.align		4
.L_365:
        /*0080*/ 	.byte	0x04, 0x36
        /*0082*/ 	.short	(.L_367 - .L_366)
.L_366:
        /*0084*/ 	.word	0x00000008
.L_367:


//--------------------- .nv.info._ZN2at6native18elementwise_kernelILi128ELi4EZNS0_15gpu_kernel_implIZZZNS0_15sin_kernel_cudaERNS_18TensorIteratorBaseEENKUlvE0_clEvENKUlvE1_clEvEUlN3c104HalfEE_EEvS4_RKT_EUliE_EEviT1_ --------------------------
	.section	.nv.info._ZN2at6native18elementwise_kernelILi128ELi4EZNS0_15gpu_kernel_implIZZZNS0_15sin_kernel_cudaERNS_18TensorIteratorBaseEENKUlvE0_clEvENKUlvE1_clEvEUlN3c104HalfEE_EEvS4_RKT_EUliE_EEviT1_,"",@"SHT_CUDA_INFO"
	.sectionflags	@""
	.align	4


	//----- nvinfo : EIATTR_CUDA_API_VERSION
	.align		4
        /*0000*/ 	.byte	0x04, 0x37
        /*0002*/ 	.short	(.L_369 - .L_368)
.L_368:
        /*0004*/ 	.word	0x00000082


	//----- nvinfo : EIATTR_KPARAM_INFO
	.align		4
.L_369:
        /*0008*/ 	.byte	0x04, 0x17
        /*000a*/ 	.short	(.L_371 - .L_370)
.L_370:
        /*000c*/ 	.word	0x00000000
        /*0010*/ 	.short	0x0001
        /*0012*/ 	.short	0x0008
        /*0014*/ 	.byte	0x00, 0xf0, 0x61, 0x08


	//----- nvinfo : EIATTR_KPARAM_INFO
	.align		4
.L_371:
        /*0018*/ 	.byte	0x04, 0x17
        /*001a*/ 	.short	(.L_373 - .L_372)
.L_372:
        /*001c*/ 	.word	0x00000000
        /*0020*/ 	.short	0x0000
        /*0022*/ 	.short	0x0000
        /*0024*/ 	.byte	0x00, 0xf0, 0x11, 0x00


	//----- nvinfo : EIATTR_SPARSE_MMA_MASK
	.align		4
.L_373:
        /*0028*/ 	.byte	0x03, 0x50
        /*002a*/ 	.short	0x0000


	//----- nvinfo : EIATTR_MAXREG_COUNT
	.align		4
        /*002c*/ 	.byte	0x03, 0x1b
        /*002e*/ 	.short	0x0080


	//----- nvinfo : EIATTR_EXTERNS
	.align		4
        /*0030*/ 	.byte	0x04, 0x0f
        /*0032*/ 	.short	(.L_375 - .L_374)


	//   ....[0]....
	.align		4
.L_374:
        /*0034*/ 	.word	index@(__assertfail)


	//----- nvinfo : EIATTR_MERCURY_ISA_VERSION
	.align		4
.L_375:
        /*0038*/ 	.byte	0x03, 0x5f
        /*003a*/ 	.short	0x0101


	//----- nvinfo : EIATTR_VRC_CTA_INIT_COUNT
	.align		4
        /*003c*/ 	.byte	0x02, 0x4a
	.zero		1
	.zero		1


	//----- nvinfo : EIATTR_SYSCALL_OFFSETS
	.align		4
        /*0040*/ 	.byte	0x04, 0x46
        /*0042*/ 	.short	(.L_377 - .L_376)


	//   ....[0]....
.L_376:
        /*0044*/ 	.word	0x000021f0


	//   ....[1]....
        /*0048*/ 	.word	0x00003110


	//   ....[2]....
        /*004c*/ 	.word	0x000054a0


	//   ....[3]....
        /*0050*/ 	.word	0x000061f0


	//   ....[4]....
        /*0054*/ 	.word	0x00008690


	//   ....[5]....
        /*0058*/ 	.word	0x000093e0


	//   ....[6]....
        /*005c*/ 	.word	0x0000b890


	//   ....[7]....
        /*0060*/ 	.word	0x0000c5b0


	//----- nvinfo : EIATTR_EXIT_INSTR_OFFSETS
	.align		4
.L_377:
        /*0064*/ 	.byte	0x04, 0x1c
        /*0066*/ 	.short	(.L_379 - .L_378)


	//   ....[0]....
.L_378:
        /*0068*/ 	.word	0x000096c0


	//   ....[1]....
        /*006c*/ 	.word	0x0000ba50


	//   ....[2]....
        /*0070*/ 	.word	0x0000ba90


	//   ....[3]....
        /*0074*/ 	.word	0x0000bb30


	//   ....[4]....
        /*0078*/ 	.word	0x0000bb70


	//   ....[5]....
        /*007c*/ 	.word	0x0000bbb0


	//   ....[6]....
        /*0080*/ 	.word	0x0000bc40


	//   ....[7]....
        /*0084*/ 	.word	0x0000bc60


	//   ....[8]....
        /*0088*/ 	.word	0x0000bd00


	//   ....[9]....
        /*008c*/ 	.word	0x0000bd50


	//   ....[10]....
        /*0090*/ 	.word	0x0000bda0


	//   ....[11]....
        /*0094*/ 	.word	0x0000be80


	//   ....[12]....
        /*0098*/ 	.word	0x0000bff0


	//   ....[13]....
        /*009c*/ 	.word	0x0000c160


	//   ....[14]....
        /*00a0*/ 	.word	0x0000c2c0


	//   ....[15]....
        /*00a4*/ 	.word	0x0000c300


	//   ....[16]....
        /*00a8*/ 	.word	0x0000c340


	//   ....[17]....
        /*00ac*/ 	.word	0x0000c3f0


	//   ....[18]....
        /*00b0*/ 	.word	0x0000c450


	//   ....[19]....
        /*00b4*/ 	.word	0x0000c5c0


	//   ....[20]....
        /*00b8*/ 	.word	0x0000c6d0


	//   ....[21]....
        /*00bc*/ 	.word	0x0000c810


	//   ....[22]....
        /*00c0*/ 	.word	0x0000c850


	//----- nvinfo : EIATTR_MAX_THREADS
	.align		4
.L_379:
        /*00c4*/ 	.byte	0x04, 0x05
        /*00c6*/ 	.short	(.L_381 - .L_380)
.L_380:
        /*00c8*/ 	.word	0x00000080
        /*00cc*/ 	.word	0x00000001
        /*00d0*/ 	.word	0x00000001


	//----- nvinfo : EIATTR_CRS_STACK_SIZE
	.align		4
.L_381:
        /*00d4*/ 	.byte	0x04, 0x1e
        /*00d6*/ 	.short	(.L_383 - .L_382)
.L_382:
        /*00d8*/ 	.word	0x00000000


	//----- nvinfo : EIATTR_CBANK_PARAM_SIZE
	.align		4
.L_383:
        /*00dc*/ 	.byte	0x03, 0x19
        /*00de*/ 	.short	0x0220


	//----- nvinfo : EIATTR_PARAM_CBANK
	.align		4
        /*00e0*/ 	.byte	0x04, 0x0a
        /*00e2*/ 	.short	(.L_385 - .L_384)
	.align		4
.L_384:
        /*00e4*/ 	.word	index@(.nv.constant0._ZN2at6native18elementwise_kernelILi128ELi4EZNS0_15gpu_kernel_implIZZZNS0_15sin_kernel_cudaERNS_18TensorIteratorBaseEENKUlvE0_clEvENKUlvE1_clEvEUlN3c104HalfEE_EEvS4_RKT_EUliE_EEviT1_)
        /*00e8*/ 	.short	0x0380
        /*00ea*/ 	.short	0x0220


	//----- nvinfo : EIATTR_SW_WAR
	.align		4
.L_385:
        /*00ec*/ 	.byte	0x04, 0x36
        /*00ee*/ 	.short	(.L_387 - .L_386)
.L_386:
        /*00f0*/ 	.word	0x00000008
.L_387:


//--------------------- .nv.info._ZN2at6native27unrolled_elementwise_kernelIZZZNS0_15sin_kernel_cudaERNS_18TensorIteratorBaseEENKUlvE0_clEvENKUlvE1_clEvEUlN3c104HalfEE_St5arrayIPcLm2EELi4E23TrivialOffsetCalculatorILi1EjESD_NS0_6memory12LoadWithCastILi1EEENSE_13StoreWithCastILi1EEEEEviT_T0_T2_T3_T4_T5_ --------------------------
	.section	.nv.info._ZN2at6native27unrolled_elementwise_kernelIZZZNS0_15sin_kernel_cudaERNS_18TensorIteratorBaseEENKUlvE0_clEvENKUlvE1_clEvEUlN3c104HalfEE_St5arrayIPcLm2EELi4E23TrivialOffsetCalculatorILi1EjESD_NS0_6memory12LoadWithCastILi1EEENSE_13StoreWithCastILi1EEEEEviT_T0_T2_T3_T4_T5_,"",@"SHT_CUDA_INFO"
	.sectionflags	@""
	.align	4


	//----- nvinfo : EIATTR_CUDA_API_VERSION
	.align		4
        /*0000*/ 	.byte	0x04, 0x37
        /*0002*/ 	.short	(.L_389 - .L_388)
.L_388:
        /*0004*/ 	.word	0x00000082


	//----- nvinfo : EIATTR_KPARAM_INFO
	.align		4
.L_389:
        /*0008*/ 	.byte	0x04, 0x17
        /*000a*/ 	.short	(.L_391 - .L_390)
.L_390:
        /*000c*/ 	.word	0x00000000
        /*0010*/ 	.short	0x0006
        /*0012*/ 	.short	0x0024
        /*0014*/ 	.byte	0x00, 0xf0, 0x21, 0x00


	//----- nvinfo : EIATTR_KPARAM_INFO
	.align		4
.L_391:
        /*0018*/ 	.byte	0x04, 0x17
        /*001a*/ 	.short	(.L_393 - .L_392)
.L_392:
        /*001c*/ 	.word	0x00000000
        /*0020*/ 	.short	0x0005
        /*0022*/ 	.short	0x001c
        /*0024*/ 	.byte	0x00, 0xf0, 0x21, 0x00


	//----- nvinfo : EIATTR_KPARAM_INFO
	.align		4
.L_393:
        /*0028*/ 	.byte	0x04, 0x17
        /*002a*/ 	.short	(.L_395 - .L_394)
.L_394:
        /*002c*/ 	.word	0x00000000
        /*0030*/ 	.short	0x0004
        /*0032*/ 	.short	0x0019
        /*0034*/ 	.byte	0x00, 0xf0, 0x05, 0x00


	//----- nvinfo : EIATTR_KPARAM_INFO
	.align		4
.L_395:
        /*0038*/ 	.byte	0x04, 0x17
        /*003a*/ 	.short	(.L_397 - .L_396)
.L_396:
        /*003c*/ 	.word	0x00000000
        /*0040*/ 	.short	0x0003
        /*0042*/ 	.short	0x0018
        /*0044*/ 	.byte	0x00, 0xf0, 0x05, 0x00


	//----- nvinfo : EIATTR_KPARAM_INFO
	.align		4
.L_397:
        /*0048*/ 	.byte	0x04, 0x17
        /*004a*/ 	.short	(.L_399 - .L_398)
.L_398:
        /*004c*/ 	.word	0x00000000
        /*0050*/ 	.short	0x0002
        /*0052*/ 	.short	0x0008
        /*0054*/ 	.byte	0x00, 0xf0, 0x41, 0x00


	//----- nvinfo : EIATTR_KPARAM_INFO
	.align		4
.L_399:
        /*0058*/ 	.byte	0x04, 0x17
        /*005a*/ 	.short	(.L_401 - .L_400)
.L_400:
        /*005c*/ 	.word	0x00000000
        /*0060*/ 	.short	0x0001
        /*0062*/ 	.short	0x0004
        /*0064*/ 	.byte	0x00, 0xf0, 0x05, 0x00


	//----- nvinfo : EIATTR_KPARAM_INFO
	.align		4
.L_401:
        /*0068*/ 	.byte	0x04, 0x17
        /*006a*/ 	.short	(.L_403 - .L_402)
.L_402:
        /*006c*/ 	.word	0x00000000
        /*0070*/ 	.short	0x0000
        /*0072*/ 	.short	0x0000
        /*0074*/ 	.byte	0x00, 0xf0, 0x11, 0x00


	//----- nvinfo : EIATTR_SPARSE_MMA_MASK
	.align		4
.L_403:
        /*0078*/ 	.byte	0x03, 0x50
        /*007a*/ 	.short	0x0000


	//----- nvinfo : EIATTR_MAXREG_COUNT
	.align		4
        /*007c*/ 	.byte	0x03, 0x1b
        /*007e*/ 	.short	0x00ff


	//----- nvinfo : EIATTR_EXTERNS
	.align		4
        /*0080*/ 	.byte	0x04, 0x0f
        /*0082*/ 	.short	(.L_405 - .L_404)


	//   ....[0]....
	.align		4
.L_404:
        /*0084*/ 	.word	index@(__assertfail)


	//----- nvinfo : EIATTR_MERCURY_ISA_VERSION
	.align		4
.L_405:
        /*0088*/ 	.byte	0x03, 0x5f
        /*008a*/ 	.short	0x0101


	//----- nvinfo : EIATTR_VRC_CTA_INIT_COUNT
	.align		4
        /*008c*/ 	.byte	0x02, 0x4a
	.zero		1
	.zero		1


	//----- nvinfo : EIATTR_SYSCALL_OFFSETS
	.align		4
        /*0090*/ 	.byte	0x04, 0x46
        /*0092*/ 	.short	(.L_407 - .L_406)


	//   ....[0]....
.L_406:
        /*0094*/ 	.word	0x00000fc0


	//   ....[1]....
        /*0098*/ 	.word	0x00002160


	//   ....[2]....
        /*009c*/ 	.word	0x00003240


	//   ....[3]....
        /*00a0*/ 	.word	0x00004240


	//   ....[4]....
        /*00a4*/ 	.word	0x00005380


	//   ....[5]....
        /*00a8*/ 	.word	0x00006240


	//   ....[6]....
        /*00ac*/ 	.word	0x000071c0


	//   ....[7]....
        /*00b0*/ 	.word	0x00008140


	//----- nvinfo : EIATTR_EXIT_INSTR_OFFSETS
	.align		4
.L_407:
        /*00b4*/ 	.byte	0x04, 0x1c
        /*00b6*/ 	.short	(.L_409 - .L_408)


	//   ....[0]....
.L_408:
        /*00b8*/ 	.word	0x00007490


	//   ....[1]....
        /*00bc*/ 	.word	0x000075e0


	//   ....[2]....
        /*00c0*/ 	.word	0x00007620


	//   ....[3]....
        /*00c4*/ 	.word	0x000076c0


	//   ....[4]....
        /*00c8*/ 	.word	0x00007700


	//   ....[5]....
        /*00cc*/ 	.word	0x00007740


	//   ....[6]....
        /*00d0*/ 	.word	0x000077d0


	//   ....[7]....
        /*00d4*/ 	.word	0x000077f0


	//   ....[8]....
        /*00d8*/ 	.word	0x00007890


	//   ....[9]....
        /*00dc*/ 	.word	0x000078e0


	//   ....[10]....
        /*00e0*/ 	.word	0x00007930


	//   ....[11]....
        /*00e4*/ 	.word	0x00007a10


	//   ....[12]....
        /*00e8*/ 	.word	0x00007b80


	//   ....[13]....
        /*00ec*/ 	.word	0x00007cf0


	//   ....[14]....
        /*00f0*/ 	.word	0x00007e50


	//   ....[15]....
        /*00f4*/ 	.word	0x00007e90


	//   ....[16]....
        /*00f8*/ 	.word	0x00007ed0


	//   ....[17]....
        /*00fc*/ 	.word	0x00007f80


	//   ....[18]....
        /*0100*/ 	.word	0x00007fe0


	//   ....[19]....
        /*0104*/ 	.word	0x00008150


	//   ....[20]....
        /*0108*/ 	.word	0x00008260


	//   ....[21]....
        /*010c*/ 	.word	0x000083a0


	//   ....[22]....
        /*0110*/ 	.word	0x000083e0


	//----- nvinfo : EIATTR_MAX_THREADS
	.align		4
.L_409:
        /*0114*/ 	.byte	0x04, 0x05
        /*0116*/ 	.short	(.L_411 - .L_410)
.L_410:
        /*0118*/ 	.word	0x00000080
        /*011c*/ 	.word	0x00000001
        /*0120*/ 	.word	0x00000001


	//----- nvinfo : EIATTR_CRS_STACK_SIZE
	.align		4
.L_411:
        /*0124*/ 	.byte	0x04, 0x1e
        /*0126*/ 	.short	(.L_413 - .L_412)
.L_412:
        /*0128*/ 	.word	0x00000000


	//----- nvinfo : EIATTR_CBANK_PARAM_SIZE
	.align		4
.L_413:
        /*012c*/ 	.byte	0x03, 0x19
        /*012e*/ 	.short	0x002c


	//----- nvinfo : EIATTR_PARAM_CBANK
	.align		4
        /*0130*/ 	.byte	0x04, 0x0a
        /*0132*/ 	.short	(.L_415 - .L_414)
	.align		4
.L_414:
        /*0134*/ 	.word	index@(.nv.constant0._ZN2at6native27unrolled_elementwise_kernelIZZZNS0_15sin_kernel_cudaERNS_18TensorIteratorBaseEENKUlvE0_clEvENKUlvE1_clEvEUlN3c104HalfEE_St5arrayIPcLm2EELi4E23TrivialOffsetCalculatorILi1EjESD_NS0_6memory12LoadWithCastILi1EEENSE_13StoreWithCastILi1EEEEEviT_T0_T2_T3_T4_T5_)
        /*0138*/ 	.short	0x0380
        /*013a*/ 	.short	0x002c


	//----- nvinfo : EIATTR_SW_WAR
	.align		4
.L_415:
        /*013c*/ 	.byte	0x04, 0x36
        /*013e*/ 	.short	(.L_417 - .L_416)
.L_416:
        /*0140*/ 	.word	0x00000008
.L_417:


//--------------------- .nv.info._ZN2at6native18elementwise_kernelILi128ELi4EZNS0_22gpu_kernel_impl_nocastIZZZNS0_15sin_kernel_cudaERNS_18TensorIteratorBaseEENKUlvE0_clEvENKUlvE1_clEvEUlN3c104HalfEE_EEvS4_RKT_EUliE_EEviT1_ --------------------------
	.section	.nv.info._ZN2at6native18elementwise_kernelILi128ELi4EZNS0_22gpu_kernel_impl_nocastIZZZNS0_15sin_kernel_cudaERNS_18TensorIteratorBaseEENKUlvE0_clEvENKUlvE1_clEvEUlN3c104HalfEE_EEvS4_RKT_EUliE_EEviT1_,"",@"SHT_CUDA_INFO"
	.sectionflags	@""
	.align	4


	//----- nvinfo : EIATTR_CUDA_API_VERSION
	.align		4
        /*0000*/ 	.byte	0x04, 0x37
        /*0002*/ 	.short	(.L_419 - .L_418)
.L_418:
        /*0004*/ 	.word	0x00000082


	//----- nvinfo : EIATTR_KPARAM_INFO
	.align		4
.L_419:
        /*0008*/ 	.byte	0x04, 0x17
        /*000a*/ 	.short	(.L_421 - .L_420)
.L_420:
        /*000c*/ 	.word	0x00000000
        /*0010*/ 	.short	0x0001
        /*0012*/ 	.short	0x0008
        /*0014*/ 	.byte	0x00, 0xf0, 0x61, 0x08


	//----- nvinfo : EIATTR_KPARAM_INFO
	.align		4
.L_421:
        /*0018*/ 	.byte	0x04, 0x17
        /*001a*/ 	.short	(.L_423 - .L_422)
.L_422:
        /*001c*/ 	.word	0x00000000
        /*0020*/ 	.short	0x0000
        /*0022*/ 	.short	0x0000
        /*0024*/ 	.byte	0x00, 0xf0, 0x11, 0x00


	//----- nvinfo : EIATTR_SPARSE_MMA_MASK
	.align		4
.L_423:
        /*0028*/ 	.byte	0x03, 0x50
        /*002a*/ 	.short	0x0000


	//----- nvinfo : EIATTR_MAXREG_COUNT
	.align		4
        /*002c*/ 	.byte	0x03, 0x1b
        /*002e*/ 	.short	0x0080


	//----- nvinfo : EIATTR_MERCURY_ISA_VERSION
	.align		4
        /*0030*/ 	.byte	0x03, 0x5f
        /*0032*/ 	.short	0x0101


	//----- nvinfo : EIATTR_VRC_CTA_INIT_COUNT
	.align		4
        /*0034*/ 	.byte	0x02, 0x4a
	.zero		1
	.zero		1


	//----- nvinfo : EIATTR_EXIT_INSTR_OFFSETS
	.align		4
        /*0038*/ 	.byte	0x04, 0x1c
        /*003a*/ 	.short	(.L_425 - .L_424)


	//   ....[0]....
.L_424:
        /*003c*/ 	.word	0x00000330


	//   ....[1]....
        /*0040*/ 	.word	0x000003c0


	//   ....[2]....
        /*0044*/ 	.word	0x00003f10


	//   ....[3]....
        /*0048*/ 	.word	0x00005270


	//----- nvinfo : EIATTR_MAX_THREADS
	.align		4
.L_425:
        /*004c*/ 	.byte	0x04, 0x05
        /*004e*/ 	.short	(.L_427 - .L_426)
.L_426:
        /*0050*/ 	.word	0x00000080
        /*0054*/ 	.word	0x00000001
        /*0058*/ 	.word	0x00000001


	//----- nvinfo : EIATTR_CRS_STACK_SIZE
	.align		4
.L_427:
        /*005c*/ 	.byte	0x04, 0x1e
        /*005e*/ 	.short	(.L_429 - .L_428)
.L_428:
        /*0060*/ 	.word	0x00000000


	//----- nvinfo : EIATTR_CBANK_PARAM_SIZE
	.align		4
.L_429:
        /*0064*/ 	.byte	0x03, 0x19
        /*0066*/ 	.short	0x0220


	//----- nvinfo : EIATTR_PARAM_CBANK
	.align		4
        /*0068*/ 	.byte	0x04, 0x0a
        /*006a*/ 	.short	(.L_431 - .L_430)
	.align		4
.L_430:
        /*006c*/ 	.word	index@(.nv.constant0._ZN2at6native18elementwise_kernelILi128ELi4EZNS0_22gpu_kernel_impl_nocastIZZZNS0_15sin_kernel_cudaERNS_18TensorIteratorBaseEENKUlvE0_clEvENKUlvE1_clEvEUlN3c104HalfEE_EEvS4_RKT_EUliE_EEviT1_)
        /*0070*/ 	.short	0x0380
        /*0072*/ 	.short	0x0220


	//----- nvinfo : EIATTR_SW_WAR
	.align		4
.L_431:
        /*0074*/ 	.byte	0x04, 0x36
        /*0076*/ 	.short	(.L_433 - .L_432)
.L_432:
        /*0078*/ 	.word	0x00000008
.L_433:


//--------------------- .nv.info._ZN2at6native27unrolled_elementwise_kernelIZZZNS0_15sin_kernel_cudaERNS_18TensorIteratorBaseEENKUlvE0_clEvENKUlvE1_clEvEUlN3c104HalfEE_St5arrayIPcLm2EELi4E23TrivialOffsetCalculatorILi1EjESD_NS0_6memory15LoadWithoutCastENSE_16StoreWithoutCastEEEviT_T0_T2_T3_T4_T5_ --------------------------
	.section	.nv.info._ZN2at6native27unrolled_elementwise_kernelIZZZNS0_15sin_kernel_cudaERNS_18TensorIteratorBaseEENKUlvE0_clEvENKUlvE1_clEvEUlN3c104HalfEE_St5arrayIPcLm2EELi4E23TrivialOffsetCalculatorILi1EjESD_NS0_6memory15LoadWithoutCastENSE_16StoreWithoutCastEEEviT_T0_T2_T3_T4_T5_,"",@"SHT_CUDA_INFO"
	.sectionflags	@""
	.align	4


	//----- nvinfo : EIATTR_CUDA_API_VERSION
	.align		4
        /*0000*/ 	.byte	0x04, 0x37
        /*0002*/ 	.short	(.L_435 - .L_434)
.L_434:
        /*0004*/ 	.word	0x00000082


	//----- nvinfo : EIATTR_KPARAM_INFO
	.align		4
.L_435:
        /*0008*/ 	.byte	0x04, 0x17
        /*000a*/ 	.short	(.L_437 - .L_436)
.L_436:
        /*000c*/ 	.word	0x00000000
        /*0010*/ 	.short	0x0006
        /*0012*/ 	.short	0x001b
        /*0014*/ 	.byte	0x00, 0xf0, 0x05, 0x00


	//----- nvinfo : EIATTR_KPARAM_INFO
	.align		4
.L_437:
        /*0018*/ 	.byte	0x04, 0x17
        /*001a*/ 	.short	(.L_439 - .L_438)
.L_438:
        /*001c*/ 	.word	0x00000000
        /*0020*/ 	.short	0x0005
        /*0022*/ 	.short	0x001a
        /*0024*/ 	.byte	0x00, 0xf0, 0x05, 0x00


	//----- nvinfo : EIATTR_KPARAM_INFO
	.align		4
.L_439:
        /*0028*/ 	.byte	0x04, 0x17
        /*002a*/ 	.short	(.L_441 - .L_440)
.L_440:
        /*002c*/ 	.word	0x00000000
        /*0030*/ 	.short	0x0004
        /*0032*/ 	.short	0x0019
        /*0034*/ 	.byte	0x00, 0xf0, 0x05, 0x00


	//----- nvinfo : EIATTR_KPARAM_INFO
	.align		4
.L_441:
        /*0038*/ 	.byte	0x04, 0x17
        /*003a*/ 	.short	(.L_443 - .L_442)
.L_442:
        /*003c*/ 	.word	0x00000000
        /*0040*/ 	.short	0x0003
        /*0042*/ 	.short	0x0018
        /*0044*/ 	.byte	0x00, 0xf0, 0x05, 0x00


	//----- nvinfo : EIATTR_KPARAM_INFO
	.align		4
.L_443:
        /*0048*/ 	.byte	0x04, 0x17
        /*004a*/ 	.short	(.L_445 - .L_444)
.L_444:
        /*004c*/ 	.word	0x00000000
        /*0050*/ 	.short	0x0002
        /*0052*/ 	.short	0x0008
        /*0054*/ 	.byte	0x00, 0xf0, 0x41, 0x00


	//----- nvinfo : EIATTR_KPARAM_INFO
	.align		4
.L_445:
        /*0058*/ 	.byte	0x04, 0x17
        /*005a*/ 	.short	(.L_447 - .L_446)
.L_446:
        /*005c*/ 	.word	0x00000000
        /*0060*/ 	.short	0x0001
        /*0062*/ 	.short	0x0004
        /*0064*/ 	.byte	0x00, 0xf0, 0x05, 0x00


	//----- nvinfo : EIATTR_KPARAM_INFO
	.align		4
.L_447:
        /*0068*/ 	.byte	0x04, 0x17
        /*006a*/ 	.short	(.L_449 - .L_448)
.L_448:
        /*006c*/ 	.word	0x00000000
        /*0070*/ 	.short	0x0000
        /*0072*/ 	.short	0x0000
        /*0074*/ 	.byte	0x00, 0xf0, 0x11, 0x00


	//----- nvinfo : EIATTR_SPARSE_MMA_MASK
	.align		4
.L_449:
        /*0078*/ 	.byte	0x03, 0x50
        /*007a*/ 	.short	0x0000


	//----- nvinfo : EIATTR_MAXREG_COUNT
	.align		4
        /*007c*/ 	.byte	0x03, 0x1b
        /*007e*/ 	.short	0x00ff


	//----- nvinfo : EIATTR_MERCURY_ISA_VERSION
	.align		4
        /*0080*/ 	.byte	0x03, 0x5f
        /*0082*/ 	.short	0x0101


	//----- nvinfo : EIATTR_VRC_CTA_INIT_COUNT
	.align		4
        /*0084*/ 	.byte	0x02, 0x4a
	.zero		1
	.zero		1


	//----- nvinfo : EIATTR_EXIT_INSTR_OFFSETS
	.align		4
        /*0088*/ 	.byte	0x04, 0x1c
        /*008a*/ 	.short	(.L_451 - .L_450)


	//   ....[0]....
.L_450:
        /*008c*/ 	.word	0x000004b0


	//   ....[1]....
        /*0090*/ 	.word	0x00000520


	//----- nvinfo : EIATTR_MAX_THREADS
	.align		4
.L_451:
        /*0094*/ 	.byte	0x04, 0x05
        /*0096*/ 	.short	(.L_453 - .L_452)
.L_452:
        /*0098*/ 	.word	0x00000080
        /*009c*/ 	.word	0x00000001
        /*00a0*/ 	.word	0x00000001


	//----- nvinfo : EIATTR_CRS_STACK_SIZE
	.align		4
.L_453:
        /*00a4*/ 	.byte	0x04, 0x1e
        /*00a6*/ 	.short	(.L_455 - .L_454)
.L_454:
        /*00a8*/ 	.word	0x00000000


	//----- nvinfo : EIATTR_CBANK_PARAM_SIZE
	.align		4
.L_455:
        /*00ac*/ 	.byte	0x03, 0x19
        /*00ae*/ 	.short	0x001c


	//----- nvinfo : EIATTR_PARAM_CBANK
	.align		4
        /*00b0*/ 	.byte	0x04, 0x0a
        /*00b2*/ 	.short	(.L_457 - .L_456)
	.align		4
.L_456:
        /*00b4*/ 	.word	index@(.nv.constant0._ZN2at6native27unrolled_elementwise_kernelIZZZNS0_15sin_kernel_cudaERNS_18TensorIteratorBaseEENKUlvE0_clEvENKUlvE1_clEvEUlN3c104HalfEE_St5arrayIPcLm2EELi4E23TrivialOffsetCalculatorILi1EjESD_NS0_6memory15LoadWithoutCastENSE_16StoreWithoutCastEEEviT_T0_T2_T3_T4_T5_)
        /*00b8*/ 	.short	0x0380
        /*00ba*/ 	.short	0x001c


	//----- nvinfo : EIATTR_SW_WAR
	.align		4
.L_457:
        /*00bc*/ 	.byte	0x04, 0x36
        /*00be*/ 	.short	(.L_459 - .L_458)
.L_458:
        /*00c0*/ 	.word	0x00000008
.L_459:


//--------------------- .nv.info._ZN2at6native29vectorized_elementwise_kernelILi2EZZZNS0_15sin_kernel_cudaERNS_18TensorIteratorBaseEENKUlvE0_clEvENKUlvE1_clEvEUlN3c104HalfEE_St5arrayIPcLm2EEEEviT0_T1_ --------------------------
	.section	.nv.info._ZN2at6native29vectorized_elementwise_kernelILi2EZZZNS0_15sin_kernel_cudaERNS_18TensorIteratorBaseEENKUlvE0_clEvENKUlvE1_clEvEUlN3c104HalfEE_St5arrayIPcLm2EEEEviT0_T1_,"",@"SHT_CUDA_INFO"
	.sectionflags	@""
	.align	4


	//----- nvinfo : EIATTR_CUDA_API_VERSION
	.align		4
        /*0000*/ 	.byte	0x04, 0x37
        /*0002*/ 	.short	(.L_461 - .L_460)
.L_460:
        /*0004*/ 	.word	0x00000082


	//----- nvinfo : EIATTR_KPARAM_INFO
	.align		4
.L_461:
        /*0008*/ 	.byte	0x04, 0x17
        /*000a*/ 	.short	(.L_463 - .L_462)
.L_462:
        /*000c*/ 	.word	0x00000000
        /*0010*/ 	.short	0x0002
        /*0012*/ 	.short	0x0008
        /*0014*/ 	.byte	0x00, 0xf0, 0x41, 0x00


	//----- nvinfo : EIATTR_KPARAM_INFO
	.align		4
.L_463:
        /*0018*/ 	.byte	0x04, 0x17
        /*001a*/ 	.short	(.L_465 - .L_464)
.L_464:
        /*001c*/ 	.word	0x00000000
        /*0020*/ 	.short	0x0001
        /*0022*/ 	.short	0x0004
        /*0024*/ 	.byte	0x00, 0xf0, 0x05, 0x00


	//----- nvinfo : EIATTR_KPARAM_INFO
	.align		4
.L_465:
        /*0028*/ 	.byte	0x04, 0x17
        /*002a*/ 	.short	(.L_467 - .L_466)
.L_466:
        /*002c*/ 	.word	0x00000000
        /*0030*/ 	.short	0x0000
        /*0032*/ 	.short	0x0000
        /*0034*/ 	.byte	0x00, 0xf0, 0x11, 0x00


	//----- nvinfo : EIATTR_SPARSE_MMA_MASK
	.align		4
.L_467:
        /*0038*/ 	.byte	0x03, 0x50
        /*003a*/ 	.short	0x0000


	//----- nvinfo : EIATTR_MAXREG_COUNT
	.align		4
        /*003c*/ 	.byte	0x03, 0x1b
        /*003e*/ 	.short	0x00ff


	//----- nvinfo : EIATTR_MERCURY_ISA_VERSION
	.align		4
        /*0040*/ 	.byte	0x03, 0x5f
        /*0042*/ 	.short	0x0101


	//----- nvinfo : EIATTR_VRC_CTA_INIT_COUNT
	.align		4
        /*0044*/ 	.byte	0x02, 0x4a
	.zero		1
	.zero		1


	//----- nvinfo : EIATTR_EXIT_INSTR_OFFSETS
	.align		4
        /*0048*/ 	.byte	0x04, 0x1c
        /*004a*/ 	.short	(.L_469 - .L_468)


	//   ....[0]....
.L_468:
        /*004c*/ 	.word	0x00000a50


	//   ....[1]....
        /*0050*/ 	.word	0x00000aa0


	//   ....[2]....
        /*0054*/ 	.word	0x00000d60


	//----- nvinfo : EIATTR_MAX_THREADS
	.align		4
.L_469:
        /*0058*/ 	.byte	0x04, 0x05
        /*005a*/ 	.short	(.L_471 - .L_470)
.L_470:
        /*005c*/ 	.word	0x00000080
        /*0060*/ 	.word	0x00000001
        /*0064*/ 	.word	0x00000001


	//----- nvinfo : EIATTR_CRS_STACK_SIZE
	.align		4
.L_471:
        /*0068*/ 	.byte	0x04, 0x1e
        /*006a*/ 	.short	(.L_473 - .L_472)
.L_472:
        /*006c*/ 	.word	0x00000000


	//----- nvinfo : EIATTR_CBANK_PARAM_SIZE
	.align		4
.L_473:
        /*0070*/ 	.byte	0x03, 0x19
        /*0072*/ 	.short	0x0018


	//----- nvinfo : EIATTR_PARAM_CBANK
	.align		4
        /*0074*/ 	.byte	0x04, 0x0a
        /*0076*/ 	.short	(.L_475 - .L_474)
	.align		4
.L_474:
        /*0078*/ 	.word	index@(.nv.constant0._ZN2at6native29vectorized_elementwise_kernelILi2EZZZNS0_15sin_kernel_cudaERNS_18TensorIteratorBaseEENKUlvE0_clEvENKUlvE1_clEvEUlN3c104HalfEE_St5arrayIPcLm2EEEEviT0_T1_)
        /*007c*/ 	.short	0x0380
        /*007e*/ 	.short	0x0018


	//----- nvinfo : EIATTR_SW_WAR
	.align		4
.L_475:
        /*0080*/ 	.byte	0x04, 0x36
        /*0082*/ 	.short	(.L_477 - .L_476)
.L_476:
        /*0084*/ 	.word	0x00000008
.L_477:


//--------------------- .nv.info._ZN2at6native29vectorized_elementwise_kernelILi4EZZZNS0_15sin_kernel_cudaERNS_18TensorIteratorBaseEENKUlvE0_clEvENKUlvE1_clEvEUlN3c104HalfEE_St5arrayIPcLm2EEEEviT0_T1_ --------------------------
	.section	.nv.info._ZN2at6native29vectorized_elementwise_kernelILi4EZZZNS0_15sin_kernel_cudaERNS_18TensorIteratorBaseEENKUlvE0_clEvENKUlvE1_clEvEUlN3c104HalfEE_St5arrayIPcLm2EEEEviT0_T1_,"",@"SHT_CUDA_INFO"
	.sectionflags	@""
	.align	4


	//----- nvinfo : EIATTR_CUDA_API_VERSION
	.align		4
        /*0000*/ 	.byte	0x04, 0x37
        /*0002*/ 	.short	(.L_479 - .L_478)
.L_478:
        /*0004*/ 	.word	0x00000082


	//----- nvinfo : EIATTR_KPARAM_INFO
	.align		4
.L_479:
        /*0008*/ 	.byte	0x04, 0x17
        /*000a*/ 	.short	(.L_481 - .L_480)
.L_480:
        /*000c*/ 	.word	0x00000000
        /*0010*/ 	.short	0x0002
        /*0012*/ 	.short	0x0008
        /*0014*/ 	.byte	0x00, 0xf0, 0x41, 0x00


	//----- nvinfo : EIATTR_KPARAM_INFO
	.align		4
.L_481:
        /*0018*/ 	.byte	0x04, 0x17
        /*001a*/ 	.short	(.L_483 - .L_482)
.L_482:
        /*001c*/ 	.word	0x00000000
        /*0020*/ 	.short	0x0001
        /*0022*/ 	.short	0x0004
        /*0024*/ 	.byte	0x00, 0xf0, 0x05, 0x00


	//----- nvinfo : EIATTR_KPARAM_INFO
	.align		4
.L_483:
        /*0028*/ 	.byte	0x04, 0x17
        /*002a*/ 	.short	(.L_485 - .L_484)
.L_484:
        /*002c*/ 	.word	0x00000000
        /*0030*/ 	.short	0x0000
        /*0032*/ 	.short	0x0000
        /*0034*/ 	.byte	0x00, 0xf0, 0x11, 0x00


	//----- nvinfo : EIATTR_SPARSE_MMA_MASK
	.align		4
.L_485:
        /*0038*/ 	.byte	0x03, 0x50
        /*003a*/ 	.short	0x0000


	//----- nvinfo : EIATTR_MAXREG_COUNT
	.align		4
        /*003c*/ 	.byte	0x03, 0x1b
        /*003e*/ 	.short	0x00ff


	//----- nvinfo : EIATTR_MERCURY_ISA_VERSION
	.align		4
        /*0040*/ 	.byte	0x03, 0x5f
        /*0042*/ 	.short	0x0101


	//----- nvinfo : EIATTR_VRC_CTA_INIT_COUNT
	.align		4
        /*0044*/ 	.byte	0x02, 0x4a
	.zero		1
	.zero		1


	//----- nvinfo : EIATTR_EXIT_INSTR_OFFSETS
	.align		4
        /*0048*/ 	.byte	0x04, 0x1c
        /*004a*/ 	.short	(.L_487 - .L_486)


	//   ....[0]....
.L_486:
        /*004c*/ 	.word	0x00000a50


	//   ....[1]....
        /*0050*/ 	.word	0x00000aa0


	//   ....[2]....
        /*0054*/ 	.word	0x00000d20


	//----- nvinfo : EIATTR_MAX_THREADS
	.align		4
.L_487:
        /*0058*/ 	.byte	0x04, 0x05
        /*005a*/ 	.short	(.L_489 - .L_488)
.L_488:
        /*005c*/ 	.word	0x00000080
        /*0060*/ 	.word	0x00000001
        /*0064*/ 	.word	0x00000001


	//----- nvinfo : EIATTR_CRS_STACK_SIZE
	.align		4
.L_489:
        /*0068*/ 	.byte	0x04, 0x1e
        /*006a*/ 	.short	(.L_491 - .L_490)
.L_490:
        /*006c*/ 	.word	0x00000000


	//----- nvinfo : EIATTR_CBANK_PARAM_SIZE
	.align		4
.L_491:
        /*0070*/ 	.byte	0x03, 0x19
        /*0072*/ 	.short	0x0018


	//----- nvinfo : EIATTR_PARAM_CBANK
	.align		4
        /*0074*/ 	.byte	0x04, 0x0a
        /*0076*/ 	.short	(.L_493 - .L_492)
	.align		4
.L_492:
        /*0078*/ 	.word	index@(.nv.constant0._ZN2at6native29vectorized_elementwise_kernelILi4EZZZNS0_15sin_kernel_cudaERNS_18TensorIteratorBaseEENKUlvE0_clEvENKUlvE1_clEvEUlN3c104HalfEE_St5arrayIPcLm2EEEEviT0_T1_)
        /*007c*/ 	.short	0x0380
        /*007e*/ 	.short	0x0018


	//----- nvinfo : EIATTR_SW_WAR
	.align		4
.L_493:
        /*0080*/ 	.byte	0x04, 0x36
        /*0082*/ 	.short	(.L_495 - .L_494)
.L_494:
        /*0084*/ 	.word	0x00000008
.L_495:


//--------------------- .nv.info._ZN2at6native29vectorized_elementwise_kernelILi8EZZZNS0_15sin_kernel_cudaERNS_18TensorIteratorBaseEENKUlvE0_clEvENKUlvE1_clEvEUlN3c104HalfEE_St5arrayIPcLm2EEEEviT0_T1_ --------------------------
	.section	.nv.info._ZN2at6native29vectorized_elementwise_kernelILi8EZZZNS0_15sin_kernel_cudaERNS_18TensorIteratorBaseEENKUlvE0_clEvENKUlvE1_clEvEUlN3c104HalfEE_St5arrayIPcLm2EEEEviT0_T1_,"",@"SHT_CUDA_INFO"
	.sectionflags	@""
	.align	4


	//----- nvinfo : EIATTR_CUDA_API_VERSION
	.align		4
        /*0000*/ 	.byte	0x04, 0x37
        /*0002*/ 	.short	(.L_497 - .L_496)
.L_496:
        /*0004*/ 	.word	0x00000082


	//----- nvinfo : EIATTR_KPARAM_INFO
	.align		4
.L_497:
        /*0008*/ 	.byte	0x04, 0x17
        /*000a*/ 	.short	(.L_499 - .L_498)
.L_498:
        /*000c*/ 	.word	0x00000000
        /*0010*/ 	.short	0x0002
        /*0012*/ 	.short	0x0008
        /*0014*/ 	.byte	0x00, 0xf0, 0x41, 0x00


	//----- nvinfo : EIATTR_KPARAM_INFO
	.align		4
.L_499:
        /*0018*/ 	.byte	0x04, 0x17
        /*001a*/ 	.short	(.L_501 - .L_500)
.L_500:
        /*001c*/ 	.word	0x00000000
        /*0020*/ 	.short	0x0001
        /*0022*/ 	.short	0x0004
        /*0024*/ 	.byte	0x00, 0xf0, 0x05, 0x00


	//----- nvinfo : EIATTR_KPARAM_INFO
	.align		4
.L_501:
        /*0028*/ 	.byte	0x04, 0x17
        /*002a*/ 	.short	(.L_503 - .L_502)
.L_502:
        /*002c*/ 	.word	0x00000000
        /*0030*/ 	.short	0x0000
        /*0032*/ 	.short	0x0000
        /*0034*/ 	.byte	0x00, 0xf0, 0x11, 0x00


	//----- nvinfo : EIATTR_SPARSE_MMA_MASK
	.align		4
.L_503:
        /*0038*/ 	.byte	0x03, 0x50
        /*003a*/ 	.short	0x0000


	//----- nvinfo : EIATTR_MAXREG_COUNT
	.align		4
        /*003c*/ 	.byte	0x03, 0x1b
        /*003e*/ 	.short	0x00ff


	//----- nvinfo : EIATTR_MERCURY_ISA_VERSION
	.align		4
        /*0040*/ 	.byte	0x03, 0x5f
        /*0042*/ 	.short	0x0101


	//----- nvinfo : EIATTR_VRC_CTA_INIT_COUNT
	.align		4
        /*0044*/ 	.byte	0x02, 0x4a
	.zero		1
	.zero		1


	//----- nvinfo : EIATTR_EXIT_INSTR_OFFSETS
	.align		4
        /*0048*/ 	.byte	0x04, 0x1c
        /*004a*/ 	.short	(.L_505 - .L_504)


	//   ....[0]....
.L_504:
        /*004c*/ 	.word	0x00000a50


	//   ....[1]....
        /*0050*/ 	.word	0x00000aa0


	//   ....[2]....
        /*0054*/ 	.word	0x00000d00


	//----- nvinfo : EIATTR_MAX_THREADS
	.align		4
.L_505:
        /*0058*/ 	.byte	0x04, 0x05
        /*005a*/ 	.short	(.L_507 - .L_506)
.L_506:
        /*005c*/ 	.word	0x00000080
        /*0060*/ 	.word	0x00000001
        /*0064*/ 	.word	0x00000001


	//----- nvinfo : EIATTR_CRS_STACK_SIZE
	.align		4
.L_507:
        /*0068*/ 	.byte	0x04, 0x1e
        /*006a*/ 	.short	(.L_509 - .L_508)
.L_508:
        /*006c*/ 	.word	0x00000000


	//----- nvinfo : EIATTR_CBANK_PARAM_SIZE
	.align		4
.L_509:
        /*0070*/ 	.byte	0x03, 0x19
        /*0072*/ 	.short	0x0018


	//----- nvinfo : EIATTR_PARAM_CBANK
	.align		4
        /*0074*/ 	.byte	0x04, 0x0a
        /*0076*/ 	.short	(.L_511 - .L_510)
	.align		4
.L_510:
        /*0078*/ 	.word	index@(.nv.constant0._ZN2at6native29vectorized_elementwise_kernelILi8EZZZNS0_15sin_kernel_cudaERNS_18TensorIteratorBaseEENKUlvE0_clEvENKUlvE1_clEvEUlN3c104HalfEE_St5arrayIPcLm2EEEEviT0_T1_)
        /*007c*/ 	.short	0x0380
        /*007e*/ 	.short	0x0018


	//----- nvinfo : EIATTR_SW_WAR
	.align		4
.L_511:
        /*0080*/ 	.byte	0x04, 0x36
        /*0082*/ 	.short	(.L_513 - .L_512)
.L_512:
        /*0084*/ 	.word	0x00000008
.L_513:


//--------------------- .nv.info._ZN2at6native18elementwise_kernelILi128ELi4EZNS0_15gpu_kernel_implIZZZNS0_15sin_kernel_cudaERNS_18TensorIteratorBaseEENKUlvE0_clEvENKUlvE0_clEvEUlfE_EEvS4_RKT_EUliE_EEviT1_ --------------------------
	.section	.nv.info._ZN2at6native18elementwise_kernelILi128ELi4EZNS0_15gpu_kernel_implIZZZNS0_15sin_kernel_cudaERNS_18TensorIteratorBaseEENKUlvE0_clEvENKUlvE0_clEvEUlfE_EEvS4_RKT_EUliE_EEviT1_,"",@"SHT_CUDA_INFO"
	.sectionflags	@""
	.align	4


	//----- nvinfo : EIATTR_CUDA_API_VERSION
	.align		4
        /*0000*/ 	.byte	0x04, 0x37
        /*0002*/ 	.short	(.L_515 - .L_514)
.L_514:
        /*0004*/ 	.word	0x00000082


	//----- nvinfo : EIATTR_KPARAM_INFO
	.align		4
.L_515:
        /*0008*/ 	.byte	0x04, 0x17
        /*000a*/ 	.short	(.L_517 - .L_516)
.L_516:
        /*000c*/ 	.word	0x00000000
        /*0010*/ 	.short	0x0001
        /*0012*/ 	.short	0x0008
        /*0014*/ 	.byte	0x00, 0xf0, 0x61, 0x08


	//----- nvinfo : EIATTR_KPARAM_INFO
	.align		4
.L_517:
        /*0018*/ 	.byte	0x04, 0x17
        /*001a*/ 	.short	(.L_519 - .L_518)
.L_518:
        /*001c*/ 	.word	0x00000000
        /*0020*/ 	.short	0x0000
        /*0022*/ 	.short	0x0000
        /*0024*/ 	.byte	0x00, 0xf0, 0x11, 0x00


	//----- nvinfo : EIATTR_SPARSE_MMA_MASK
	.align		4
.L_519:
        /*0028*/ 	.byte	0x03, 0x50
        /*002a*/ 	.short	0x0000


	//----- nvinfo : EIATTR_MAXREG_COUNT
	.align		4
        /*002c*/ 	.byte	0x03, 0x1b
        /*002e*/ 	.short	0x0080


	//----- nvinfo : EIATTR_EXTERNS
	.align		4
        /*0030*/ 	.byte	0x04, 0x0f
        /*0032*/ 	.short	(.L_521 - .L_520)


	//   ....[0]....
	.align		4
.L_520:
        /*0034*/ 	.word	index@(__assertfail)


	//----- nvinfo : EIATTR_MERCURY_ISA_VERSION
	.align		4
.L_521:
        /*0038*/ 	.byte	0x03, 0x5f
        /*003a*/ 	.short	0x0101


	//----- nvinfo : EIATTR_VRC_CTA_INIT_COUNT
	.align		4
        /*003c*/ 	.byte	0x02, 0x4a
	.zero		1
	.zero		1


	//----- nvinfo : EIATTR_SYSCALL_OFFSETS
	.align		4
        /*0040*/ 	.byte	0x04, 0x46
        /*0042*/ 	.short	(.L_523 - .L_522)


	//   ....[0]....
.L_522:
        /*0044*/ 	.word	0x000020d0


	//   ....[1]....
        /*0048*/ 	.word	0x00002ea0


	//   ....[2]....
        /*004c*/ 	.word	0x000050b0


	//   ....[3]....
        /*0050*/ 	.word	0x00005ce0


	//   ....[4]....
        /*0054*/ 	.word	0x00008000


	//   ....[5]....
        /*0058*/ 	.word	0x00008c30


	//   ....[6]....
        /*005c*/ 	.word	0x0000af60


	//   ....[7]....
        /*0060*/ 	.word	0x0000bb60


	//----- nvinfo : EIATTR_EXIT_INSTR_OFFSETS
	.align		4
.L_523:
        /*0064*/ 	.byte	0x04, 0x1c
        /*0066*/ 	.short	(.L_525 - .L_524)


	//   ....[0]....
.L_524:
        /*0068*/ 	.word	0x00008ee0


	//   ....[1]....
        /*006c*/ 	.word	0x0000b0e0


	//   ....[2]....
        /*0070*/ 	.word	0x0000b120


	//   ....[3]....
        /*0074*/ 	.word	0x0000b1b0


	//   ....[4]....
        /*0078*/ 	.word	0x0000b1e0


	//   ....[5]....
        /*007c*/ 	.word	0x0000b210


	//   ....[6]....
        /*0080*/ 	.word	0x0000b290


	//   ....[7]....
        /*0084*/ 	.word	0x0000b2c0


	//   ....[8]....
        /*0088*/ 	.word	0x0000b350


	//   ....[9]....
        /*008c*/ 	.word	0x0000b390


	//   ....[10]....
        /*0090*/ 	.word	0x0000b3d0


	//   ....[11]....
        /*0094*/ 	.word	0x0000b4a0


	//   ....[12]....
        /*0098*/ 	.word	0x0000b600


	//   ....[13]....
        /*009c*/ 	.word	0x0000b760


	//   ....[14]....
        /*00a0*/ 	.word	0x0000b8b0


	//   ....[15]....
        /*00a4*/ 	.word	0x0000b8e0


	//   ....[16]....
        /*00a8*/ 	.word	0x0000b910


	//   ....[17]....
        /*00ac*/ 	.word	0x0000b9b0


	//   ....[18]....
        /*00b0*/ 	.word	0x0000ba00


	//   ....[19]....
        /*00b4*/ 	.word	0x0000bb70


	//   ....[20]....
        /*00b8*/ 	.word	0x0000bc70


	//   ....[21]....
        /*00bc*/ 	.word	0x0000bda0


	//   ....[22]....
        /*00c0*/ 	.word	0x0000bdd0


	//----- nvinfo : EIATTR_MAX_THREADS
	.align		4
.L_525:
        /*00c4*/ 	.byte	0x04, 0x05
        /*00c6*/ 	.short	(.L_527 - .L_526)
.L_526:
        /*00c8*/ 	.word	0x00000080
        /*00cc*/ 	.word	0x00000001
        /*00d0*/ 	.word	0x00000001


	//----- nvinfo : EIATTR_CRS_STACK_SIZE
	.align		4
.L_527:
        /*00d4*/ 	.byte	0x04, 0x1e
        /*00d6*/ 	.short	(.L_529 - .L_528)
.L_528:
        /*00d8*/ 	.word	0x00000000


	//----- nvinfo : EIATTR_CBANK_PARAM_SIZE
	.align		4
.L_529:
        /*00dc*/ 	.byte	0x03, 0x19
        /*00de*/ 	.short	0x0220


	//----- nvinfo : EIATTR_PARAM_CBANK
	.align		4
        /*00e0*/ 	.byte	0x04, 0x0a
        /*00e2*/ 	.short	(.L_531 - .L_530)
	.align		4
.L_530:
        /*00e4*/ 	.word	index@(.nv.constant0._ZN2at6native18elementwise_kernelILi128ELi4EZNS0_15gpu_kernel_implIZZZNS0_15sin_kernel_cudaERNS_18TensorIteratorBaseEENKUlvE0_clEvENKUlvE0_clEvEUlfE_EEvS4_RKT_EUliE_EEviT1_)
        /*00e8*/ 	.short	0x0380
        /*00ea*/ 	.short	0x0220


	//----- nvinfo : EIATTR_SW_WAR
	.align		4
.L_531:
        /*00ec*/ 	.byte	0x04, 0x36
        /*00ee*/ 	.short	(.L_533 - .L_532)
.L_532:
        /*00f0*/ 	.word	0x00000008
.L_533:


//--------------------- .nv.info._ZN2at6native27unrolled_elementwise_kernelIZZZNS0_15sin_kernel_cudaERNS_18TensorIteratorBaseEENKUlvE0_clEvENKUlvE0_clEvEUlfE_St5arrayIPcLm2EELi4E23TrivialOffsetCalculatorILi1EjESB_NS0_6memory12LoadWithCastILi1EEENSC_13StoreWithCastILi1EEEEEviT_T0_T2_T3_T4_T5_ --------------------------
	.section	.nv.info._ZN2at6native27unrolled_elementwise_kernelIZZZNS0_15sin_kernel_cudaERNS_18TensorIteratorBaseEENKUlvE0_clEvENKUlvE0_clEvEUlfE_St5arrayIPcLm2EELi4E23TrivialOffsetCalculatorILi1EjESB_NS0_6memory12LoadWithCastILi1EEENSC_13StoreWithCastILi1EEEEEviT_T0_T2_T3_T4_T5_,"",@"SHT_CUDA_INFO"
	.sectionflags	@""
	.align	4


	//----- nvinfo : EIATTR_CUDA_API_VERSION
	.align		4
        /*0000*/ 	.byte	0x04, 0x37
        /*0002*/ 	.short	(.L_535 - .L_534)
.L_534:
        /*0004*/ 	.word	0x00000082


	//----- nvinfo : EIATTR_KPARAM_INFO
	.align		4
.L_535:
        /*0008*/ 	.byte	0x04, 0x17
        /*000a*/ 	.short	(.L_537 - .L_536)
.L_536:
        /*000c*/ 	.word	0x00000000
        /*0010*/ 	.short	0x0006
        /*0012*/ 	.short	0x0024
        /*0014*/ 	.byte	0x00, 0xf0, 0x21, 0x00


	//----- nvinfo : EIATTR_KPARAM_INFO
	.align		4
.L_537:
        /*0018*/ 	.byte	0x04, 0x17
        /*001a*/ 	.short	(.L_539 - .L_538)
.L_538:
        /*001c*/ 	.word	0x00000000
        /*0020*/ 	.short	0x0005
        /*0022*/ 	.short	0x001c
        /*0024*/ 	.byte	0x00, 0xf0, 0x21, 0x00


	//----- nvinfo : EIATTR_KPARAM_INFO
	.align		4
.L_539:
        /*0028*/ 	.byte	0x04, 0x17
        /*002a*/ 	.short	(.L_541 - .L_540)
.L_540:
        /*002c*/ 	.word	0x00000000
        /*0030*/ 	.short	0x0004
        /*0032*/ 	.short	0x0019
        /*0034*/ 	.byte	0x00, 0xf0, 0x05, 0x00


	//----- nvinfo : EIATTR_KPARAM_INFO
	.align		4
.L_541:
        /*0038*/ 	.byte	0x04, 0x17
        /*003a*/ 	.short	(.L_543 - .L_542)
.L_542:
        /*003c*/ 	.word	0x00000000
        /*0040*/ 	.short	0x0003
        /*0042*/ 	.short	0x0018
        /*0044*/ 	.byte	0x00, 0xf0, 0x05, 0x00


	//----- nvinfo : EIATTR_KPARAM_INFO
	.align		4
.L_543:
        /*0048*/ 	.byte	0x04, 0x17
        /*004a*/ 	.short	(.L_545 - .L_544)
.L_544:
        /*004c*/ 	.word	0x00000000
        /*0050*/ 	.short	0x0002
        /*0052*/ 	.short	0x0008
        /*0054*/ 	.byte	0x00, 0xf0, 0x41, 0x00


	//----- nvinfo : EIATTR_KPARAM_INFO
	.align		4
.L_545:
        /*0058*/ 	.byte	0x04, 0x17
        /*005a*/ 	.short	(.L_547 - .L_546)
.L_546:
        /*005c*/ 	.word	0x00000000
        /*0060*/ 	.short	0x0001
        /*0062*/ 	.short	0x0004
        /*0064*/ 	.byte	0x00, 0xf0, 0x05, 0x00


	//----- nvinfo : EIATTR_KPARAM_INFO
	.align		4
.L_547:
        /*0068*/ 	.byte	0x04, 0x17
        /*006a*/ 	.short	(.L_549 - .L_548)
.L_548:
        /*006c*/ 	.word	0x00000000
        /*0070*/ 	.short	0x0000
        /*0072*/ 	.short	0x0000
        /*0074*/ 	.byte	0x00, 0xf0, 0x11, 0x00


	//----- nvinfo : EIATTR_SPARSE_MMA_MASK
	.align		4
.L_549:
        /*0078*/ 	.byte	0x03, 0x50
        /*007a*/ 	.short	0x0000


	//----- nvinfo : EIATTR_MAXREG_COUNT
	.align		4
        /*007c*/ 	.byte	0x03, 0x1b
        /*007e*/ 	.short	0x00ff


	//----- nvinfo : EIATTR_EXTERNS
	.align		4
        /*0080*/ 	.byte	0x04, 0x0f
        /*0082*/ 	.short	(.L_551 - .L_550)


	//   ....[0]....
	.align		4
.L_550:
        /*0084*/ 	.word	index@(__assertfail)


	//----- nvinfo : EIATTR_MERCURY_ISA_VERSION
	.align		4
.L_551:
        /*0088*/ 	.byte	0x03, 0x5f
        /*008a*/ 	.short	0x0101


	//----- nvinfo : EIATTR_VRC_CTA_INIT_COUNT
	.align		4
        /*008c*/ 	.byte	0x02, 0x4a
	.zero		1
	.zero		1


	//----- nvinfo : EIATTR_SYSCALL_OFFSETS
	.align		4
        /*0090*/ 	.byte	0x04, 0x46
        /*0092*/ 	.short	(.L_553 - .L_552)


	//   ....[0]....
.L_552:
        /*0094*/ 	.word	0x00000de0


	//   ....[1]....
        /*0098*/ 	.word	0x00001cf0


	//   ....[2]....
        /*009c*/ 	.word	0x00002b70


	//   ....[3]....
        /*00a0*/ 	.word	0x000039d0


	//   ....[4]....
        /*00a4*/ 	.word	0x00004970


	//   ....[5]....
        /*00a8*/ 	.word	0x00005710


	//   ....[6]....
        /*00ac*/ 	.word	0x00006570


	//   ....[7]....
        /*00b0*/ 	.word	0x000073d0


	//----- nvinfo : EIATTR_EXIT_INSTR_OFFSETS
	.align		4
.L_553:
        /*00b4*/ 	.byte	0x04, 0x1c
        /*00b6*/ 	.short	(.L_555 - .L_554)


	//   ....[0]....
.L_554:
        /*00b8*/ 	.word	0x00006810


	//   ....[1]....
        /*00bc*/ 	.word	0x00006950


	//   ....[2]....
        /*00c0*/ 	.word	0x00006990


	//   ....[3]....
        /*00c4*/ 	.word	0x00006a20


	//   ....[4]....
        /*00c8*/ 	.word	0x00006a50


	//   ....[5]....
        /*00cc*/ 	.word	0x00006a80


	//   ....[6]....
        /*00d0*/ 	.word	0x00006b00


	//   ....[7]....
        /*00d4*/ 	.word	0x00006b30


	//   ....[8]....
        /*00d8*/ 	.word	0x00006bc0


	//   ....[9]....
        /*00dc*/ 	.word	0x00006c00


	//   ....[10]....
        /*00e0*/ 	.word	0x00006c40


	//   ....[11]....
        /*00e4*/ 	.word	0x00006d10


	//   ....[12]....
        /*00e8*/ 	.word	0x00006e70


	//   ....[13]....
        /*00ec*/ 	.word	0x00006fd0


	//   ....[14]....
        /*00f0*/ 	.word	0x00007120


	//   ....[15]....
        /*00f4*/ 	.word	0x00007150


	//   ....[16]....
        /*00f8*/ 	.word	0x00007180


	//   ....[17]....
        /*00fc*/ 	.word	0x00007220


	//   ....[18]....
        /*0100*/ 	.word	0x00007270


	//   ....[19]....
        /*0104*/ 	.word	0x000073e0


	//   ....[20]....
        /*0108*/ 	.word	0x000074e0


	//   ....[21]....
        /*010c*/ 	.word	0x00007610


	//   ....[22]....
        /*0110*/ 	.word	0x00007640


	//----- nvinfo : EIATTR_MAX_THREADS
	.align		4
.L_555:
        /*0114*/ 	.byte	0x04, 0x05
        /*0116*/ 	.short	(.L_557 - .L_556)
.L_556:
        /*0118*/ 	.word	0x00000080
        /*011c*/ 	.word	0x00000001
        /*0120*/ 	.word	0x00000001


	//----- nvinfo : EIATTR_CRS_STACK_SIZE
	.align		4
.L_557:
        /*0124*/ 	.byte	0x04, 0x1e
        /*0126*/ 	.short	(.L_559 - .L_558)
.L_558:
        /*0128*/ 	.word	0x00000000


	//----- nvinfo : EIATTR_CBANK_PARAM_SIZE
	.align		4
.L_559:
        /*012c*/ 	.byte	0x03, 0x19
        /*012e*/ 	.short	0x002c


	//----- nvinfo : EIATTR_PARAM_CBANK
	.align		4
        /*0130*/ 	.byte	0x04, 0x0a
        /*0132*/ 	.short	(.L_561 - .L_560)
	.align		4
.L_560:
        /*0134*/ 	.word	index@(.nv.constant0._ZN2at6native27unrolled_elementwise_kernelIZZZNS0_15sin_kernel_cudaERNS_18TensorIteratorBaseEENKUlvE0_clEvENKUlvE0_clEvEUlfE_St5arrayIPcLm2EELi4E23TrivialOffsetCalculatorILi1EjESB_NS0_6memory12LoadWithCastILi1EEENSC_13StoreWithCastILi1EEEEEviT_T0_T2_T3_T4_T5_)
        /*0138*/ 	.short	0x0380
        /*013a*/ 	.short	0x002c


	//----- nvinfo : EIATTR_SW_WAR
	.align		4
.L_561:
        /*013c*/ 	.byte	0x04, 0x36
        /*013e*/ 	.short	(.L_563 - .L_562)
.L_562:
        /*0140*/ 	.word	0x00000008
.L_563:


//--------------------- .nv.info._ZN2at6native18elementwise_kernelILi128ELi2EZNS0_22gpu_kernel_impl_nocastIZZZNS0_15sin_kernel_cudaERNS_18TensorIteratorBaseEENKUlvE0_clEvENKUlvE0_clEvEUlfE_EEvS4_RKT_EUliE_EEviT1_ --------------------------
	.section	.nv.info._ZN2at6native18elementwise_kernelILi128ELi2EZNS0_22gpu_kernel_impl_nocastIZZZNS0_15sin_kernel_cudaERNS_18TensorIteratorBaseEENKUlvE0_clEvENKUlvE0_clEvEUlfE_EEvS4_RKT_EUliE_EEviT1_,"",@"SHT_CUDA_INFO"
	.sectionflags	@""
	.align	4


	//----- nvinfo : EIATTR_CUDA_API_VERSION
	.align		4
        /*0000*/ 	.byte	0x04, 0x37
        /*0002*/ 	.short	(.L_565 - .L_564)
.L_564:
        /*0004*/ 	.word	0x00000082


	//----- nvinfo : EIATTR_KPARAM_INFO
	.align		4
.L_565:
        /*0008*/ 	.byte	0x04, 0x17
        /*000a*/ 	.short	(.L_567 - .L_566)
.L_566:
        /*000c*/ 	.word	0x00000000
        /*0010*/ 	.short	0x0001
        /*0012*/ 	.short	0x0008
        /*0014*/ 	.byte	0x00, 0xf0, 0x61, 0x08


	//----- nvinfo : EIATTR_KPARAM_INFO
	.align		4
.L_567:
        /*0018*/ 	.byte	0x04, 0x17
        /*001a*/ 	.short	(.L_569 - .L_568)
.L_568:
        /*001c*/ 	.word	0x00000000
        /*0020*/ 	.short	0x0000
        /*0022*/ 	.short	0x0000
        /*0024*/ 	.byte	0x00, 0xf0, 0x11, 0x00


	//----- nvinfo : EIATTR_SPARSE_MMA_MASK
	.align		4
.L_569:
        /*0028*/ 	.byte	0x03, 0x50
        /*002a*/ 	.short	0x0000


	//----- nvinfo : EIATTR_MAXREG_COUNT
	.align		4
        /*002c*/ 	.byte	0x03, 0x1b
        /*002e*/ 	.short	0x0080


	//----- nvinfo : EIATTR_MERCURY_ISA_VERSION
	.align		4
        /*0030*/ 	.byte	0x03, 0x5f
        /*0032*/ 	.short	0x0101


	//----- nvinfo : EIATTR_VRC_CTA_INIT_COUNT
	.align		4
        /*0034*/ 	.byte	0x02, 0x4a
	.zero		1
	.zero		1


	//----- nvinfo : EIATTR_EXIT_INSTR_OFFSETS
	.align		4
        /*0038*/ 	.byte	0x04, 0x1c
        /*003a*/ 	.short	(.L_571 - .L_570)


	//   ....[0]....
.L_570:
        /*003c*/ 	.word	0x00000160


	//   ....[1]....
        /*0040*/ 	.word	0x000001d0


	//   ....[2]....
        /*0044*/ 	.word	0x000015b0


	//   ....[3]....
        /*0048*/ 	.word	0x000028f0


	//----- nvinfo : EIATTR_MAX_THREADS
	.align		4
.L_571:
        /*004c*/ 	.byte	0x04, 0x05
        /*004e*/ 	.short	(.L_573 - .L_572)
.L_572:
        /*0050*/ 	.word	0x00000080
        /*0054*/ 	.word	0x00000001
        /*0058*/ 	.word	0x00000001


	//----- nvinfo : EIATTR_CRS_STACK_SIZE
	.align		4
.L_573:
        /*005c*/ 	.byte	0x04, 0x1e
        /*005e*/ 	.short	(.L_575 - .L_574)
.L_574:
        /*0060*/ 	.word	0x00000000


	//----- nvinfo : EIATTR_CBANK_PARAM_SIZE
	.align		4
.L_575:
        /*0064*/ 	.byte	0x03, 0x19
        /*0066*/ 	.short	0x0220


	//----- nvinfo : EIATTR_PARAM_CBANK
	.align		4
        /*0068*/ 	.byte	0x04, 0x0a
        /*006a*/ 	.short	(.L_577 - .L_576)
	.align		4
.L_576:
        /*006c*/ 	.word	index@(.nv.constant0._ZN2at6native18elementwise_kernelILi128ELi2EZNS0_22gpu_kernel_impl_nocastIZZZNS0_15sin_kernel_cudaERNS_18TensorIteratorBaseEENKUlvE0_clEvENKUlvE0_clEvEUlfE_EEvS4_RKT_EUliE_EEviT1_)
        /*0070*/ 	.short	0x0380
        /*0072*/ 	.short	0x0220


	//----- nvinfo : EIATTR_SW_WAR
	.align		4
.L_577:
        /*0074*/ 	.byte	0x04, 0x36
        /*0076*/ 	.short	(.L_579 - .L_578)
.L_578:
        /*0078*/ 	.word	0x00000008
.L_579:


//--------------------- .nv.info._ZN2at6native27unrolled_elementwise_kernelIZZZNS0_15sin_kernel_cudaERNS_18TensorIteratorBaseEENKUlvE0_clEvENKUlvE0_clEvEUlfE_St5arrayIPcLm2EELi4E23TrivialOffsetCalculatorILi1EjESB_NS0_6memory15LoadWithoutCastENSC_16StoreWithoutCastEEEviT_T0_T2_T3_T4_T5_ --------------------------
	.section	.nv.info._ZN2at6native27unrolled_elementwise_kernelIZZZNS0_15sin_kernel_cudaERNS_18TensorIteratorBaseEENKUlvE0_clEvENKUlvE0_clEvEUlfE_St5arrayIPcLm2EELi4E23TrivialOffsetCalculatorILi1EjESB_NS0_6memory15LoadWithoutCastENSC_16StoreWithoutCastEEEviT_T0_T2_T3_T4_T5_,"",@"SHT_CUDA_INFO"
	.sectionflags	@""
	.align	4


	//----- nvinfo : EIATTR_CUDA_API_VERSION
	.align		4
        /*0000*/ 	.byte	0x04, 0x37
        /*0002*/ 	.short	(.L_581 - .L_580)
.L_580:
        /*0004*/ 	.word	0x00000082


	//----- nvinfo : EIATTR_KPARAM_INFO
	.align		4
.L_581:
        /*0008*/ 	.byte	0x04, 0x17
        /*000a*/ 	.short	(.L_583 - .L_582)
.L_582:
        /*000c*/ 	.word	0x00000000
        /*0010*/ 	.short	0x0006
        /*0012*/ 	.short	0x001b
        /*0014*/ 	.byte	0x00, 0xf0, 0x05, 0x00


	//----- nvinfo : EIATTR_KPARAM_INFO
	.align		4
.L_583:
        /*0018*/ 	.byte	0x04, 0x17
        /*001a*/ 	.short	(.L_585 - .L_584)
.L_584:
        /*001c*/ 	.word	0x00000000
        /*0020*/ 	.short	0x0005
        /*0022*/ 	.short	0x001a
        /*0024*/ 	.byte	0x00, 0xf0, 0x05, 0x00


	//----- nvinfo : EIATTR_KPARAM_INFO
	.align		4
.L_585:
        /*0028*/ 	.byte	0x04, 0x17
        /*002a*/ 	.short	(.L_587 - .L_586)
.L_586:
        /*002c*/ 	.word	0x00000000
        /*0030*/ 	.short	0x0004
        /*0032*/ 	.short	0x0019
        /*0034*/ 	.byte	0x00, 0xf0, 0x05, 0x00


	//----- nvinfo : EIATTR_KPARAM_INFO
	.align		4
.L_587:
        /*0038*/ 	.byte	0x04, 0x17
        /*003a*/ 	.short	(.L_589 - .L_588)
.L_588:
        /*003c*/ 	.word	0x00000000
        /*0040*/ 	.short	0x0003
        /*0042*/ 	.short	0x0018
        /*0044*/ 	.byte	0x00, 0xf0, 0x05, 0x00


	//----- nvinfo : EIATTR_KPARAM_INFO
	.align		4
.L_589:
        /*0048*/ 	.byte	0x04, 0x17
        /*004a*/ 	.short	(.L_591 - .L_590)
.L_590:
        /*004c*/ 	.word	0x00000000
        /*0050*/ 	.short	0x0002
        /*0052*/ 	.short	0x0008
        /*0054*/ 	.byte	0x00, 0xf0, 0x41, 0x00


	//----- nvinfo : EIATTR_KPARAM_INFO
	.align		4
.L_591:
        /*0058*/ 	.byte	0x04, 0x17
        /*005a*/ 	.short	(.L_593 - .L_592)
.L_592:
        /*005c*/ 	.word	0x00000000
        /*0060*/ 	.short	0x0001
        /*0062*/ 	.short	0x0004
        /*0064*/ 	.byte	0x00, 0xf0, 0x05, 0x00


	//----- nvinfo : EIATTR_KPARAM_INFO
	.align		4
.L_593:
        /*0068*/ 	.byte	0x04, 0x17
        /*006a*/ 	.short	(.L_595 - .L_594)
.L_594:
        /*006c*/ 	.word	0x00000000
        /*0070*/ 	.short	0x0000
        /*0072*/ 	.short	0x0000
        /*0074*/ 	.byte	0x00, 0xf0, 0x11, 0x00


	//----- nvinfo : EIATTR_SPARSE_MMA_MASK
	.align		4
.L_595:
        /*0078*/ 	.byte	0x03, 0x50
        /*007a*/ 	.short	0x0000


	//----- nvinfo : EIATTR_MAXREG_COUNT
	.align		4
        /*007c*/ 	.byte	0x03, 0x1b
        /*007e*/ 	.short	0x00ff


	//----- nvinfo : EIATTR_MERCURY_ISA_VERSION
	.align		4
        /*0080*/ 	.byte	0x03, 0x5f
        /*0082*/ 	.short	0x0101


	//----- nvinfo : EIATTR_VRC_CTA_INIT_COUNT
	.align		4
        /*0084*/ 	.byte	0x02, 0x4a
	.zero		1
	.zero		1


	//----- nvinfo : EIATTR_EXIT_INSTR_OFFSETS
	.align		4
        /*0088*/ 	.byte	0x04, 0x1c
        /*008a*/ 	.short	(.L_597 - .L_596)


	//   ....[0]....
.L_596:
        /*008c*/ 	.word	0x00000430


	//   ....[1]....
        /*0090*/ 	.word	0x000004a0


	//----- nvinfo : EIATTR_MAX_THREADS
	.align		4
.L_597:
        /*0094*/ 	.byte	0x04, 0x05
        /*0096*/ 	.short	(.L_599 - .L_598)
.L_598:
        /*0098*/ 	.word	0x00000080
        /*009c*/ 	.word	0x00000001
        /*00a0*/ 	.word	0x00000001


	//----- nvinfo : EIATTR_CRS_STACK_SIZE
	.align		4
.L_599:
        /*00a4*/ 	.byte	0x04, 0x1e
        /*00a6*/ 	.short	(.L_601 - .L_600)
.L_600:
        /*00a8*/ 	.word	0x00000000


	//----- nvinfo : EIATTR_CBANK_PARAM_SIZE
	.align		4
.L_601:
        /*00ac*/ 	.byte	0x03, 0x19
        /*00ae*/ 	.short	0x001c


	//----- nvinfo : EIATTR_PARAM_CBANK
	.align		4
        /*00b0*/ 	.byte	0x04, 0x0a
        /*00b2*/ 	.short	(.L_603 - .L_602)
	.align		4
.L_602:
        /*00b4*/ 	.word	index@(.nv.constant0._ZN2at6native27unrolled_elementwise_kernelIZZZNS0_15sin_kernel_cudaERNS_18TensorIteratorBaseEENKUlvE0_clEvENKUlvE0_clEvEUlfE_St5arrayIPcLm2EELi4E23TrivialOffsetCalculatorILi1EjESB_NS0_6memory15LoadWithoutCastENSC_16StoreWithoutCastEEEviT_T0_T2_T3_T4_T5_)
        /*00b8*/ 	.short	0x0380
        /*00ba*/ 	.short	0x001c


	//----- nvinfo : EIATTR_SW_WAR
	.align		4
.L_603:
        /*00bc*/ 	.byte	0x04, 0x36
        /*00be*/ 	.short	(.L_605 - .L_604)
.L_604:
        /*00c0*/ 	.word	0x00000008
.L_605:


//--------------------- .nv.info._ZN2at6native29vectorized_elementwise_kernelILi2EZZZNS0_15sin_kernel_cudaERNS_18TensorIteratorBaseEENKUlvE0_clEvENKUlvE0_clEvEUlfE_St5arrayIPcLm2EEEEviT0_T1_ --------------------------
	.section	.nv.info._ZN2at6native29vectorized_elementwise_kernelILi2EZZZNS0_15sin_kernel_cudaERNS_18TensorIteratorBaseEENKUlvE0_clEvENKUlvE0_clEvEUlfE_St5arrayIPcLm2EEEEviT0_T1_,"",@"SHT_CUDA_INFO"
	.sectionflags	@""
	.align	4


	//----- nvinfo : EIATTR_CUDA_API_VERSION
	.align		4
        /*0000*/ 	.byte	0x04, 0x37
        /*0002*/ 	.short	(.L_607 - .L_606)
.L_606:
        /*0004*/ 	.word	0x00000082


	//----- nvinfo : EIATTR_KPARAM_INFO
	.align		4
.L_607:
        /*0008*/ 	.byte	0x04, 0x17
        /*000a*/ 	.short	(.L_609 - .L_608)
.L_608:
        /*000c*/ 	.word	0x00000000
        /*0010*/ 	.short	0x0002
        /*0012*/ 	.short	0x0008
        /*0014*/ 	.byte	0x00, 0xf0, 0x41, 0x00


	//----- nvinfo : EIATTR_KPARAM_INFO
	.align		4
.L_609:
        /*0018*/ 	.byte	0x04, 0x17
        /*001a*/ 	.short	(.L_611 - .L_610)
.L_610:
        /*001c*/ 	.word	0x00000000
        /*0020*/ 	.short	0x0001
        /*0022*/ 	.short	0x0004
        /*0024*/ 	.byte	0x00, 0xf0, 0x05, 0x00


	//----- nvinfo : EIATTR_KPARAM_INFO
	.align		4
.L_611:
        /*0028*/ 	.byte	0x04, 0x17
        /*002a*/ 	.short	(.L_613 - .L_612)
.L_612:
        /*002c*/ 	.word	0x00000000
        /*0030*/ 	.short	0x0000
        /*0032*/ 	.short	0x0000
        /*0034*/ 	.byte	0x00, 0xf0, 0x11, 0x00


	//----- nvinfo : EIATTR_SPARSE_MMA_MASK
	.align		4
.L_613:
        /*0038*/ 	.byte	0x03, 0x50
        /*003a*/ 	.short	0x0000


	//----- nvinfo : EIATTR_MAXREG_COUNT
	.align		4
        /*003c*/ 	.byte	0x03, 0x1b
        /*003e*/ 	.short	0x00ff


	//----- nvinfo : EIATTR_MERCURY_ISA_VERSION
	.align		4
        /*0040*/ 	.byte	0x03, 0x5f
        /*0042*/ 	.short	0x0101


	//----- nvinfo : EIATTR_VRC_CTA_INIT_COUNT
	.align		4
        /*0044*/ 	.byte	0x02, 0x4a
	.zero		1
	.zero		1


	//----- nvinfo : EIATTR_EXIT_INSTR_OFFSETS
	.align		4
        /*0048*/ 	.byte	0x04, 0x1c
        /*004a*/ 	.short	(.L_615 - .L_614)


	//   ....[0]....
.L_614:
        /*004c*/ 	.word	0x00000950


	//   ....[1]....
        /*0050*/ 	.word	0x000009a0


	//   ....[2]....
        /*0054*/ 	.word	0x00000ba0


	//----- nvinfo : EIATTR_MAX_THREADS
	.align		4
.L_615:
        /*0058*/ 	.byte	0x04, 0x05
        /*005a*/ 	.short	(.L_617 - .L_616)
.L_616:
        /*005c*/ 	.word	0x00000080
        /*0060*/ 	.word	0x00000001
        /*0064*/ 	.word	0x00000001


	//----- nvinfo : EIATTR_CRS_STACK_SIZE
	.align		4
.L_617:
        /*0068*/ 	.byte	0x04, 0x1e
        /*006a*/ 	.short	(.L_619 - .L_618)
.L_618:
        /*006c*/ 	.word	0x00000000


	//----- nvinfo : EIATTR_CBANK_PARAM_SIZE
	.align		4
.L_619:
        /*0070*/ 	.byte	0x03, 0x19
        /*0072*/ 	.short	0x0018


	//----- nvinfo : EIATTR_PARAM_CBANK
	.align		4
        /*0074*/ 	.byte	0x04, 0x0a
        /*0076*/ 	.short	(.L_621 - .L_620)
	.align		4
.L_620:
        /*0078*/ 	.word	index@(.nv.constant0._ZN2at6native29vectorized_elementwise_kernelILi2EZZZNS0_15sin_kernel_cudaERNS_18TensorIteratorBaseEENKUlvE0_clEvENKUlvE0_clEvEUlfE_St5arrayIPcLm2EEEEviT0_T1_)
        /*007c*/ 	.short	0x0380
        /*007e*/ 	.short	0x0018


	//----- nvinfo : EIATTR_SW_WAR
	.align		4
.L_621:
        /*0080*/ 	.byte	0x04, 0x36
        /*0082*/ 	.short	(.L_623 - .L_622)
.L_622:
        /*0084*/ 	.word	0x00000008
.L_623:


//--------------------- .nv.info._ZN2at6native29vectorized_elementwise_kernelILi4EZZZNS0_15sin_kernel_cudaERNS_18TensorIteratorBaseEENKUlvE0_clEvENKUlvE0_clEvEUlfE_St5arrayIPcLm2EEEEviT0_T1_ --------------------------
	.section	.nv.info._ZN2at6native29vectorized_elementwise_kernelILi4EZZZNS0_15sin_kernel_cudaERNS_18TensorIteratorBaseEENKUlvE0_clEvENKUlvE0_clEvEUlfE_St5arrayIPcLm2EEEEviT0_T1_,"",@"SHT_CUDA_INFO"
	.sectionflags	@""
	.align	4


	//----- nvinfo : EIATTR_CUDA_API_VERSION
	.align		4
        /*0000*/ 	.byte	0x04, 0x37
        /*0002*/ 	.short	(.L_625 - .L_624)
.L_624:
        /*0004*/ 	.word	0x00000082


	//----- nvinfo : EIATTR_KPARAM_INFO
	.align		4
.L_625:
        /*0008*/ 	.byte	0x04, 0x17
        /*000a*/ 	.short	(.L_627 - .L_626)
.L_626:
        /*000c*/ 	.word	0x00000000
        /*0010*/ 	.short	0x0002
        /*0012*/ 	.short	0x0008
        /*0014*/ 	.byte	0x00, 0xf0, 0x41, 0x00


	//----- nvinfo : EIATTR_KPARAM_INFO
	.align		4
.L_627:
        /*0018*/ 	.byte	0x04, 0x17
        /*001a*/ 	.short	(.L_629 - .L_628)
.L_628:
        /*001c*/ 	.word	0x00000000
        /*0020*/ 	.short	0x0001
        /*0022*/ 	.short	0x0004
        /*0024*/ 	.byte	0x00, 0xf0, 0x05, 0x00


	//----- nvinfo : EIATTR_KPARAM_INFO
	.align		4
.L_629:
        /*0028*/ 	.byte	0x04, 0x17
        /*002a*/ 	.short	(.L_631 - .L_630)
.L_630:
        /*002c*/ 	.word	0x00000000
        /*0030*/ 	.short	0x0000
        /*0032*/ 	.short	0x0000
        /*0034*/ 	.byte	0x00, 0xf0, 0x11, 0x00


	//----- nvinfo : EIATTR_SPARSE_MMA_MASK
	.align		4
.L_631:
        /*0038*/ 	.byte	0x03, 0x50
        /*003a*/ 	.short	0x0000


	//----- nvinfo : EIATTR_MAXREG_COUNT
	.align		4
        /*003c*/ 	.byte	0x03, 0x1b
        /*003e*/ 	.short	0x00ff


	//----- nvinfo : EIATTR_MERCURY_ISA_VERSION
	.align		4
        /*0040*/ 	.byte	0x03, 0x5f
        /*0042*/ 	.short	0x0101


	//----- nvinfo : EIATTR_VRC_CTA_INIT_COUNT
	.align		4
        /*0044*/ 	.byte	0x02, 0x4a
	.zero		1
	.zero		1


	//----- nvinfo : EIATTR_EXIT_INSTR_OFFSETS
	.align		4
        /*0048*/ 	.byte	0x04, 0x1c
        /*004a*/ 	.short	(.L_633 - .L_632)


	//   ....[0]....
.L_632:
        /*004c*/ 	.word	0x00000950


	//   ....[1]....
        /*0050*/ 	.word	0x000009a0


	//   ....[2]....
        /*0054*/ 	.word	0x00000b60


	//----- nvinfo : EIATTR_MAX_THREADS
	.align		4
.L_633:
        /*0058*/ 	.byte	0x04, 0x05
        /*005a*/ 	.short	(.L_635 - .L_634)
.L_634:
        /*005c*/ 	.word	0x00000080
        /*0060*/ 	.word	0x00000001
        /*0064*/ 	.word	0x00000001


	//----- nvinfo : EIATTR_CRS_STACK_SIZE
	.align		4
.L_635:
        /*0068*/ 	.byte	0x04, 0x1e
        /*006a*/ 	.short	(.L_637 - .L_636)
.L_636:
        /*006c*/ 	.word	0x00000000


	//----- nvinfo : EIATTR_CBANK_PARAM_SIZE
	.align		4
.L_637:
        /*0070*/ 	.byte	0x03, 0x19
        /*0072*/ 	.short	0x0018


	//----- nvinfo : EIATTR_PARAM_CBANK
	.align		4
        /*0074*/ 	.byte	0x04, 0x0a
        /*0076*/ 	.short	(.L_639 - .L_638)
	.align		4
.L_638:
        /*0078*/ 	.word	index@(.nv.constant0._ZN2at6native29vectorized_elementwise_kernelILi4EZZZNS0_15sin_kernel_cudaERNS_18TensorIteratorBaseEENKUlvE0_clEvENKUlvE0_clEvEUlfE_St5arrayIPcLm2EEEEviT0_T1_)
        /*007c*/ 	.short	0x0380
        /*007e*/ 	.short	0x0018


	//----- nvinfo : EIATTR_SW_WAR
	.align		4
.L_639:
        /*0080*/ 	.byte	0x04, 0x36
        /*0082*/ 	.short	(.L_641 - .L_640)
.L_640:
        /*0084*/ 	.word	0x00000008
.L_641:


//--------------------- .nv.info._ZN2at6native29vectorized_elementwise_kernelILi8EZZZNS0_15sin_kernel_cudaERNS_18TensorIteratorBaseEENKUlvE0_clEvENKUlvE0_clEvEUlfE_St5arrayIPcLm2EEEEviT0_T1_ --------------------------
	.section	.nv.info._ZN2at6native29vectorized_elementwise_kernelILi8EZZZNS0_15sin_kernel_cudaERNS_18TensorIteratorBaseEENKUlvE0_clEvENKUlvE0_clEvEUlfE_St5arrayIPcLm2EEEEviT0_T1_,"",@"SHT_CUDA_INFO"
	.sectionflags	@""
	.align	4


	//----- nvinfo : EIATTR_CUDA_API_VERSION
	.align		4
        /*0000*/ 	.byte	0x04, 0x37
        /*0002*/ 	.short	(.L_643 - .L_642)
.L_642:
        /*0004*/ 	.word	0x00000082


	//----- nvinfo : EIATTR_KPARAM_INFO
	.align		4
.L_643:
        /*0008*/ 	.byte	0x04, 0x17
        /*000a*/ 	.short	(.L_645 - .L_644)
.L_644:
        /*000c*/ 	.word	0x00000000
        /*0010*/ 	.short	0x0002
        /*0012*/ 	.short	0x0008
        /*0014*/ 	.byte	0x00, 0xf0, 0x41, 0x00


	//----- nvinfo : EIATTR_KPARAM_INFO
	.align		4
.L_645:
        /*0018*/ 	.byte	0x04, 0x17
        /*001a*/ 	.short	(.L_647 - .L_646)
.L_646:
        /*001c*/ 	.word	0x00000000
        /*0020*/ 	.short	0x0001
        /*0022*/ 	.short	0x0004
        /*0024*/ 	.byte	0x00, 0xf0, 0x05, 0x00


	//----- nvinfo : EIATTR_KPARAM_INFO
	.align		4
.L_647:
        /*0028*/ 	.byte	0x04, 0x17
        /*002a*/ 	.short	(.L_649 - .L_648)
.L_648:
        /*002c*/ 	.word	0x00000000
        /*0030*/ 	.short	0x0000
        /*0032*/ 	.short	0x0000
        /*0034*/ 	.byte	0x00, 0xf0, 0x11, 0x00


	//----- nvinfo : EIATTR_SPARSE_MMA_MASK
	.align		4
.L_649:
        /*0038*/ 	.byte	0x03, 0x50
        /*003a*/ 	.short	0x0000


	//----- nvinfo : EIATTR_MAXREG_COUNT
	.align		4
        /*003c*/ 	.byte	0x03, 0x1b
        /*003e*/ 	.short	0x00ff


	//----- nvinfo : EIATTR_MERCURY_ISA_VERSION
	.align		4
        /*0040*/ 	.byte	0x03, 0x5f
        /*0042*/ 	.short	0x0101


	//----- nvinfo : EIATTR_VRC_CTA_INIT_COUNT
	.align		4
        /*0044*/ 	.byte	0x02, 0x4a
	.zero		1
	.zero		1


	//----- nvinfo : EIATTR_EXIT_INSTR_OFFSETS
	.align		4
        /*0048*/ 	.byte	0x04, 0x1c
        /*004a*/ 	.short	(.L_651 - .L_650)


	//   ....[0]....
.L_650:
        /*004c*/ 	.word	0x00000950


	//   ....[1]....
        /*0050*/ 	.word	0x000009a0


	//   ....[2]....
        /*0054*/ 	.word	0x00000b40


	//----- nvinfo : EIATTR_MAX_THREADS
	.align		4
.L_651:
        /*0058*/ 	.byte	0x04, 0x05
        /*005a*/ 	.short	(.L_653 - .L_652)
.L_652:
        /*005c*/ 	.word	0x00000080
        /*0060*/ 	.word	0x00000001
        /*0064*/ 	.word	0x00000001


	//----- nvinfo : EIATTR_CRS_STACK_SIZE
	.align		4
.L_653:
        /*0068*/ 	.byte	0x04, 0x1e
        /*006a*/ 	.short	(.L_655 - .L_654)
.L_654:
        /*006c*/ 	.word	0x00000000


	//----- nvinfo : EIATTR_CBANK_PARAM_SIZE
	.align		4
.L_655:
        /*0070*/ 	.byte	0x03, 0x19
        /*0072*/ 	.short	0x0018


	//----- nvinfo : EIATTR_PARAM_CBANK
	.align		4
        /*0074*/ 	.byte	0x04, 0x0a
        /*0076*/ 	.short	(.L_657 - .L_656)
	.align		4
.L_656:
        /*0078*/ 	.word	index@(.nv.constant0._ZN2at6native29vectorized_elementwise_kernelILi8EZZZNS0_15sin_kernel_cudaERNS_18TensorIteratorBaseEENKUlvE0_clEvENKUlvE0_clEvEUlfE_St5arrayIPcLm2EEEEviT0_T1_)
        /*007c*/ 	.short	0x0380
        /*007e*/ 	.short	0x0018


	//----- nvinfo : EIATTR_SW_WAR
	.align		4
.L_657:
        /*0080*/ 	.byte	0x04, 0x36
        /*0082*/ 	.short	(.L_659 - .L_658)
.L_658:
        /*0084*/ 	.word	0x00000008
.L_659:


//--------------------- .nv.info._ZN2at6native18elementwise_kernelILi128ELi4EZNS0_15gpu_kernel_implIZZZNS0_15sin_kernel_cudaERNS_18TensorIteratorBaseEENKUlvE0_clEvENKUlvE_clEvEUldE_EEvS4_RKT_EUliE_EEviT1_ --------------------------
	.section	.nv.info._ZN2at6native18elementwise_kernelILi128ELi4EZNS0_15gpu_kernel_implIZZZNS0_15sin_kernel_cudaERNS_18TensorIteratorBaseEENKUlvE0_clEvENKUlvE_clEvEUldE_EEvS4_RKT_EUliE_EEviT1_,"",@"SHT_CUDA_INFO"
	.sectionflags	@""
	.align	4


	//----- nvinfo : EIATTR_CUDA_API_VERSION
	.align		4
        /*0000*/ 	.byte	0x04, 0x37
        /*0002*/ 	.short	(.L_661 - .L_660)
.L_660:
        /*0004*/ 	.word	0x00000082


	//----- nvinfo : EIATTR_KPARAM_INFO
	.align		4
.L_661:
        /*0008*/ 	.byte	0x04, 0x17
        /*000a*/ 	.short	(.L_663 - .L_662)
.L_662:
        /*000c*/ 	.word	0x00000000
        /*0010*/ 	.short	0x0001
        /*0012*/ 	.short	0x0008
        /*0014*/ 	.byte	0x00, 0xf0, 0x61, 0x08


	//----- nvinfo : EIATTR_KPARAM_INFO
	.align		4
.L_663:
        /*0018*/ 	.byte	0x04, 0x17
        /*001a*/ 	.short	(.L_665 - .L_664)
.L_664:
        /*001c*/ 	.word	0x00000000
        /*0020*/ 	.short	0x0000
        /*0022*/ 	.short	0x0000
        /*0024*/ 	.byte	0x00, 0xf0, 0x11, 0x00


	//----- nvinfo : EIATTR_SPARSE_MMA_MASK
	.align		4
.L_665:
        /*0028*/ 	.byte	0x03, 0x50
        /*002a*/ 	.short	0x0000


	//----- nvinfo : EIATTR_MAXREG_COUNT
	.align		4
        /*002c*/ 	.byte	0x03, 0x1b
        /*002e*/ 	.short	0x0080


	//----- nvinfo : EIATTR_EXTERNS
	.align		4
        /*0030*/ 	.byte	0x04, 0x0f
        /*0032*/ 	.short	(.L_667 - .L_666)


	//   ....[0]....
	.align		4
.L_666:
        /*0034*/ 	.word	index@(__assertfail)


	//----- nvinfo : EIATTR_MERCURY_ISA_VERSION
	.align		4
.L_667:
        /*0038*/ 	.byte	0x03, 0x5f
        /*003a*/ 	.short	0x0101


	//----- nvinfo : EIATTR_VRC_CTA_INIT_COUNT
	.align		4
        /*003c*/ 	.byte	0x02, 0x4a
	.zero		1
	.zero		1


	//----- nvinfo : EIATTR_SYSCALL_OFFSETS
	.align		4
        /*0040*/ 	.byte	0x04, 0x46
        /*0042*/ 	.short	(.L_669 - .L_668)


	//   ....[0]....
.L_668:
        /*0044*/ 	.word	0x000021a0


	//   ....[1]....
        /*0048*/ 	.word	0x000035a0


	//   ....[2]....
        /*004c*/ 	.word	0x00005900


	//   ....[3]....
        /*0050*/ 	.word	0x00006a90


	//   ....[4]....
        /*0054*/ 	.word	0x00008fa0


	//   ....[5]....
        /*0058*/ 	.word	0x0000a130


	//   ....[6]....
        /*005c*/ 	.word	0x0000c640


	//   ....[7]....
        /*0060*/ 	.word	0x0000d7a0


	//----- nvinfo : EIATTR_EXIT_INSTR_OFFSETS
	.align		4
.L_669:
        /*0064*/ 	.byte	0x04, 0x1c
        /*0066*/ 	.short	(.L_671 - .L_670)


	//   ....[0]....
.L_670:
        /*0068*/ 	.word	0x0000a4d0


	//   ....[1]....
        /*006c*/ 	.word	0x0000cb30


	//   ....[2]....
        /*0070*/ 	.word	0x0000cb70


	//   ....[3]....
        /*0074*/ 	.word	0x0000cc00


	//   ....[4]....
        /*0078*/ 	.word	0x0000cc30


	//   ....[5]....
        /*007c*/ 	.word	0x0000cc60


	//   ....[6]....
        /*0080*/ 	.word	0x0000cd30


	//   ....[7]....
        /*0084*/ 	.word	0x0000cdb0


	//   ....[8]....
        /*0088*/ 	.word	0x0000ce90


	//   ....[9]....
        /*008c*/ 	.word	0x0000cf20


	//   ....[10]....
        /*0090*/ 	.word	0x0000cf40


	//   ....[11]....
        /*0094*/ 	.word	0x0000d010


	//   ....[12]....
        /*0098*/ 	.word	0x0000d1c0


	//   ....[13]....
        /*009c*/ 	.word	0x0000d370


	//   ....[14]....
        /*00a0*/ 	.word	0x0000d510


	//   ....[15]....
        /*00a4*/ 	.word	0x0000d540


	//   ....[16]....
        /*00a8*/ 	.word	0x0000d570


	//   ....[17]....
        /*00ac*/ 	.word	0x0000d610


	//   ....[18]....
        /*00b0*/ 	.word	0x0000d640


	//   ....[19]....
        /*00b4*/ 	.word	0x0000d7b0


	//   ....[20]....
        /*00b8*/ 	.word	0x0000d900


	//   ....[21]....
        /*00bc*/ 	.word	0x0000da80


	//   ....[22]....
        /*00c0*/ 	.word	0x0000db00


	//----- nvinfo : EIATTR_MAX_THREADS
	.align		4
.L_671:
        /*00c4*/ 	.byte	0x04, 0x05
        /*00c6*/ 	.short	(.L_673 - .L_672)
.L_672:
        /*00c8*/ 	.word	0x00000080
        /*00cc*/ 	.word	0x00000001
        /*00d0*/ 	.word	0x00000001


	//----- nvinfo : EIATTR_CRS_STACK_SIZE
	.align		4
.L_673:
        /*00d4*/ 	.byte	0x04, 0x1e
        /*00d6*/ 	.short	(.L_675 - .L_674)
.L_674:
        /*00d8*/ 	.word	0x00000000


	//----- nvinfo : EIATTR_CBANK_PARAM_SIZE
	.align		4
.L_675:
        /*00dc*/ 	.byte	0x03, 0x19
        /*00de*/ 	.short	0x0220


	//----- nvinfo : EIATTR_PARAM_CBANK
	.align		4
        /*00e0*/ 	.byte	0x04, 0x0a
        /*00e2*/ 	.short	(.L_677 - .L_676)
	.align		4
.L_676:
        /*00e4*/ 	.word	index@(.nv.constant0._ZN2at6native18elementwise_kernelILi128ELi4EZNS0_15gpu_kernel_implIZZZNS0_15sin_kernel_cudaERNS_18TensorIteratorBaseEENKUlvE0_clEvENKUlvE_clEvEUldE_EEvS4_RKT_EUliE_EEviT1_)
        /*00e8*/ 	.short	0x0380
        /*00ea*/ 	.short	0x0220


	//----- nvinfo : EIATTR_SW_WAR
	.align		4
.L_677:
        /*00ec*/ 	.byte	0x04, 0x36
        /*00ee*/ 	.short	(.L_679 - .L_678)
.L_678:
        /*00f0*/ 	.word	0x00000008
.L_679:


//--------------------- .nv.info._ZN2at6native27unrolled_elementwise_kernelIZZZNS0_15sin_kernel_cudaERNS_18TensorIteratorBaseEENKUlvE0_clEvENKUlvE_clEvEUldE_St5arrayIPcLm2EELi4E23TrivialOffsetCalculatorILi1EjESB_NS0_6memory12LoadWithCastILi1EEENSC_13StoreWithCastILi1EEEEEviT_T0_T2_T3_T4_T5_ --------------------------
	.section	.nv.info._ZN2at6native27unrolled_elementwise_kernelIZZZNS0_15sin_kernel_cudaERNS_18TensorIteratorBaseEENKUlvE0_clEvENKUlvE_clEvEUldE_St5arrayIPcLm2EELi4E23TrivialOffsetCalculatorILi1EjESB_NS0_6memory12LoadWithCastILi1EEENSC_13StoreWithCastILi1EEEEEviT_T0_T2_T3_T4_T5_,"",@"SHT_CUDA_INFO"
	.sectionflags	@""
	.align	4


	//----- nvinfo : EIATTR_CUDA_API_VERSION
	.align		4
        /*0000*/ 	.byte	0x04, 0x37
        /*0002*/ 	.short	(.L_681 - .L_680)
.L_680:
        /*0004*/ 	.word	0x00000082


	//----- nvinfo : EIATTR_KPARAM_INFO
	.align		4
.L_681:
        /*0008*/ 	.byte	0x04, 0x17
        /*000a*/ 	.short	(.L_683 - .L_682)
.L_682:
        /*000c*/ 	.word	0x00000000
        /*0010*/ 	.short	0x0006
        /*0012*/ 	.short	0x0024
        /*0014*/ 	.byte	0x00, 0xf0, 0x21, 0x00


	//----- nvinfo : EIATTR_KPARAM_INFO
	.align		4
.L_683:
        /*0018*/ 	.byte	0x04, 0x17
        /*001a*/ 	.short	(.L_685 - .L_684)
.L_684:
        /*001c*/ 	.word	0x00000000
        /*0020*/ 	.short	0x0005
        /*0022*/ 	.short	0x001c
        /*0024*/ 	.byte	0x00, 0xf0, 0x21, 0x00


	//----- nvinfo : EIATTR_KPARAM_INFO
	.align		4
.L_685:
        /*0028*/ 	.byte	0x04, 0x17
        /*002a*/ 	.short	(.L_687 - .L_686)
.L_686:
        /*002c*/ 	.word	0x00000000
        /*0030*/ 	.short	0x0004
        /*0032*/ 	.short	0x0019
        /*0034*/ 	.byte	0x00, 0xf0, 0x05, 0x00


	//----- nvinfo : EIATTR_KPARAM_INFO
	.align		4
.L_687:
        /*0038*/ 	.byte	0x04, 0x17
        /*003a*/ 	.short	(.L_689 - .L_688)
.L_688:
        /*003c*/ 	.word	0x00000000
        /*0040*/ 	.short	0x0003
        /*0042*/ 	.short	0x0018
        /*0044*/ 	.byte	0x00, 0xf0, 0x05, 0x00


	//----- nvinfo : EIATTR_KPARAM_INFO
	.align		4
.L_689:
        /*0048*/ 	.byte	0x04, 0x17
        /*004a*/ 	.short	(.L_691 - .L_690)
.L_690:
        /*004c*/ 	.word	0x00000000
        /*0050*/ 	.short	0x0002
        /*0052*/ 	.short	0x0008
        /*0054*/ 	.byte	0x00, 0xf0, 0x41, 0x00


	//----- nvinfo : EIATTR_KPARAM_INFO
	.align		4
.L_691:
        /*0058*/ 	.byte	0x04, 0x17
        /*005a*/ 	.short	(.L_693 - .L_692)
.L_692:
        /*005c*/ 	.word	0x00000000
        /*0060*/ 	.short	0x0001
        /*0062*/ 	.short	0x0004
        /*0064*/ 	.byte	0x00, 0xf0, 0x05, 0x00


	//----- nvinfo : EIATTR_KPARAM_INFO
	.align		4
.L_693:
        /*0068*/ 	.byte	0x04, 0x17
        /*006a*/ 	.short	(.L_695 - .L_694)
.L_694:
        /*006c*/ 	.word	0x00000000
        /*0070*/ 	.short	0x0000
        /*0072*/ 	.short	0x0000
        /*0074*/ 	.byte	0x00, 0xf0, 0x11, 0x00


	//----- nvinfo : EIATTR_SPARSE_MMA_MASK
	.align		4
.L_695:
        /*0078*/ 	.byte	0x03, 0x50
        /*007a*/ 	.short	0x0000


	//----- nvinfo : EIATTR_MAXREG_COUNT
	.align		4
        /*007c*/ 	.byte	0x03, 0x1b
        /*007e*/ 	.short	0x00ff


	//----- nvinfo : EIATTR_EXTERNS
	.align		4
        /*0080*/ 	.byte	0x04, 0x0f
        /*0082*/ 	.short	(.L_697 - .L_696)


	//   ....[0]....
	.align		4
.L_696:
        /*0084*/ 	.word	index@(__assertfail)


	//----- nvinfo : EIATTR_MERCURY_ISA_VERSION
	.align		4
.L_697:
        /*0088*/ 	.byte	0x03, 0x5f
        /*008a*/ 	.short	0x0101


	//----- nvinfo : EIATTR_VRC_CTA_INIT_COUNT
	.align		4
        /*008c*/ 	.byte	0x02, 0x4a
	.zero		1
	.zero		1


	//----- nvinfo : EIATTR_SYSCALL_OFFSETS
	.align		4
        /*0090*/ 	.byte	0x04, 0x46
        /*0092*/ 	.short	(.L_699 - .L_698)


	//   ....[0]....
.L_698:
        /*0094*/ 	.word	0x00000ea0


	//   ....[1]....
        /*0098*/ 	.word	0x00001ee0


	//   ....[2]....
        /*009c*/ 	.word	0x00002e60


	//   ....[3]....
        /*00a0*/ 	.word	0x00003db0


	//   ....[4]....
        /*00a4*/ 	.word	0x00005ed0


	//   ....[5]....
        /*00a8*/ 	.word	0x00006ea0


	//   ....[6]....
        /*00ac*/ 	.word	0x00008000


	//   ....[7]....
        /*00b0*/ 	.word	0x00009140


	//----- nvinfo : EIATTR_EXIT_INSTR_OFFSETS
	.align		4
.L_699:
        /*00b4*/ 	.byte	0x04, 0x1c
        /*00b6*/ 	.short	(.L_701 - .L_700)


	//   ....[0]....
.L_700:
        /*00b8*/ 	.word	0x00008390


	//   ....[1]....
        /*00bc*/ 	.word	0x000084d0


	//   ....[2]....
        /*00c0*/ 	.word	0x00008510


	//   ....[3]....
        /*00c4*/ 	.word	0x000085a0


	//   ....[4]....
        /*00c8*/ 	.word	0x000085d0


	//   ....[5]....
        /*00cc*/ 	.word	0x00008600


	//   ....[6]....
        /*00d0*/ 	.word	0x000086d0


	//   ....[7]....
        /*00d4*/ 	.word	0x00008750


	//   ....[8]....
        /*00d8*/ 	.word	0x00008830


	//   ....[9]....
        /*00dc*/ 	.word	0x000088c0


	//   ....[10]....
        /*00e0*/ 	.word	0x000088e0


	//   ....[11]....
        /*00e4*/ 	.word	0x000089b0


	//   ....[12]....
        /*00e8*/ 	.word	0x00008b60


	//   ....[13]....
        /*00ec*/ 	.word	0x00008d10


	//   ....[14]....
        /*00f0*/ 	.word	0x00008eb0


	//   ....[15]....
        /*00f4*/ 	.word	0x00008ee0


	//   ....[16]....
        /*00f8*/ 	.word	0x00008f10


	//   ....[17]....
        /*00fc*/ 	.word	0x00008fb0


	//   ....[18]....
        /*0100*/ 	.word	0x00008fe0


	//   ....[19]....
        /*0104*/ 	.word	0x00009150


	//   ....[20]....
        /*0108*/ 	.word	0x000092a0


	//   ....[21]....
        /*010c*/ 	.word	0x00009420


	//   ....[22]....
        /*0110*/ 	.word	0x000094a0


	//----- nvinfo : EIATTR_MAX_THREADS
	.align		4
.L_701:
        /*0114*/ 	.byte	0x04, 0x05
        /*0116*/ 	.short	(.L_703 - .L_702)
.L_702:
        /*0118*/ 	.word	0x00000080
        /*011c*/ 	.word	0x00000001
        /*0120*/ 	.word	0x00000001


	//----- nvinfo : EIATTR_CRS_STACK_SIZE
	.align		4
.L_703:
        /*0124*/ 	.byte	0x04, 0x1e
        /*0126*/ 	.short	(.L_705 - .L_704)
.L_704:
        /*0128*/ 	.word	0x00000000


	//----- nvinfo : EIATTR_CBANK_PARAM_SIZE
	.align		4
.L_705:
        /*012c*/ 	.byte	0x03, 0x19
        /*012e*/ 	.short	0x002c


	//----- nvinfo : EIATTR_PARAM_CBANK
	.align		4
        /*0130*/ 	.byte	0x04, 0x0a
        /*0132*/ 	.short	(.L_707 - .L_706)
	.align		4
.L_706:
        /*0134*/ 	.word	index@(.nv.constant0._ZN2at6native27unrolled_elementwise_kernelIZZZNS0_15sin_kernel_cudaERNS_18TensorIteratorBaseEENKUlvE0_clEvENKUlvE_clEvEUldE_St5arrayIPcLm2EELi4E23TrivialOffsetCalculatorILi1EjESB_NS0_6memory12LoadWithCastILi1EEENSC_13StoreWithCastILi1EEEEEviT_T0_T2_T3_T4_T5_)
        /*0138*/ 	.short	0x0380
        /*013a*/ 	.short	0x002c


	//----- nvinfo : EIATTR_SW_WAR
	.align		4
.L_707:
        /*013c*/ 	.byte	0x04, 0x36
        /*013e*/ 	.short	(.L_709 - .L_708)
.L_708:
        /*0140*/ 	.word	0x00000008
.L_709:


//--------------------- .nv.info._ZN2at6native18elementwise_kernelILi128ELi2EZNS0_22gpu_kernel_impl_nocastIZZZNS0_15sin_kernel_cudaERNS_18TensorIteratorBaseEENKUlvE0_clEvENKUlvE_clEvEUldE_EEvS4_RKT_EUliE_EEviT1_ --------------------------
	.section	.nv.info._ZN2at6native18elementwise_kernelILi128ELi2EZNS0_22gpu_kernel_impl_nocastIZZZNS0_15sin_kernel_cudaERNS_18TensorIteratorBaseEENKUlvE0_clEvENKUlvE_clEvEUldE_EEvS4_RKT_EUliE_EEviT1_,"",@"SHT_CUDA_INFO"
	.sectionflags	@""
	.align	4


	//----- nvinfo : EIATTR_CUDA_API_VERSION
	.align		4
        /*0000*/ 	.byte	0x04, 0x37
        /*0002*/ 	.short	(.L_711 - .L_710)
.L_710:
        /*0004*/ 	.word	0x00000082


	//----- nvinfo : EIATTR_KPARAM_INFO
	.align		4
.L_711:
        /*0008*/ 	.byte	0x04, 0x17
        /*000a*/ 	.short	(.L_713 - .L_712)
.L_712:
        /*000c*/ 	.word	0x00000000
        /*0010*/ 	.short	0x0001
        /*0012*/ 	.short	0x0008
        /*0014*/ 	.byte	0x00, 0xf0, 0x61, 0x08


	//----- nvinfo : EIATTR_KPARAM_INFO
	.align		4
.L_713:
        /*0018*/ 	.byte	0x04, 0x17
        /*001a*/ 	.short	(.L_715 - .L_714)
.L_714:
        /*001c*/ 	.word	0x00000000
        /*0020*/ 	.short	0x0000
        /*0022*/ 	.short	0x0000
        /*0024*/ 	.byte	0x00, 0xf0, 0x11, 0x00


	//----- nvinfo : EIATTR_SPARSE_MMA_MASK
	.align		4
.L_715:
        /*0028*/ 	.byte	0x03, 0x50
        /*002a*/ 	.short	0x0000


	//----- nvinfo : EIATTR_MAXREG_COUNT
	.align		4
        /*002c*/ 	.byte	0x03, 0x1b
        /*002e*/ 	.short	0x0080


	//----- nvinfo : EIATTR_MERCURY_ISA_VERSION
	.align		4
        /*0030*/ 	.byte	0x03, 0x5f
        /*0032*/ 	.short	0x0101


	//----- nvinfo : EIATTR_VRC_CTA_INIT_COUNT
	.align		4
        /*0034*/ 	.byte	0x02, 0x4a
	.zero		1
	.zero		1


	//----- nvinfo : EIATTR_EXIT_INSTR_OFFSETS
	.align		4
        /*0038*/ 	.byte	0x04, 0x1c
        /*003a*/ 	.short	(.L_717 - .L_716)


	//   ....[0]....
.L_716:
        /*003c*/ 	.word	0x00000500


	//   ....[1]....
        /*0040*/ 	.word	0x000008f0


	//   ....[2]....
        /*0044*/ 	.word	0x00002050


	//   ....[3]....
        /*0048*/ 	.word	0x00003700


	//----- nvinfo : EIATTR_MAX_THREADS
	.align		4
.L_717:
        /*004c*/ 	.byte	0x04, 0x05
        /*004e*/ 	.short	(.L_719 - .L_718)
.L_718:
        /*0050*/ 	.word	0x00000080
        /*0054*/ 	.word	0x00000001
        /*0058*/ 	.word	0x00000001


	//----- nvinfo : EIATTR_CRS_STACK_SIZE
	.align		4
.L_719:
        /*005c*/ 	.byte	0x04, 0x1e
        /*005e*/ 	.short	(.L_721 - .L_720)
.L_720:
        /*0060*/ 	.word	0x00000000


	//----- nvinfo : EIATTR_CBANK_PARAM_SIZE
	.align		4
.L_721:
        /*0064*/ 	.byte	0x03, 0x19
        /*0066*/ 	.short	0x0220


	//----- nvinfo : EIATTR_PARAM_CBANK
	.align		4
        /*0068*/ 	.byte	0x04, 0x0a
        /*006a*/ 	.short	(.L_723 - .L_722)
	.align		4
.L_722:
        /*006c*/ 	.word	index@(.nv.constant0._ZN2at6native18elementwise_kernelILi128ELi2EZNS0_22gpu_kernel_impl_nocastIZZZNS0_15sin_kernel_cudaERNS_18TensorIteratorBaseEENKUlvE0_clEvENKUlvE_clEvEUldE_EEvS4_RKT_EUliE_EEviT1_)
        /*0070*/ 	.short	0x0380
        /*0072*/ 	.short	0x0220


	//----- nvinfo : EIATTR_SW_WAR
	.align		4
.L_723:
        /*0074*/ 	.byte	0x04, 0x36
        /*0076*/ 	.short	(.L_725 - .L_724)
.L_724:
        /*0078*/ 	.word	0x00000008
.L_725:


//--------------------- .nv.info._ZN2at6native27unrolled_elementwise_kernelIZZZNS0_15sin_kernel_cudaERNS_18TensorIteratorBaseEENKUlvE0_clEvENKUlvE_clEvEUldE_St5arrayIPcLm2EELi4E23TrivialOffsetCalculatorILi1EjESB_NS0_6memory15LoadWithoutCastENSC_16StoreWithoutCastEEEviT_T0_T2_T3_T4_T5_ --------------------------
	.section	.nv.info._ZN2at6native27unrolled_elementwise_kernelIZZZNS0_15sin_kernel_cudaERNS_18TensorIteratorBaseEENKUlvE0_clEvENKUlvE_clEvEUldE_St5arrayIPcLm2EELi4E23TrivialOffsetCalculatorILi1EjESB_NS0_6memory15LoadWithoutCastENSC_16StoreWithoutCastEEEviT_T0_T2_T3_T4_T5_,"",@"SHT_CUDA_INFO"
	.sectionflags	@""
	.align	4


	//----- nvinfo : EIATTR_CUDA_API_VERSION
	.align		4
        /*0000*/ 	.byte	0x04, 0x37
        /*0002*/ 	.short	(.L_727 - .L_726)
.L_726:
        /*0004*/ 	.word	0x00000082


	//----- nvinfo : EIATTR_KPARAM_INFO
	.align		4
.L_727:
        /*0008*/ 	.byte	0x04, 0x17
        /*000a*/ 	.short	(.L_729 - .L_728)
.L_728:
        /*000c*/ 	.word	0x00000000
        /*0010*/ 	.short	0x0006
        /*0012*/ 	.short	0x001b
        /*0014*/ 	.byte	0x00, 0xf0, 0x05, 0x00


	//----- nvinfo : EIATTR_KPARAM_INFO
	.align		4
.L_729:
        /*0018*/ 	.byte	0x04, 0x17
        /*001a*/ 	.short	(.L_731 - .L_730)
.L_730:
        /*001c*/ 	.word	0x00000000
        /*0020*/ 	.short	0x0005
        /*0022*/ 	.short	0x001a
        /*0024*/ 	.byte	0x00, 0xf0, 0x05, 0x00


	//----- nvinfo : EIATTR_KPARAM_INFO
	.align		4
.L_731:
        /*0028*/ 	.byte	0x04, 0x17
        /*002a*/ 	.short	(.L_733 - .L_732)
.L_732:
        /*002c*/ 	.word	0x00000000
        /*0030*/ 	.short	0x0004
        /*0032*/ 	.short	0x0019
        /*0034*/ 	.byte	0x00, 0xf0, 0x05, 0x00


	//----- nvinfo : EIATTR_KPARAM_INFO
	.align		4
.L_733:
        /*0038*/ 	.byte	0x04, 0x17
        /*003a*/ 	.short	(.L_735 - .L_734)
.L_734:
        /*003c*/ 	.word	0x00000000
        /*0040*/ 	.short	0x0003
        /*0042*/ 	.short	0x0018
        /*0044*/ 	.byte	0x00, 0xf0, 0x05, 0x00


	//----- nvinfo : EIATTR_KPARAM_INFO
	.align		4
.L_735:
        /*0048*/ 	.byte	0x04, 0x17
        /*004a*/ 	.short	(.L_737 - .L_736)
.L_736:
        /*004c*/ 	.word	0x00000000
        /*0050*/ 	.short	0x0002
        /*0052*/ 	.short	0x0008
        /*0054*/ 	.byte	0x00, 0xf0, 0x41, 0x00


	//----- nvinfo : EIATTR_KPARAM_INFO
	.align		4
.L_737:
        /*0058*/ 	.byte	0x04, 0x17
        /*005a*/ 	.short	(.L_739 - .L_738)
.L_738:
        /*005c*/ 	.word	0x00000000
        /*0060*/ 	.short	0x0001
        /*0062*/ 	.short	0x0004
        /*0064*/ 	.byte	0x00, 0xf0, 0x05, 0x00


	//----- nvinfo : EIATTR_KPARAM_INFO
	.align		4
.L_739:
        /*0068*/ 	.byte	0x04, 0x17
        /*006a*/ 	.short	(.L_741 - .L_740)
.L_740:
        /*006c*/ 	.word	0x00000000
        /*0070*/ 	.short	0x0000
        /*0072*/ 	.short	0x0000
        /*0074*/ 	.byte	0x00, 0xf0, 0x11, 0x00


	//----- nvinfo : EIATTR_SPARSE_MMA_MASK
	.align		4
.L_741:
        /*0078*/ 	.byte	0x03, 0x50
        /*007a*/ 	.short	0x0000


	//----- nvinfo : EIATTR_MAXREG_COUNT
	.align		4
        /*007c*/ 	.byte	0x03, 0x1b
        /*007e*/ 	.short	0x00ff


	//----- nvinfo : EIATTR_MERCURY_ISA_VERSION
	.align		4
        /*0080*/ 	.byte	0x03, 0x5f
        /*0082*/ 	.short	0x0101


	//----- nvinfo : EIATTR_VRC_CTA_INIT_COUNT
	.align		4
        /*0084*/ 	.byte	0x02, 0x4a
	.zero		1
	.zero		1


	//----- nvinfo : EIATTR_EXIT_INSTR_OFFSETS
	.align		4
        /*0088*/ 	.byte	0x04, 0x1c
        /*008a*/ 	.short	(.L_743 - .L_742)


	//   ....[0]....
.L_742:
        /*008c*/ 	.word	0x000013a0


	//   ....[1]....
        /*0090*/ 	.word	0x000013f0


	//----- nvinfo : EIATTR_MAX_THREADS
	.align		4
.L_743:
        /*0094*/ 	.byte	0x04, 0x05
        /*0096*/ 	.short	(.L_745 - .L_744)
.L_744:
        /*0098*/ 	.word	0x00000080
        /*009c*/ 	.word	0x00000001
        /*00a0*/ 	.word	0x00000001


	//----- nvinfo : EIATTR_CRS_STACK_SIZE
	.align		4
.L_745:
        /*00a4*/ 	.byte	0x04, 0x1e
        /*00a6*/ 	.short	(.L_747 - .L_746)
.L_746:
        /*00a8*/ 	.word	0x00000000


	//----- nvinfo : EIATTR_CBANK_PARAM_SIZE
	.align		4
.L_747:
        /*00ac*/ 	.byte	0x03, 0x19
        /*00ae*/ 	.short	0x001c


	//----- nvinfo : EIATTR_PARAM_CBANK
	.align		4
        /*00b0*/ 	.byte	0x04, 0x0a
        /*00b2*/ 	.short	(.L_749 - .L_748)
	.align		4
.L_748:
        /*00b4*/ 	.word	index@(.nv.constant0._ZN2at6native27unrolled_elementwise_kernelIZZZNS0_15sin_kernel_cudaERNS_18TensorIteratorBaseEENKUlvE0_clEvENKUlvE_clEvEUldE_St5arrayIPcLm2EELi4E23TrivialOffsetCalculatorILi1EjESB_NS0_6memory15LoadWithoutCastENSC_16StoreWithoutCastEEEviT_T0_T2_T3_T4_T5_)
        /*00b8*/ 	.short	0x0380
        /*00ba*/ 	.short	0x001c


	//----- nvinfo : EIATTR_SW_WAR
	.align		4
.L_749:
        /*00bc*/ 	.byte	0x04, 0x36
        /*00be*/ 	.short	(.L_751 - .L_750)
.L_750:
        /*00c0*/ 	.word	0x00000008
.L_751:


//--------------------- .nv.info._ZN2at6native29vectorized_elementwise_kernelILi2EZZZNS0_15sin_kernel_cudaERNS_18TensorIteratorBaseEENKUlvE0_clEvENKUlvE_clEvEUldE_St5arrayIPcLm2EEEEviT0_T1_ --------------------------
	.section	.nv.info._ZN2at6native29vectorized_elementwise_kernelILi2EZZZNS0_15sin_kernel_cudaERNS_18TensorIteratorBaseEENKUlvE0_clEvENKUlvE_clEvEUldE_St5arrayIPcLm2EEEEviT0_T1_,"",@"SHT_CUDA_INFO"
	.sectionflags	@""
	.align	4


	//----- nvinfo : EIATTR_CUDA_API_VERSION
	.align		4
        /*0000*/ 	.byte	0x04, 0x37
        /*0002*/ 	.short	(.L_753 - .L_752)
.L_752:
        /*0004*/ 	.word	0x00000082


	//----- nvinfo : EIATTR_KPARAM_INFO
	.align		4
.L_753:
        /*0008*/ 	.byte	0x04, 0x17
        /*000a*/ 	.short	(.L_755 - .L_754)
.L_754:
        /*000c*/ 	.word	0x00000000
        /*0010*/ 	.short	0x0002
        /*0012*/ 	.short	0x0008
        /*0014*/ 	.byte	0x00, 0xf0, 0x41, 0x00


	//----- nvinfo : EIATTR_KPARAM_INFO
	.align		4
.L_755:
        /*0018*/ 	.byte	0x04, 0x17
        /*001a*/ 	.short	(.L_757 - .L_756)
.L_756:
        /*001c*/ 	.word	0x00000000
        /*0020*/ 	.short	0x0001
        /*0022*/ 	.short	0x0004
        /*0024*/ 	.byte	0x00, 0xf0, 0x05, 0x00


	//----- nvinfo : EIATTR_KPARAM_INFO
	.align		4
.L_757:
        /*0028*/ 	.byte	0x04, 0x17
        /*002a*/ 	.short	(.L_759 - .L_758)
.L_758:
        /*002c*/ 	.word	0x00000000
        /*0030*/ 	.short	0x0000
        /*0032*/ 	.short	0x0000
        /*0034*/ 	.byte	0x00, 0xf0, 0x11, 0x00


	//----- nvinfo : EIATTR_SPARSE_MMA_MASK
	.align		4
.L_759:
        /*0038*/ 	.byte	0x03, 0x50
        /*003a*/ 	.short	0x0000


	//----- nvinfo : EIATTR_MAXREG_COUNT
	.align		4
        /*003c*/ 	.byte	0x03, 0x1b
        /*003e*/ 	.short	0x00ff


	//----- nvinfo : EIATTR_MERCURY_ISA_VERSION
	.align		4
        /*0040*/ 	.byte	0x03, 0x5f
        /*0042*/ 	.short	0x0101


	//----- nvinfo : EIATTR_VRC_CTA_INIT_COUNT
	.align		4
        /*0044*/ 	.byte	0x02, 0x4a
	.zero		1
	.zero		1


	//----- nvinfo : EIATTR_EXIT_INSTR_OFFSETS
	.align		4
        /*0048*/ 	.byte	0x04, 0x1c
        /*004a*/ 	.short	(.L_761 - .L_760)


	//   ....[0]....
.L_760:
        /*004c*/ 	.word	0x00002760


	//   ....[1]....
        /*0050*/ 	.word	0x000027b0


	//   ....[2]....
        /*0054*/ 	.word	0x00004670


	//----- nvinfo : EIATTR_MAX_THREADS
	.align		4
.L_761:
        /*0058*/ 	.byte	0x04, 0x05
        /*005a*/ 	.short	(.L_763 - .L_762)
.L_762:
        /*005c*/ 	.word	0x00000080
        /*0060*/ 	.word	0x00000001
        /*0064*/ 	.word	0x00000001


	//----- nvinfo : EIATTR_CRS_STACK_SIZE
	.align		4
.L_763:
        /*0068*/ 	.byte	0x04, 0x1e
        /*006a*/ 	.short	(.L_765 - .L_764)
.L_764:
        /*006c*/ 	.word	0x00000000


	//----- nvinfo : EIATTR_CBANK_PARAM_SIZE
	.align		4
.L_765:
        /*0070*/ 	.byte	0x03, 0x19
        /*0072*/ 	.short	0x0018


	//----- nvinfo : EIATTR_PARAM_CBANK
	.align		4
        /*0074*/ 	.byte	0x04, 0x0a
        /*0076*/ 	.short	(.L_767 - .L_766)
	.align		4
.L_766:
        /*0078*/ 	.word	index@(.nv.constant0._ZN2at6native29vectorized_elementwise_kernelILi2EZZZNS0_15sin_kernel_cudaERNS_18TensorIteratorBaseEENKUlvE0_clEvENKUlvE_clEvEUldE_St5arrayIPcLm2EEEEviT0_T1_)
        /*007c*/ 	.short	0x0380
        /*007e*/ 	.short	0x0018


	//----- nvinfo : EIATTR_SW_WAR
	.align		4
.L_767:
        /*0080*/ 	.byte	0x04, 0x36
        /*0082*/ 	.short	(.L_769 - .L_768)
.L_768:
        /*0084*/ 	.word	0x00000008
.L_769:


//--------------------- .nv.info._ZN2at6native29vectorized_elementwise_kernelILi4EZZZNS0_15sin_kernel_cudaERNS_18TensorIteratorBaseEENKUlvE0_clEvENKUlvE_clEvEUldE_St5arrayIPcLm2EEEEviT0_T1_ --------------------------
	.section	.nv.info._ZN2at6native29vectorized_elementwise_kernelILi4EZZZNS0_15sin_kernel_cudaERNS_18TensorIteratorBaseEENKUlvE0_clEvENKUlvE_clEvEUldE_St5arrayIPcLm2EEEEviT0_T1_,"",@"SHT_CUDA_INFO"
	.sectionflags	@""
	.align	4


	//----- nvinfo : EIATTR_CUDA_API_VERSION
	.align		4
        /*0000*/ 	.byte	0x04, 0x37
        /*0002*/ 	.short	(.L_771 - .L_770)
.L_770:
        /*0004*/ 	.word	0x00000082


	//----- nvinfo : EIATTR_KPARAM_INFO
	.align		4
.L_771:
        /*0008*/ 	.byte	0x04, 0x17
        /*000a*/ 	.short	(.L_773 - .L_772)
.L_772:
        /*000c*/ 	.word	0x00000000
        /*0010*/ 	.short	0x0002
        /*0012*/ 	.short	0x0008
        /*0014*/ 	.byte	0x00, 0xf0, 0x41, 0x00


	//----- nvinfo : EIATTR_KPARAM_INFO
	.align		4
.L_773:
        /*0018*/ 	.byte	0x04, 0x17
        /*001a*/ 	.short	(.L_775 - .L_774)
.L_774:
        /*001c*/ 	.word	0x00000000
        /*0020*/ 	.short	0x0001
        /*0022*/ 	.short	0x0004
        /*0024*/ 	.byte	0x00, 0xf0, 0x05, 0x00


	//----- nvinfo : EIATTR_KPARAM_INFO
	.align		4
.L_775:
        /*0028*/ 	.byte	0x04, 0x17
        /*002a*/ 	.short	(.L_777 - .L_776)
.L_776:
        /*002c*/ 	.word	0x00000000
        /*0030*/ 	.short	0x0000
        /*0032*/ 	.short	0x0000
        /*0034*/ 	.byte	0x00, 0xf0, 0x11, 0x00


	//----- nvinfo : EIATTR_SPARSE_MMA_MASK
	.align		4
.L_777:
        /*0038*/ 	.byte	0x03, 0x50
        /*003a*/ 	.short	0x0000


	//----- nvinfo : EIATTR_MAXREG_COUNT
	.align		4
        /*003c*/ 	.byte	0x03, 0x1b
        /*003e*/ 	.short	0x00ff


	//----- nvinfo : EIATTR_MERCURY_ISA_VERSION
	.align		4
        /*0040*/ 	.byte	0x03, 0x5f
        /*0042*/ 	.short	0x0101


	//----- nvinfo : EIATTR_VRC_CTA_INIT_COUNT
	.align		4
        /*0044*/ 	.byte	0x02, 0x4a
	.zero		1
	.zero		1


	//----- nvinfo : EIATTR_EXIT_INSTR_OFFSETS
	.align		4
        /*0048*/ 	.byte	0x04, 0x1c
        /*004a*/ 	.short	(.L_779 - .L_778)


	//   ....[0]....
.L_778:
        /*004c*/ 	.word	0x00002760


	//   ....[1]....
        /*0050*/ 	.word	0x000027b0


	//   ....[2]....
        /*0054*/ 	.word	0x00004630


	//----- nvinfo : EIATTR_MAX_THREADS
	.align		4
.L_779:
        /*0058*/ 	.byte	0x04, 0x05
        /*005a*/ 	.short	(.L_781 - .L_780)
.L_780:
        /*005c*/ 	.word	0x00000080
        /*0060*/ 	.word	0x00000001
        /*0064*/ 	.word	0x00000001


	//----- nvinfo : EIATTR_CRS_STACK_SIZE
	.align		4
.L_781:
        /*0068*/ 	.byte	0x04, 0x1e
        /*006a*/ 	.short	(.L_783 - .L_782)
.L_782:
        /*006c*/ 	.word	0x00000000


	//----- nvinfo : EIATTR_CBANK_PARAM_SIZE
	.align		4
.L_783:
        /*0070*/ 	.byte	0x03, 0x19
        /*0072*/ 	.short	0x0018


	//----- nvinfo : EIATTR_PARAM_CBANK
	.align		4
        /*0074*/ 	.byte	0x04, 0x0a
        /*0076*/ 	.short	(.L_785 - .L_784)
	.align		4
.L_784:
        /*0078*/ 	.word	index@(.nv.constant0._ZN2at6native29vectorized_elementwise_kernelILi4EZZZNS0_15sin_kernel_cudaERNS_18TensorIteratorBaseEENKUlvE0_clEvENKUlvE_clEvEUldE_St5arrayIPcLm2EEEEviT0_T1_)
        /*007c*/ 	.short	0x0380
        /*007e*/ 	.short	0x0018


	//----- nvinfo : EIATTR_SW_WAR
	.align		4
.L_785:
        /*0080*/ 	.byte	0x04, 0x36
        /*0082*/ 	.short	(.L_787 - .L_786)
.L_786:
        /*0084*/ 	.word	0x00000008
.L_787:


//--------------------- .nv.info._ZN2at6native29vectorized_elementwise_kernelILi8EZZZNS0_15sin_kernel_cudaERNS_18TensorIteratorBaseEENKUlvE0_clEvENKUlvE_clEvEUldE_St5arrayIPcLm2EEEEviT0_T1_ --------------------------
	.section	.nv.info._ZN2at6native29vectorized_elementwise_kernelILi8EZZZNS0_15sin_kernel_cudaERNS_18TensorIteratorBaseEENKUlvE0_clEvENKUlvE_clEvEUldE_St5arrayIPcLm2EEEEviT0_T1_,"",@"SHT_CUDA_INFO"
	.sectionflags	@""
	.align	4


	//----- nvinfo : EIATTR_CUDA_API_VERSION
	.align		4
        /*0000*/ 	.byte	0x04, 0x37
        /*0002*/ 	.short	(.L_789 - .L_788)
.L_788:
        /*0004*/ 	.word	0x00000082


	//----- nvinfo : EIATTR_KPARAM_INFO
	.align		4
.L_789:
        /*0008*/ 	.byte	0x04, 0x17
        /*000a*/ 	.short	(.L_791 - .L_790)
.L_790:
        /*000c*/ 	.word	0x00000000
        /*0010*/ 	.short	0x0002
        /*0012*/ 	.short	0x0008
        /*0014*/ 	.byte	0x00, 0xf0, 0x41, 0x00


	//----- nvinfo : EIATTR_KPARAM_INFO
	.align		4
.L_791:
        /*0018*/ 	.byte	0x04, 0x17
        /*001a*/ 	.short	(.L_793 - .L_792)
.L_792:
        /*001c*/ 	.word	0x00000000
        /*0020*/ 	.short	0x0001
        /*0022*/ 	.short	0x0004
        /*0024*/ 	.byte	0x00, 0xf0, 0x05, 0x00


	//----- nvinfo : EIATTR_KPARAM_INFO
	.align		4
.L_793:
        /*0028*/ 	.byte	0x04, 0x17
        /*002a*/ 	.short	(.L_795 - .L_794)
.L_794:
        /*002c*/ 	.word	0x00000000
        /*0030*/ 	.short	0x0000
        /*0032*/ 	.short	0x0000
        /*0034*/ 	.byte	0x00, 0xf0, 0x11, 0x00


	//----- nvinfo : EIATTR_SPARSE_MMA_MASK
	.align		4
.L_795:
        /*0038*/ 	.byte	0x03, 0x50
        /*003a*/ 	.short	0x0000


	//----- nvinfo : EIATTR_MAXREG_COUNT
	.align		4
        /*003c*/ 	.byte	0x03, 0x1b
        /*003e*/ 	.short	0x00ff


	//----- nvinfo : EIATTR_MERCURY_ISA_VERSION
	.align		4
        /*0040*/ 	.byte	0x03, 0x5f
        /*0042*/ 	.short	0x0101


	//----- nvinfo : EIATTR_VRC_CTA_INIT_COUNT
	.align		4
        /*0044*/ 	.byte	0x02, 0x4a
	.zero		1
	.zero		1


	//----- nvinfo : EIATTR_EXIT_INSTR_OFFSETS
	.align		4
        /*0048*/ 	.byte	0x04, 0x1c
        /*004a*/ 	.short	(.L_797 - .L_796)


	//   ....[0]....
.L_796:
        /*004c*/ 	.word	0x00002760


	//   ....[1]....
        /*0050*/ 	.word	0x000027b0


	//   ....[2]....
        /*0054*/ 	.word	0x00004630


	//----- nvinfo : EIATTR_MAX_THREADS
	.align		4
.L_797:
        /*0058*/ 	.byte	0x04, 0x05
        /*005a*/ 	.short	(.L_799 - .L_798)
.L_798:
        /*005c*/ 	.word	0x00000080
        /*0060*/ 	.word	0x00000001
        /*0064*/ 	.word	0x00000001


	//----- nvinfo : EIATTR_CRS_STACK_SIZE
	.align		4
.L_799:
        /*0068*/ 	.byte	0x04, 0x1e
        /*006a*/ 	.short	(.L_801 - .L_800)
.L_800:
        /*006c*/ 	.word	0x00000000


	//----- nvinfo : EIATTR_CBANK_PARAM_SIZE
	.align		4
.L_801:
        /*0070*/ 	.byte	0x03, 0x19
        /*0072*/ 	.short	0x0018


	//----- nvinfo : EIATTR_PARAM_CBANK
	.align		4
        /*0074*/ 	.byte	0x04, 0x0a
        /*0076*/ 	.short	(.L_803 - .L_802)
	.align		4
.L_802:
        /*0078*/ 	.word	index@(.nv.constant0._ZN2at6native29vectorized_elementwise_kernelILi8EZZZNS0_15sin_kernel_cudaERNS_18TensorIteratorBaseEENKUlvE0_clEvENKUlvE_clEvEUldE_St5arrayIPcLm2EEEEviT0_T1_)
        /*007c*/ 	.short	0x0380
        /*007e*/ 	.short	0x0018


	//----- nvinfo : EIATTR_SW_WAR
	.align		4
.L_803:
        /*0080*/ 	.byte	0x04, 0x36
        /*0082*/ 	.short	(.L_805 - .L_804)
.L_804:
        /*0084*/ 	.word	0x00000008
.L_805:


//--------------------- .nv.callgraph             --------------------------
	.section	.nv.callgraph,"",@"SHT_CUDA_CALLGRAPH"
	.align	4
	.sectionentsize	8
	.align		4
        /*0000*/ 	.word	0x00000000
	.align		4
        /*0004*/ 	.word	0xffffffff
	.align		4
        /*0008*/ 	.word	index@(_ZN2at6native18elementwise_kernelILi128ELi4EZNS0_15gpu_kernel_implIZZZNS0_15sin_kernel_cudaERNS_18TensorIteratorBaseEENKUlvE0_clEvENKUlvE2_clEvEUlN3c108BFloat16EE_EEvS4_RKT_EUliE_EEviT1_)
	.align		4
        /*000c*/ 	.word	index@(__assertfail)
	.align		4
        /*0010*/ 	.word	index@(_ZN2at6native27unrolled_elementwise_kernelIZZZNS0_15sin_kernel_cudaERNS_18TensorIteratorBaseEENKUlvE0_clEvENKUlvE2_clEvEUlN3c108BFloat16EE_St5arrayIPcLm2EELi4E23TrivialOffsetCalculatorILi1EjESD_NS0_6memory12LoadWithCastILi1EEENSE_13StoreWithCastILi1EEEEEviT_T0_T2_T3_T4_T5_)
	.align		4
        /*0014*/ 	.word	index@(__assertfail)
	.align		4
        /*0018*/ 	.word	index@(_ZN2at6native18elementwise_kernelILi128ELi4EZNS0_15gpu_kernel_implIZZZNS0_15sin_kernel_cudaERNS_18TensorIteratorBaseEENKUlvE0_clEvENKUlvE1_clEvEUlN3c104HalfEE_EEvS4_RKT_EUliE_EEviT1_)
	.align		4
        /*001c*/ 	.word	index@(__assertfail)
	.align		4
        /*0020*/ 	.word	index@(_ZN2at6native27unrolled_elementwise_kernelIZZZNS0_15sin_kernel_cudaERNS_18TensorIteratorBaseEENKUlvE0_clEvENKUlvE1_clEvEUlN3c104HalfEE_St5arrayIPcLm2EELi4E23TrivialOffsetCalculatorILi1EjESD_NS0_6memory12LoadWithCastILi1EEENSE_13StoreWithCastILi1EEEEEviT_T0_T2_T3_T4_T5_)
	.align		4
        /*0024*/ 	.word	index@(__assertfail)
	.align		4
        /*0028*/ 	.word	index@(_ZN2at6native18elementwise_kernelILi128ELi4EZNS0_15gpu_kernel_implIZZZNS0_15sin_kernel_cudaERNS_18TensorIteratorBaseEENKUlvE0_clEvENKUlvE0_clEvEUlfE_EEvS4_RKT_EUliE_EEviT1_)
	.align		4
        /*002c*/ 	.word	index@(__assertfail)
	.align		4
        /*0030*/ 	.word	index@(_ZN2at6native27unrolled_elementwise_kernelIZZZNS0_15sin_kernel_cudaERNS_18TensorIteratorBaseEENKUlvE0_clEvENKUlvE0_clEvEUlfE_St5arrayIPcLm2EELi4E23TrivialOffsetCalculatorILi1EjESB_NS0_6memory12LoadWithCastILi1EEENSC_13StoreWithCastILi1EEEEEviT_T0_T2_T3_T4_T5_)
	.align		4
        /*0034*/ 	.word	index@(__assertfail)
	.align		4
        /*0038*/ 	.word	index@(_ZN2at6native18elementwise_kernelILi128ELi4EZNS0_15gpu_kernel_implIZZZNS0_15sin_kernel_cudaERNS_18TensorIteratorBaseEENKUlvE0_clEvENKUlvE_clEvEUldE_EEvS4_RKT_EUliE_EEviT1_)
	.align		4
        /*003c*/ 	.word	index@(__assertfail)
	.align		4
        /*0040*/ 	.word	index@(_ZN2at6native27unrolled_elementwise_kernelIZZZNS0_15sin_kernel_cudaERNS_18TensorIteratorBaseEENKUlvE0_clEvENKUlvE_clEvEUldE_St5arrayIPcLm2EELi4E23TrivialOffsetCalculatorILi1EjESB_NS0_6memory12LoadWithCastILi1EEENSC_13StoreWithCastILi1EEEEEviT_T0_T2_T3_T4_T5_)
	.align		4
        /*0044*/ 	.word	index@(__assertfail)
	.align		4
        /*0048*/ 	.word	0x00000000
	.align		4
        /*004c*/ 	.word	0xfffffffe
	.align		4
        /*0050*/ 	.word	0x00000000
	.align		4
        /*0054*/ 	.word	0xfffffffd
	.align		4
        /*0058*/ 	.word	0x00000000
	.align		4
        /*005c*/ 	.word	0xfffffffc


//--------------------- .nv.constant4             --------------------------
	.section	.nv.constant4,"a",@progbits
	.align	8
	.align		8
.nv.constant4:
        /*0000*/ 	.dword	__assertfail
	.align		8
        /*0008*/ 	.dword	__unnamed_1
	.align		8
        /*0010*/ 	.dword	__unnamed_2
	.align		8
        /*0018*/ 	.dword	__unnamed_3
	.align		8
        /*0020*/ 	.dword	__unnamed_4
	.align		8
        /*0028*/ 	.dword	__unnamed_5
	.align		8
        /*0030*/ 	.dword	__unnamed_6
	.align		8
        /*0038*/ 	.dword	__unnamed_7
	.align		8
        /*0040*/ 	.dword	__unnamed_8
	.align		8
        /*0048*/ 	.dword	_ZN57_INTERNAL_fd0236af_26_UnaryGeometricSinKernel_cu_a4d06c7b4cuda3std3__45__cpo5beginE
	.align		8
        /*0050*/ 	.dword	_ZN57_INTERNAL_fd0236af_26_UnaryGeometricSinKernel_cu_a4d06c7b4cuda3std3__45__cpo3endE
	.align		8
        /*0058*/ 	.dword	_ZN57_INTERNAL_fd0236af_26_UnaryGeometricSinKernel_cu_a4d06c7b4cuda3std3__45__cpo6cbeginE
	.align		8
        /*0060*/ 	.dword	_ZN57_INTERNAL_fd0236af_26_UnaryGeometricSinKernel_cu_a4d06c7b4cuda3std3__45__cpo4cendE
	.align		8
        /*0068*/ 	.dword	_ZN57_INTERNAL_fd0236af_26_UnaryGeometricSinKernel_cu_a4d06c7b4cuda3std3__45__cpo6rbeginE
	.align		8
        /*0070*/ 	.dword	_ZN57_INTERNAL_fd0236af_26_UnaryGeometricSinKernel_cu_a4d06c7b4cuda3std3__45__cpo4rendE
	.align		8
        /*0078*/ 	.dword	_ZN57_INTERNAL_fd0236af_26_UnaryGeometricSinKernel_cu_a4d06c7b4cuda3std3__45__cpo7crbeginE
	.align		8
        /*0080*/ 	.dword	_ZN57_INTERNAL_fd0236af_26_UnaryGeometricSinKernel_cu_a4d06c7b4cuda3std3__45__cpo5crendE
	.align		8
        /*0088*/ 	.dword	_ZN57_INTERNAL_fd0236af_26_UnaryGeometricSinKernel_cu_a4d06c7b4cuda3std3__459_GLOBAL__N__fd0236af_26_UnaryGeometricSinKernel_cu_a4d06c7b6ignoreE
	.align		8
        /*0090*/ 	.dword	_ZN57_INTERNAL_fd0236af_26_UnaryGeometricSinKernel_cu_a4d06c7b4cuda3std3__419piecewise_constructE
	.align		8
        /*0098*/ 	.dword	_ZN57_INTERNAL_fd0236af_26_UnaryGeometricSinKernel_cu_a4d06c7b4cuda3std3__48in_placeE
	.align		8
        /*00a0*/ 	.dword	_ZN57_INTERNAL_fd0236af_26_UnaryGeometricSinKernel_cu_a4d06c7b4cuda3std3__420unreachable_sentinelE
	.align		8
        /*00a8*/ 	.dword	_ZN57_INTERNAL_fd0236af_26_UnaryGeometricSinKernel_cu_a4d06c7b4cuda3std6ranges3__45__cpo4swapE
	.align		8
        /*00b0*/ 	.dword	_ZN57_INTERNAL_fd0236af_26_UnaryGeometricSinKernel_cu_a4d06c7b4cuda3std6ranges3__45__cpo9iter_moveE
	.align		8
        /*00b8*/ 	.dword	_ZN57_INTERNAL_fd0236af_26_UnaryGeometricSinKernel_cu_a4d06c7b4cuda3std6ranges3__45__cpo5beginE
	.align		8
        /*00c0*/ 	.dword	_ZN57_INTERNAL_fd0236af_26_UnaryGeometricSinKernel_cu_a4d06c7b4cuda3std6ranges3__45__cpo3endE
	.align		8
        /*00c8*/ 	.dword	_ZN57_INTERNAL_fd0236af_26_UnaryGeometricSinKernel_cu_a4d06c7b4cuda3std6ranges3__45__cpo6cbeginE
	.align		8
        /*00d0*/ 	.dword	_ZN57_INTERNAL_fd0236af_26_UnaryGeometricSinKernel_cu_a4d06c7b4cuda3std6ranges3__45__cpo4cendE
	.align		8
        /*00d8*/ 	.dword	_ZN57_INTERNAL_fd0236af_26_UnaryGeometricSinKernel_cu_a4d06c7b4cuda3std6ranges3__45__cpo7advanceE
	.align		8
        /*00e0*/ 	.dword	_ZN57_INTERNAL_fd0236af_26_UnaryGeometricSinKernel_cu_a4d06c7b4cuda3std6ranges3__45__cpo9iter_swapE
	.align		8
        /*00e8*/ 	.dword	_ZN57_INTERNAL_fd0236af_26_UnaryGeometricSinKernel_cu_a4d06c7b4cuda3std6ranges3__45__cpo4nextE
	.align		8
        /*00f0*/ 	.dword	_ZN57_INTERNAL_fd0236af_26_UnaryGeometricSinKernel_cu_a4d06c7b4cuda3std6ranges3__45__cpo4prevE
	.align		8
        /*00f8*/ 	.dword	_ZN57_INTERNAL_fd0236af_26_UnaryGeometricSinKernel_cu_a4d06c7b4cuda3std6ranges3__45__cpo4dataE
	.align		8
        /*0100*/ 	.dword	_ZN57_INTERNAL_fd0236af_26_UnaryGeometricSinKernel_cu_a4d06c7b4cuda3std6ranges3__45__cpo5cdataE
	.align		8
        /*0108*/ 	.dword	_ZN57_INTERNAL_fd0236af_26_UnaryGeometricSinKernel_cu_a4d06c7b4cuda3std6ranges3__45__cpo4sizeE
	.align		8
        /*0110*/ 	.dword	_ZN57_INTERNAL_fd0236af_26_UnaryGeometricSinKernel_cu_a4d06c7b4cuda3std6ranges3__45__cpo5ssizeE
	.align		8
        /*0118*/ 	.dword	_ZN57_INTERNAL_fd0236af_26_UnaryGeometricSinKernel_cu_a4d06c7b4cuda3std6ranges3__45__cpo8distanceE
	.align		8
        /*0120*/ 	.dword	_ZN57_INTERNAL_fd0236af_26_UnaryGeometricSinKernel_cu_a4d06c7b6thrust24THRUST_300001_SM_1000_NS6system6detail10sequential3seqE
	.align		8
        /*0128*/ 	.dword	$str$6
	.align		8
        /*0130*/ 	.dword	$str$7
	.align		8
        /*0138*/ 	.dword	__cudart_i2opi_d
	.align		8
        /*0140*/ 	.dword	__cudart_sin_cos_coeffs


//--------------------- .text._ZN2at6native18elementwise_kernelILi128ELi4EZNS0_15gpu_kernel_implIZZZNS0_15sin_kernel_cudaERNS_18TensorIteratorBaseEENKUlvE0_clEvENKUlvE2_clEvEUlN3c108BFloat16EE_EEvS4_RKT_EUliE_EEviT1_ --------------------------
	.section	.text._ZN2at6native18elementwise_kernelILi128ELi4EZNS0_15gpu_kernel_implIZZZNS0_15sin_kernel_cudaERNS_18TensorIteratorBaseEENKUlvE0_clEvENKUlvE2_clEvEUlN3c108BFloat16EE_EEvS4_RKT_EUliE_EEviT1_,"ax",@progbits
	.align	128
        .global         _ZN2at6native18elementwise_kernelILi128ELi4EZNS0_15gpu_kernel_implIZZZNS0_15sin_kernel_cudaERNS_18TensorIteratorBaseEENKUlvE0_clEvENKUlvE2_clEvEUlN3c108BFloat16EE_EEvS4_RKT_EUliE_EEviT1_
        .type           _ZN2at6native18elementwise_kernelILi128ELi4EZNS0_15gpu_kernel_implIZZZNS0_15sin_kernel_cudaERNS_18TensorIteratorBaseEENKUlvE0_clEvENKUlvE2_clEvEUlN3c108BFloat16EE_EEvS4_RKT_EUliE_EEviT1_,@function
        .size           _ZN2at6native18elementwise_kernelILi128ELi4EZNS0_15gpu_kernel_implIZZZNS0_15sin_kernel_cudaERNS_18TensorIteratorBaseEENKUlvE0_clEvENKUlvE2_clEvEUlN3c108BFloat16EE_EEvS4_RKT_EUliE_EEviT1_,(.L_x_2662 - _ZN2at6native18elementwise_kernelILi128ELi4EZNS0_15gpu_kernel_implIZZZNS0_15sin_kernel_cudaERNS_18TensorIteratorBaseEENKUlvE0_clEvENKUlvE2_clEvEUlN3c108BFloat16EE_EEvS4_RKT_EUliE_EEviT1_)
        .other          _ZN2at6native18elementwise_kernelILi128ELi4EZNS0_15gpu_kernel_implIZZZNS0_15sin_kernel_cudaERNS_18TensorIteratorBaseEENKUlvE0_clEvENKUlvE2_clEvEUlN3c108BFloat16EE_EEvS4_RKT_EUliE_EEviT1_,@"STO_CUDA_ENTRY STV_DEFAULT"
_ZN2at6native18elementwise_kernelILi128ELi4EZNS0_15gpu_kernel_implIZZZNS0_15sin_kernel_cudaERNS_18TensorIteratorBaseEENKUlvE0_clEvENKUlvE2_clEvEUlN3c108BFloat16EE_EEvS4_RKT_EUliE_EEviT1_:
.text._ZN2at6native18elementwise_kernelILi128ELi4EZNS0_15gpu_kernel_implIZZZNS0_15sin_kernel_cudaERNS_18TensorIteratorBaseEENKUlvE0_clEvENKUlvE2_clEvEUlN3c108BFloat16EE_EEvS4_RKT_EUliE_EEviT1_:
[----:B------:R-:W0:Y:S01]  /*0000*/  LDC R1, c[0x0][0x37c] ;  /* 0x0000df00ff017b82 */ /* 0x000e220000000800 */
[----:B------:R-:W1:Y:S07]  /*0010*/  S2R R17, SR_TID.X ;  /* 0x0000000000117919 */ /* 0x000e6e0000002100 */
[----:B------:R-:W2:Y:S01]  /*0020*/  S2UR UR4, SR_CTAID.X ;  /* 0x00000000000479c3 */ /* 0x000ea20000002500 */
[----:B------:R-:W3:Y:S01]  /*0030*/  LDCU UR39, c[0x0][0x388] ;  /* 0x00007100ff2777ac */ /* 0x000ee20008000800 */
[----:B------:R-:W-:Y:S01]  /*0040*/  BSSY.RECONVERGENT B6, `(.L_x_0) ;  /* 0x0000329000067945 */ /* 0x000fe20003800200 */
[----:B------:R-:W4:Y:S01]  /*0050*/  LDCU UR5, c[0x0][0x380] ;  /* 0x00007000ff0577ac */ /* 0x000f220008000800 */
[----:B------:R-:W0:Y:S01]  /*0060*/  LDCU.64 UR36, c[0x0][0x358] ;  /* 0x00006b00ff2477ac */ /* 0x000e220008000a00 */
[----:B------:R-:W0:Y:S01]  /*0070*/  LDCU.U8 UR41, c[0x0][0x592] ;  /* 0x0000b240ff2977ac */ /* 0x000e220008000000 */
[----:B------:R-:W0:Y:S01]  /*0080*/  LDCU.U8 UR42, c[0x0][0x591] ;  /* 0x0000b220ff2a77ac */ /* 0x000e220008000000 */
[----:B---3--:R-:W-:-:S02]  /*0090*/  UIADD3 UR40, UPT, UPT, UR39, -0x1, URZ ;  /* 0xffffffff27287890 */ /* 0x008fc4000fffe0ff */
[----:B--2---:R-:W-:Y:S02]  /*00a0*/  USHF.L.U32 UR4, UR4, 0x9, URZ ;  /* 0x0000000904047899 */ /* 0x004fe400080006ff */
[----:B------:R-:W-:-:S04]  /*00b0*/  UISETP.LT.U32.AND UP0, UPT, UR40, 0x18, UPT ;  /* 0x000000182800788c */ /* 0x000fc8000bf01070 */
[----:B------:R-:W-:Y:S01]  /*00c0*/  USEL UR38, UR40, 0x18, UP0 ;  /* 0x0000001828267887 */ /* 0x000fe20008000000 */
[----:B-1----:R-:W-:-:S03]  /*00d0*/  LOP3.LUT R17, R17, UR4, RZ, 0xfc, !PT ;  /* 0x0000000411117c12 */ /* 0x002fc6000f8efcff */
[----:B------:R-:W-:Y:S01]  /*00e0*/  UIADD3 UR38, UPT, UPT, UR38, 0x1, URZ ;  /* 0x0000000126267890 */ /* 0x000fe2000fffe0ff */
[----:B----4-:R-:W-:-:S13]  /*00f0*/  ISETP.GE.AND P0, PT, R17, UR5, PT ;  /* 0x0000000511007c0c */ /* 0x010fda000bf06270 */
[----:B0-----:R-:W-:Y:S05]  /*0100*/  @P0 BRA `(.L_x_1) ;  /* 0x0000003000700947 */ /* 0x001fea0003800000 */
[----:B------:R-:W-:Y:S01]  /*0110*/  UISETP.NE.AND UP0, UPT, UR39, URZ, UPT ;  /* 0x000000ff2700728c */ /* 0x000fe2000bf05270 */
[----:B------:R-:W-:Y:S02]  /*0120*/  IMAD.MOV.U32 R0, RZ, RZ, RZ ;  /* 0x000000ffff007224 */ /* 0x000fe400078e00ff */
[----:B------:R-:W-:-:S06]  /*0130*/  IMAD.MOV.U32 R16, RZ, RZ, RZ ;  /* 0x000000ffff107224 */ /* 0x000fcc00078e00ff */
[----:B------:R-:W-:Y:S05]  /*0140*/  BRA.U !UP0, `(.L_x_2) ;  /* 0x0000001108a87547 */ /* 0x000fea000b800000 */
[----:B------:R-:W0:Y:S01]  /*0150*/  LDCU.64 UR4, c[0x0][0x390] ;  /* 0x00007200ff0477ac */ /* 0x000e220008000a00 */
[----:B------:R-:W-:Y:S01]  /*0160*/  IMAD.MOV.U32 R16, RZ, RZ, RZ ;  /* 0x000000ffff107224 */ /* 0x000fe200078e00ff */
[----:B------:R-:W1:Y:S01]  /*0170*/  LDCU UR6, c[0x0][0x38c] ;  /* 0x00007180ff0677ac */ /* 0x000e620008000800 */
[----:B------:R-:W2:Y:S01]  /*0180*/  LDCU.64 UR8, c[0x0][0x4b8] ;  /* 0x00009700ff0877ac */ /* 0x000ea20008000a00 */
[----:B------:R-:W-:Y:S01]  /*0190*/  UISETP.NE.AND UP0, UPT, UR40, URZ, UPT ;  /* 0x000000ff2800728c */ /* 0x000fe2000bf05270 */
[----:B0-----:R-:W-:-:S05]  /*01a0*/  IMAD.HI.U32 R2, R17, UR4, R16 ;  /* 0x0000000411027c27 */ /* 0x001fca000f8e0010 */
[----:B------:R-:W-:-:S04]  /*01b0*/  SHF.R.U32.HI R3, RZ, UR5, R2 ;  /* 0x00000005ff037c19 */ /* 0x000fc80008011602 */
[----:B------:R-:W-:-:S05]  /*01c0*/  IADD3 R0, PT, PT, -R3, RZ, RZ ;  /* 0x000000ff03007210 */ /* 0x000fca0007ffe1ff */
[----:B-1----:R-:W-:-:S04]  /*01d0*/  IMAD R0, R0, UR6, R17 ;  /* 0x0000000600007c24 */ /* 0x002fc8000f8e0211 */
[C---:B--2---:R-:W-:Y:S02]  /*01e0*/  IMAD R16, R0.reuse, UR8, RZ ;  /* 0x0000000800107c24 */ /* 0x044fe4000f8e02ff */
[----:B------:R-:W-:Y:S01]  /*01f0*/  IMAD R0, R0, UR9, RZ ;  /* 0x0000000900007c24 */ /* 0x000fe2000f8e02ff */
[----:B------:R-:W-:Y:S06]  /*0200*/  BRA.U !UP0, `(.L_x_2) ;  /* 0x0000001108787547 */ /* 0x000fec000b800000 */
[----:B------:R-:W0:Y:S01]  /*0210*/  LDCU.64 UR6, c[0x0][0x398] ;  /* 0x00007300ff0677ac */ /* 0x000e220008000a00 */
[----:B------:R-:W-:Y:S01]  /*0220*/  IMAD.MOV.U32 R2, RZ, RZ, RZ ;  /* 0x000000ffff027224 */ /* 0x000fe200078e00ff */
[----:B------:R-:W1:Y:S01]  /*0230*/  LDCU UR4, c[0x0][0x3a0] ;  /* 0x00007400ff0477ac */ /* 0x000e620008000800 */
[----:B------:R-:W2:Y:S01]  /*0240*/  LDCU.64 UR8, c[0x0][0x4c0] ;  /* 0x00009800ff0877ac */ /* 0x000ea20008000a00 */
[----:B------:R-:W-:Y:S01]  /*0250*/  UISETP.NE.AND UP0, UPT, UR38, 0x2, UPT ;  /* 0x000000022600788c */ /* 0x000fe2000bf05270 */
[----:B0-----:R-:W-:-:S05]  /*0260*/  IMAD.HI.U32 R4, R3, UR7, R2 ;  /* 0x0000000703047c27 */ /* 0x001fca000f8e0002 */
[----:B-1----:R-:W-:-:S05]  /*0270*/  SHF.R.U32.HI R5, RZ, UR4, R4 ;  /* 0x00000004ff057c19 */ /* 0x002fca0008011604 */
[----:B------:R-:W-:-:S04]  /*0280*/  IMAD.MOV R2, RZ, RZ, -R5 ;  /* 0x000000ffff027224 */ /* 0x000fc800078e0a05 */
[----:B------:R-:W-:-:S04]  /*0290*/  IMAD R3, R2, UR6, R3 ;  /* 0x0000000602037c24 */ /* 0x000fc8000f8e0203 */
[C---:B--2---:R-:W-:Y:S02]  /*02a0*/  IMAD R16, R3.reuse, UR8, R16 ;  /* 0x0000000803107c24 */ /* 0x044fe4000f8e0210 */
[----:B------:R-:W-:Y:S01]  /*02b0*/  IMAD R0, R3, UR9, R0 ;  /* 0x0000000903007c24 */ /* 0x000fe2000f8e0200 */
[----:B------:R-:W-:Y:S06]  /*02c0*/  BRA.U !UP0, `(.L_x_2) ;  /* 0x0000001108487547 */ /* 0x000fec000b800000 */
[----:B------:R-:W0:Y:S01]  /*02d0*/  LDCU.64 UR4, c[0x0][0x3a8] ;  /* 0x00007500ff0477ac */ /* 0x000e220008000a00 */
[----:B------:R-:W-:Y:S01]  /*02e0*/  IMAD.MOV.U32 R4, RZ, RZ, RZ ;  /* 0x000000ffff047224 */ /* 0x000fe200078e00ff */
[----:B------:R-:W1:Y:S01]  /*02f0*/  LDCU UR6, c[0x0][0x3a4] ;  /* 0x00007480ff0677ac */ /* 0x000e620008000800 */
[----:B------:R-:W2:Y:S01]  /*0300*/  LDCU.64 UR8, c[0x0][0x4c8] ;  /* 0x00009900ff0877ac */ /* 0x000ea20008000a00 */
[----:B------:R-:W-:Y:S01]  /*0310*/  UISETP.NE.AND UP0, UPT, UR38, 0x3, UPT ;  /* 0x000000032600788c */ /* 0x000fe2000bf05270 */
[----:B0-----:R-:W-:-:S05]  /*0320*/  IMAD.HI.U32 R2, R5, UR4, R4 ;  /* 0x0000000405027c27 */ /* 0x001fca000f8e0004 */
[----:B------:R-:W-:-:S04]  /*0330*/  SHF.R.U32.HI R3, RZ, UR5, R2 ;  /* 0x00000005ff037c19 */ /* 0x000fc80008011602 */
[----:B------:R-:W-:-:S05]  /*0340*/  IADD3 R4, PT, PT, -R3, RZ, RZ ;  /* 0x000000ff03047210 */ /* 0x000fca0007ffe1ff */
[----:B-1----:R-:W-:-:S04]  /*0350*/  IMAD R5, R4, UR6, R5 ;  /* 0x0000000604057c24 */ /* 0x002fc8000f8e0205 */
        /* <DEDUP_REMOVED lines=258> */
[----:B------:R-:W2:Y:S02]  /*1380*/  LDCU.64 UR8, c[0x0][0x578] ;  /* 0x0000af00ff0877ac */ /* 0x000ea40008000a00 */
[----:B0-----:R-:W-:-:S05]  /*1390*/  IMAD.HI.U32 R2, R5, UR4, R4 ;  /* 0x0000000405027c27 */ /* 0x001fca000f8e0004 */
[----:B------:R-:W-:-:S04]  /*13a0*/  SHF.R.U32.HI R2, RZ, UR5, R2 ;  /* 0x00000005ff027c19 */ /* 0x000fc80008011602 */
[----:B------:R-:W-:-:S05]  /*13b0*/  IADD3 R3, PT, PT, -R2, RZ, RZ ;  /* 0x000000ff02037210 */ /* 0x000fca0007ffe1ff */
[----:B-1----:R-:W-:-:S04]  /*13c0*/  IMAD R5, R3, UR6, R5 ;  /* 0x0000000603057c24 */ /* 0x002fc8000f8e0205 */
[C---:B--2---:R-:W-:Y:S02]  /*13d0*/  IMAD R16, R5.reuse, UR8, R16 ;  /* 0x0000000805107c24 */ /* 0x044fe4000f8e0210 */
[----:B------:R-:W-:-:S07]  /*13e0*/  IMAD R0, R5, UR9, R0 ;  /* 0x0000000905007c24 */ /* 0x000fce000f8e0200 */
.L_x_2:
[----:B------:R-:W0:Y:S01]  /*13f0*/  LDCU.64 UR6, c[0x0][0x588] ;  /* 0x0000b100ff0677ac */ /* 0x000e220008000a00 */
[----:B------:R-:W-:-:S04]  /*1400*/  UPRMT UR4, UR41, 0x9910, URZ ;  /* 0x0000991029047896 */ /* 0x000fc800080000ff */
[----:B------:R-:W-:Y:S01]  /*1410*/  UISETP.GT.AND UP0, UPT, UR4, 0x9, UPT ;  /* 0x000000090400788c */ /* 0x000fe2000bf04270 */
[----:B0-----:R-:W-:-:S05]  /*1420*/  IADD3 R2, P0, PT, R0, UR6, RZ ;  /* 0x0000000600027c10 */ /* 0x001fca000ff1e0ff */
[----:B------:R-:W-:-:S03]  /*1430*/  IMAD.X R3, RZ, RZ, UR7, P0 ;  /* 0x00000007ff037e24 */ /* 0x000fc600080e06ff */
[----:B------:R-:W-:Y:S05]  /*1440*/  BRA.U UP0, `(.L_x_3) ;  /* 0x0000000500107547 */ /* 0x000fea000b800000 */
[----:B------:R-:W-:-:S09]  /*1450*/  UISETP.GT.AND UP0, UPT, UR4, 0x4, UPT ;  /* 0x000000040400788c */ /* 0x000fd2000bf04270 */
[----:B------:R-:W-:Y:S05]  /*1460*/  BRA.U UP0, `(.L_x_4) ;  /* 0x0000000100807547 */ /* 0x000fea000b800000 */
[----:B------:R-:W-:-:S09]  /*1470*/  UISETP.GT.AND UP0, UPT, UR4, 0x1, UPT ;  /* 0x000000010400788c */ /* 0x000fd2000bf04270 */
[----:B------:R-:W-:Y:S05]  /*1480*/  BRA.U UP0, `(.L_x_5) ;  /* 0x0000000100307547 */ /* 0x000fea000b800000 */
[----:B------:R-:W-:-:S09]  /*1490*/  UISETP.NE.AND UP0, UPT, UR41, URZ, UPT ;  /* 0x000000ff2900728c */ /* 0x000fd2000bf05270 */
[----:B------:R-:W-:Y:S05]  /*14a0*/  BRA.U !UP0, `(.L_x_6) ;  /* 0x0000000108187547 */ /* 0x000fea000b800000 */
[----:B------:R-:W-:-:S09]  /*14b0*/  UISETP.NE.AND UP0, UPT, UR4, 0x1, UPT ;  /* 0x000000010400788c */ /* 0x000fd2000bf05270 */
[----:B------:R-:W-:Y:S05]  /*14c0*/  BRA.U UP0, `(.L_x_7) ;  /* 0x0000000d00147547 */ /* 0x000fea000b800000 */
[----:B------:R-:W2:Y:S02]  /*14d0*/  LDG.E.S8 R2, desc[UR36][R2.64] ;  /* 0x0000002402027981 */ /* 0x000ea4000c1e1300 */
[----:B--2---:R-:W0:Y:S02]  /*14e0*/  I2F.S16 R0, R2 ;  /* 0x0000000200007306 */ /* 0x004e240000101400 */
[----:B0-----:R-:W-:Y:S01]  /*14f0*/  F2FP.BF16.F32.PACK_AB R0, RZ, R0 ;  /* 0x00000000ff00723e */ /* 0x001fe200000010ff */
[----:B------:R-:W-:Y:S06]  /*1500*/  BRA `(.L_x_8) ;  /* 0x0000000c00947947 */ /* 0x000fec0003800000 */
.L_x_6:
[----:B------:R-:W2:Y:S02]  /*1510*/  LDG.E.U8 R2, desc[UR36][R2.64] ;  /* 0x0000002402027981 */ /* 0x000ea4000c1e1100 */
[----:B--2---:R-:W-:-:S04]  /*1520*/  I2FP.F32.U32 R0, R2 ;  /* 0x0000000200007245 */ /* 0x004fc80000201000 */
[----:B------:R-:W-:Y:S01]  /*1530*/  F2FP.BF16.F32.PACK_AB R0, RZ, R0 ;  /* 0x00000000ff00723e */ /* 0x000fe200000010ff */
[----:B------:R-:W-:Y:S06]  /*1540*/  BRA `(.L_x_8) ;  /* 0x0000000c00847947 */ /* 0x000fec0003800000 */
.L_x_5:
[----:B------:R-:W-:-:S09]  /*1550*/  UISETP.NE.AND UP0, UPT, UR4, 0x2, UPT ;  /* 0x000000020400788c */ /* 0x000fd2000bf05270 */
[----:B------:R-:W-:Y:S05]  /*1560*/  BRA.U !UP0, `(.L_x_9) ;  /* 0x0000000108307547 */ /* 0x000fea000b800000 */
[----:B------:R-:W-:-:S09]  /*1570*/  UISETP.NE.AND UP0, UPT, UR4, 0x3, UPT ;  /* 0x000000030400788c */ /* 0x000fd2000bf05270 */
[----:B------:R-:W-:Y:S05]  /*1580*/  BRA.U !UP0, `(.L_x_10) ;  /* 0x0000000108187547 */ /* 0x000fea000b800000 */
[----:B------:R-:W-:-:S09]  /*1590*/  UISETP.NE.AND UP0, UPT, UR4, 0x4, UPT ;  /* 0x000000040400788c */ /* 0x000fd2000bf05270 */
[----:B------:R-:W-:Y:S05]  /*15a0*/  BRA.U UP0, `(.L_x_7) ;  /* 0x0000000900dc7547 */ /* 0x000fea000b800000 */
[----:B------:R-:W2:Y:S02]  /*15b0*/  LDG.E.64 R2, desc[UR36][R2.64] ;  /* 0x0000002402027981 */ /* 0x000ea4000c1e1b00 */
[----:B--2---:R-:W0:Y:S02]  /*15c0*/  I2F.S64 R0, R2 ;  /* 0x0000000200007312 */ /* 0x004e240000301400 */
[----:B0-----:R-:W-:Y:S01]  /*15d0*/  F2FP.BF16.F32.PACK_AB R0, RZ, R0 ;  /* 0x00000000ff00723e */ /* 0x001fe200000010ff */
[----:B------:R-:W-:Y:S06]  /*15e0*/  BRA `(.L_x_8) ;  /* 0x0000000c005c7947 */ /* 0x000fec0003800000 */
.L_x_10:
[----:B------:R-:W2:Y:S02]  /*15f0*/  LDG.E R2, desc[UR36][R2.64] ;  /* 0x0000002402027981 */ /* 0x000ea4000c1e1900 */
[----:B--2---:R-:W-:-:S04]  /*1600*/  I2FP.F32.S32 R0, R2 ;  /* 0x0000000200007245 */ /* 0x004fc80000201400 */
[----:B------:R-:W-:Y:S01]  /*1610*/  F2FP.BF16.F32.PACK_AB R0, RZ, R0 ;  /* 0x00000000ff00723e */ /* 0x000fe200000010ff */
[----:B------:R-:W-:Y:S06]  /*1620*/  BRA `(.L_x_8) ;  /* 0x0000000c004c7947 */ /* 0x000fec0003800000 */
.L_x_9:
[----:B------:R-:W2:Y:S02]  /*1630*/  LDG.E.U16 R2, desc[UR36][R2.64] ;  /* 0x0000002402027981 */ /* 0x000ea4000c1e1500 */
[----:B--2---:R-:W0:Y:S02]  /*1640*/  I2F.S16 R0, R2 ;  /* 0x0000000200007306 */ /* 0x004e240000101400 */
[----:B0-----:R-:W-:Y:S01]  /*1650*/  F2FP.BF16.F32.PACK_AB R0, RZ, R0 ;  /* 0x00000000ff00723e */ /* 0x001fe200000010ff */
[----:B------:R-:W-:Y:S06]  /*1660*/  BRA `(.L_x_8) ;  /* 0x0000000c003c7947 */ /* 0x000fec0003800000 */
.L_x_4:
[----:B------:R-:W-:-:S09]  /*1670*/  UISETP.GT.AND UP0, UPT, UR4, 0x6, UPT ;  /* 0x000000060400788c */ /* 0x000fd2000bf04270 */
[----:B------:R-:W-:Y:S05]  /*1680*/  BRA.U UP0, `(.L_x_11) ;  /* 0x00000001002c7547 */ /* 0x000fea000b800000 */
[----:B------:R-:W-:-:S09]  /*1690*/  UISETP.NE.AND UP0, UPT, UR4, 0x5, UPT ;  /* 0x000000050400788c */ /* 0x000fd2000bf05270 */
[----:B------:R-:W-:Y:S05]  /*16a0*/  BRA.U !UP0, `(.L_x_12) ;  /* 0x0000000108147547 */ /* 0x000fea000b800000 */
[----:B------:R-:W-:-:S09]  /*16b0*/  UISETP.NE.AND UP0, UPT, UR4, 0x6, UPT ;  /* 0x000000060400788c */ /* 0x000fd2000bf05270 */
[----:B------:R-:W-:Y:S05]  /*16c0*/  BRA.U UP0, `(.L_x_7) ;  /* 0x0000000900947547 */ /* 0x000fea000b800000 */
[----:B------:R-:W2:Y:S02]  /*16d0*/  LDG.E R2, desc[UR36][R2.64] ;  /* 0x0000002402027981 */ /* 0x000ea4000c1e1900 */
[----:B--2---:R-:W-:Y:S01]  /*16e0*/  F2FP.BF16.F32.PACK_AB R0, RZ, R2 ;  /* 0x00000002ff00723e */ /* 0x004fe200000010ff */
[----:B------:R-:W-:Y:S06]  /*16f0*/  BRA `(.L_x_8) ;  /* 0x0000000c00187947 */ /* 0x000fec0003800000 */
.L_x_12:
[----:B------:R-:W2:Y:S02]  /*1700*/  LDG.E.U16 R0, desc[UR36][R2.64] ;  /* 0x0000002402007981 */ /* 0x000ea4000c1e1500 */
[----:B--2---:R-:W-:-:S05]  /*1710*/  HADD2.F32 R0, -RZ, R0.H0_H0 ;  /* 0x20000000ff007230 */ /* 0x004fca0000004100 */
[----:B------:R-:W-:Y:S01]  /*1720*/  F2FP.BF16.F32.PACK_AB R0, RZ, R0 ;  /* 0x00000000ff00723e */ /* 0x000fe200000010ff */
[----:B------:R-:W-:Y:S06]  /*1730*/  BRA `(.L_x_8) ;  /* 0x0000000c00087947 */ /* 0x000fec0003800000 */
.L_x_11:
[----:B------:R-:W-:-:S09]  /*1740*/  UISETP.NE.AND UP0, UPT, UR4, 0x7, UPT ;  /* 0x000000070400788c */ /* 0x000fd2000bf05270 */
[----:B------:R-:W-:Y:S05]  /*1750*/  BRA.U !UP0, `(.L_x_13) ;  /* 0x00000001082c7547 */ /* 0x000fea000b800000 */
[----:B------:R-:W-:-:S09]  /*1760*/  UISETP.NE.AND UP0, UPT, UR4, 0x8, UPT ;  /* 0x000000080400788c */ /* 0x000fd2000bf05270 */
[----:B------:R-:W-:Y:S05]  /*1770*/  BRA.U !UP0, `(.L_x_14) ;  /* 0x0000000108147547 */ /* 0x000fea000b800000 */
[----:B------:R-:W-:-:S09]  /*1780*/  UISETP.NE.AND UP0, UPT, UR4, 0x9, UPT ;  /* 0x000000090400788c */ /* 0x000fd2000bf05270 */
[----:B------:R-:W-:Y:S05]  /*1790*/  BRA.U UP0, `(.L_x_7) ;  /* 0x0000000900607547 */ /* 0x000fea000b800000 */
[----:B------:R-:W2:Y:S02]  /*17a0*/  LDG.E R2, desc[UR36][R2.64] ;  /* 0x0000002402027981 */ /* 0x000ea4000c1e1900 */
[----:B--2---:R-:W-:Y:S01]  /*17b0*/  F2FP.BF16.F32.PACK_AB R0, RZ, R2 ;  /* 0x00000002ff00723e */ /* 0x004fe200000010ff */
[----:B------:R-:W-:Y:S06]  /*17c0*/  BRA `(.L_x_8) ;  /* 0x0000000800e47947 */ /* 0x000fec0003800000 */
.L_x_14:
[----:B------:R-:W2:Y:S02]  /*17d0*/  LDG.E.U16 R2, desc[UR36][R2.64] ;  /* 0x0000002402027981 */ /* 0x000ea4000c1e1500 */
[----:B--2---:R-:W-:-:S05]  /*17e0*/  HADD2.F32 R0, -RZ, R2.H0_H0 ;  /* 0x20000002ff007230 */ /* 0x004fca0000004100 */
[----:B------:R-:W-:Y:S01]  /*17f0*/  F2FP.BF16.F32.PACK_AB R0, RZ, R0 ;  /* 0x00000000ff00723e */ /* 0x000fe200000010ff */
[----:B------:R-:W-:Y:S06]  /*1800*/  BRA `(.L_x_8) ;  /* 0x0000000800d47947 */ /* 0x000fec0003800000 */
.L_x_13:
[----:B------:R-:W2:Y:S01]  /*1810*/  LDG.E.64 R2, desc[UR36][R2.64] ;  /* 0x0000002402027981 */ /* 0x000ea2000c1e1b00 */
[----:B------:R-:W-:Y:S01]  /*1820*/  UMOV UR4, 0xf0000000 ;  /* 0xf000000000047882 */ /* 0x000fe20000000000 */
[----:B------:R-:W-:Y:S01]  /*1830*/  UMOV UR5, 0x380fffff ;  /* 0x380fffff00057882 */ /* 0x000fe20000000000 */
[----:B--2---:R-:W0:Y:S01]  /*1840*/  F2F.F32.F64 R0, R2 ;  /* 0x0000000200007310 */ /* 0x004e220000301000 */
[----:B------:R-:W-:-:S14]  /*1850*/  DSETP.GEU.AND P0, PT, |R2|, UR4, PT ;  /* 0x0000000402007e2a */ /* 0x000fdc000bf0e200 */
[----:B0-----:R-:W-:-:S05]  /*1860*/  @!P0 FMUL R0, R0, 1.175494350822287508e-38 ;  /* 0x0080000000008820 */ /* 0x001fca0000400000 */
[----:B------:R-:W-:Y:S01]  /*1870*/  F2FP.BF16.F32.PACK_AB R0, RZ, R0 ;  /* 0x00000000ff00723e */ /* 0x000fe200000010ff */
[----:B------:R-:W-:Y:S06]  /*1880*/  BRA `(.L_x_8) ;  /* 0x0000000800b47947 */ /* 0x000fec0003800000 */
.L_x_3:
[----:B------:R-:W-:-:S09]  /*1890*/  UISETP.GT.AND UP0, UPT, UR4, 0x18, UPT ;  /* 0x000000180400788c */ /* 0x000fd2000bf04270 */
[----:B------:R-:W-:Y:S05]  /*18a0*/  BRA.U UP0, `(.L_x_15) ;  /* 0x0000000100f47547 */ /* 0x000fea000b800000 */
[----:B------:R-:W-:-:S09]  /*18b0*/  UISETP.GT.AND UP0, UPT, UR4, 0xe, UPT ;  /* 0x0000000e0400788c */ /* 0x000fd2000bf04270 */
[----:B------:R-:W-:Y:S05]  /*18c0*/  BRA.U UP0, `(.L_x_16) ;  /* 0x0000000100447547 */ /* 0x000fea000b800000 */
[----:B------:R-:W-:-:S09]  /*18d0*/  UISETP.NE.AND UP0, UPT, UR4, 0xa, UPT ;  /* 0x0000000a0400788c */ /* 0x000fd2000bf05270 */
[----:B------:R-:W-:Y:S05]  /*18e0*/  BRA.U !UP0, `(.L_x_17) ;  /* 0x00000001081c7547 */ /* 0x000fea000b800000 */
[----:B------:R-:W-:-:S09]  /*18f0*/  UISETP.NE.AND UP0, UPT, UR4, 0xb, UPT ;  /* 0x0000000b0400788c */ /* 0x000fd2000bf05270 */
[----:B------:R-:W-:Y:S05]  /*1900*/  BRA.U UP0, `(.L_x_7) ;  /* 0x0000000900047547 */ /* 0x000fea000b800000 */
[----:B------:R-:W2:Y:S02]  /*1910*/  LDG.E.U8 R2, desc[UR36][R2.64] ;  /* 0x0000002402027981 */ /* 0x000ea4000c1e1100 */
[----:B--2---:R-:W-:-:S04]  /*1920*/  ISETP.NE.AND P0, PT, R2, RZ, PT ;  /* 0x000000ff0200720c */ /* 0x004fc80003f05270 */
[----:B------:R-:W-:-:S04]  /*1930*/  FSEL R0, RZ, 1, !P0 ;  /* 0x3f800000ff007808 */ /* 0x000fc80004000000 */
[----:B------:R-:W-:Y:S01]  /*1940*/  F2FP.BF16.F32.PACK_AB R0, RZ, R0 ;  /* 0x00000000ff00723e */ /* 0x000fe200000010ff */
[----:B------:R-:W-:Y:S06]  /*1950*/  BRA `(.L_x_8) ;  /* 0x0000000800807947 */ /* 0x000fec0003800000 */
.L_x_17:
        /* <DEDUP_REMOVED lines=8> */
.L_x_16:
[----:B------:R-:W-:-:S09]  /*19e0*/  UISETP.NE.AND UP0, UPT, UR4, 0xf, UPT ;  /* 0x0000000f0400788c */ /* 0x000fd2000bf05270 */
[----:B------:R-:W-:Y:S05]  /*19f0*/  BRA.U !UP0, `(.L_x_18) ;  /* 0x0000000108987547 */ /* 0x000fea000b800000 */
[----:B------:R-:W-:-:S09]  /*1a00*/  UISETP.NE.AND UP0, UPT, UR4, 0x17, UPT ;  /* 0x000000170400788c */ /* 0x000fd2000bf05270 */
[----:B------:R-:W-:Y:S05]  /*1a10*/  BRA.U !UP0, `(.L_x_19) ;  /* 0x00000001085c7547 */ /* 0x000fea000b800000 */
[----:B------:R-:W-:-:S09]  /*1a20*/  UISETP.NE.AND UP0, UPT, UR4, 0x18, UPT ;  /* 0x000000180400788c */ /* 0x000fd2000bf05270 */
[----:B------:R-:W-:Y:S05]  /*1a30*/  BRA.U UP0, `(.L_x_7) ;  /* 0x0000000500b87547 */ /* 0x000fea000b800000 */
[----:B------:R-:W2:Y:S01]  /*1a40*/  LDG.E.U8 R0, desc[UR36][R2.64] ;  /* 0x0000002402007981 */ /* 0x000ea2000c1e1100 */
[----:B------:R-:W-:Y:S02]  /*1a50*/  IMAD.MOV.U32 R6, RZ, RZ, 0x1f ;  /* 0x0000001fff067424 */ /* 0x000fe400078e00ff */
[----:B--2---:R-:W-:-:S05]  /*1a60*/  IMAD.SHL.U32 R0, R0, 0x1000000, RZ ;  /* 0x0100000000007824 */ /* 0x004fca00078e00ff */
[C---:B------:R-:W-:Y:S02]  /*1a70*/  LOP3.LUT R4, R0.reuse, 0x7f000000, RZ, 0xc0, !PT ;  /* 0x7f00000000047812 */ /* 0x040fe400078ec0ff */
[----:B------:R-:W-:Y:S02]  /*1a80*/  LOP3.LUT P0, RZ, R0, 0x7f000000, RZ, 0xc0, !PT ;  /* 0x7f00000000ff7812 */ /* 0x000fe4000780c0ff */
[----:B------:R-:W0:Y:S02]  /*1a90*/  FLO.U32 R5, R4 ;  /* 0x0000000400057300 */ /* 0x000e2400000e0000 */
[----:B0-----:R-:W-:-:S04]  /*1aa0*/  IADD3 R5, PT, PT, -R5, RZ, RZ ;  /* 0x000000ff05057210 */ /* 0x001fc80007ffe1ff */
[----:B------:R-:W-:-:S05]  /*1ab0*/  VIADDMNMX.U32 R5, R5, R6, 0x4, !PT ;  /* 0x0000000405057446 */ /* 0x000fca0007800006 */
[----:B------:R-:W-:-:S04]  /*1ac0*/  VIADD R5, R5, 0xfffffffc ;  /* 0xfffffffc05057836 */ /* 0x000fc80000000000 */
[----:B------:R-:W-:Y:S01]  /*1ad0*/  IMAD.SHL.U32 R7, R5, 0x800000, RZ ;  /* 0x0080000005077824 */ /* 0x000fe200078e00ff */
[C---:B------:R-:W-:Y:S01]  /*1ae0*/  SHF.L.U32 R6, R4.reuse, R5, RZ ;  /* 0x0000000504067219 */ /* 0x040fe200000006ff */
[----:B------:R-:W-:-:S03]  /*1af0*/  VIADD R5, R4, 0x1000000 ;  /* 0x0100000004057836 */ /* 0x000fc60000000000 */
[----:B------:R-:W-:Y:S02]  /*1b00*/  LEA.HI R6, R6, -R7, RZ, 0x1c ;  /* 0x8000000706067211 */ /* 0x000fe400078fe0ff */
[----:B------:R-:W-:Y:S02]  /*1b10*/  SHF.R.S32.HI R5, RZ, 0x8, R5 ;  /* 0x00000008ff057819 */ /* 0x000fe40000011405 */
[----:B------:R-:W-:-:S04]  /*1b20*/  IADD3 R6, PT, PT, R6, 0x3c000000, RZ ;  /* 0x3c00000006067810 */ /* 0x000fc80007ffe0ff */
[----:B------:R-:W-:-:S04]  /*1b30*/  LOP3.LUT R5, R6, 0x7f800000, R5, 0xf8, !PT ;  /* 0x7f80000006057812 */ /* 0x000fc800078ef805 */
[----:B------:R-:W-:-:S04]  /*1b40*/  SEL R5, R5, RZ, P0 ;  /* 0x000000ff05057207 */ /* 0x000fc80000000000 */
[----:B------:R-:W-:-:S04]  /*1b50*/  LOP3.LUT R5, R5, 0x80000000, R0, 0xf8, !PT ;  /* 0x8000000005057812 */ /* 0x000fc800078ef800 */
[----:B------:R-:W-:-:S04]  /*1b60*/  F2FP.BF16.F32.PACK_AB R5, RZ, R5 ;  /* 0x00000005ff05723e */ /* 0x000fc800000010ff */
[----:B------:R-:W-:Y:S01]  /*1b70*/  PRMT R0, R5, 0x7610, R0 ;  /* 0x0000761005007816 */ /* 0x000fe20000000000 */
[----:B------:R-:W-:Y:S06]  /*1b80*/  BRA `(.L_x_8) ;  /* 0x0000000400f47947 */ /* 0x000fec0003800000 */
.L_x_19:
[----:B------:R-:W2:Y:S02]  /*1b90*/  LDG.E.U8 R2, desc[UR36][R2.64] ;  /* 0x0000002402027981 */ /* 0x000ea4000c1e1100 */
[C---:B--2---:R-:W-:Y:S02]  /*1ba0*/  IMAD.SHL.U32 R4, R2.reuse, 0x2000000, RZ ;  /* 0x0200000002047824 */ /* 0x044fe400078e00ff */
[----:B------:R-:W-:-:S03]  /*1bb0*/  IMAD.SHL.U32 R5, R2, 0x100, RZ ;  /* 0x0000010002057824 */ /* 0x000fc600078e00ff */
[----:B------:R-:W-:-:S13]  /*1bc0*/  ISETP.GT.U32.AND P0, PT, R4, 0x7ffffff, PT ;  /* 0x07ffffff0400780c */ /* 0x000fda0003f04070 */
[C---:B------:R-:W-:Y:S02]  /*1bd0*/  @!P0 LOP3.LUT R0, R5.reuse, 0x7f00, RZ, 0xc0, !PT ;  /* 0x00007f0005008812 */ /* 0x040fe400078ec0ff */
[----:B------:R-:W-:Y:S02]  /*1be0*/  @P0 LEA.HI R4, R4, 0x70000000, RZ, 0x1c ;  /* 0x7000000004040811 */ /* 0x000fe400078fe0ff */
[----:B------:R-:W-:Y:S02]  /*1bf0*/  @!P0 LOP3.LUT R0, R0, 0x3f000000, RZ, 0xfc, !PT ;  /* 0x3f00000000008812 */ /* 0x000fe400078efcff */
[----:B------:R-:W-:-:S03]  /*1c00*/  PRMT R5, R5, 0x9910, RZ ;  /* 0x0000991005057816 */ /* 0x000fc600000000ff */
[----:B------:R-:W-:Y:S01]  /*1c10*/  @!P0 FADD.FTZ R0, R0, -0.5 ;  /* 0xbf00000000008421 */ /* 0x000fe20000010000 */
[----:B------:R-:W-:-:S05]  /*1c20*/  @P0 FMUL.FTZ R0, R4, 1.9259299443872358531e-34 ;  /* 0x0780000004000820 */ /* 0x000fca0000410000 */
[----:B------:R-:W-:-:S04]  /*1c30*/  LOP3.LUT R0, R0, 0x80000000, R5, 0xf8, !PT ;  /* 0x8000000000007812 */ /* 0x000fc800078ef805 */
[----:B------:R-:W-:Y:S01]  /*1c40*/  F2FP.BF16.F32.PACK_AB R0, RZ, R0 ;  /* 0x00000000ff00723e */ /* 0x000fe200000010ff */
[----:B------:R-:W-:Y:S06]  /*1c50*/  BRA `(.L_x_8) ;  /* 0x0000000400c07947 */ /* 0x000fec0003800000 */
.L_x_18:
[----:B------:R0:W5:Y:S01]  /*1c60*/  LDG.E.U16 R0, desc[UR36][R2.64] ;  /* 0x0000002402007981 */ /* 0x000162000c1e1500 */
[----:B------:R-:W-:Y:S05]  /*1c70*/  BRA `(.L_x_8) ;  /* 0x0000000400b87947 */ /* 0x000fea0003800000 */
.L_x_15:
[----:B------:R-:W-:-:S09]  /*1c80*/  UISETP.GT.AND UP0, UPT, UR4, 0x1b, UPT ;  /* 0x0000001b0400788c */ /* 0x000fd2000bf04270 */
[----:B------:R-:W-:Y:S05]  /*1c90*/  BRA.U UP0, `(.L_x_20) ;  /* 0x0000000500087547 */ /* 0x000fea000b800000 */
[----:B------:R-:W-:-:S09]  /*1ca0*/  UISETP.NE.AND UP0, UPT, UR4, 0x19, UPT ;  /* 0x000000190400788c */ /* 0x000fd2000bf05270 */
[----:B------:R-:W-:Y:S05]  /*1cb0*/  BRA.U !UP0, `(.L_x_21) ;  /* 0x0000000108907547 */ /* 0x000fea000b800000 */
[----:B------:R-:W-:-:S09]  /*1cc0*/  UISETP.NE.AND UP0, UPT, UR4, 0x1a, UPT ;  /* 0x0000001a0400788c */ /* 0x000fd2000bf05270 */
[----:B------:R-:W-:Y:S05]  /*1cd0*/  BRA.U !UP0, `(.L_x_22) ;  /* 0x0000000108187547 */ /* 0x000fea000b800000 */
[----:B------:R-:W-:-:S09]  /*1ce0*/  UISETP.NE.AND UP0, UPT, UR4, 0x1b, UPT ;  /* 0x0000001b0400788c */ /* 0x000fd2000bf05270 */
[----:B------:R-:W-:Y:S05]  /*1cf0*/  BRA.U UP0, `(.L_x_7) ;  /* 0x0000000500087547 */ /* 0x000fea000b800000 */
[----:B------:R-:W2:Y:S02]  /*1d00*/  LDG.E.U16 R0, desc[UR36][R2.64] ;  /* 0x0000002402007981 */ /* 0x000ea4000c1e1500 */
[----:B--2---:R-:W-:-:S04]  /*1d10*/  I2FP.F32.U32 R0, R0 ;  /* 0x0000000000007245 */ /* 0x004fc80000201000 */
[----:B------:R-:W-:Y:S01]  /*1d20*/  F2FP.BF16.F32.PACK_AB R0, RZ, R0 ;  /* 0x00000000ff00723e */ /* 0x000fe200000010ff */
[----:B------:R-:W-:Y:S06]  /*1d30*/  BRA `(.L_x_8) ;  /* 0x0000000400887947 */ /* 0x000fec0003800000 */
.L_x_22:
[----:B------:R-:W2:Y:S01]  /*1d40*/  LDG.E.U8 R3, desc[UR36][R2.64] ;  /* 0x0000002402037981 */ /* 0x000ea2000c1e1100 */
[----:B------:R-:W-:Y:S01]  /*1d50*/  BSSY.RECONVERGENT B0, `(.L_x_23) ;  /* 0x0000018000007945 */ /* 0x000fe20003800200 */
[----:B------:R-:W-:Y:S01]  /*1d60*/  IMAD.MOV.U32 R0, RZ, RZ, RZ ;  /* 0x000000ffff007224 */ /* 0x000fe200078e00ff */
[----:B--2---:R-:W-:-:S13]  /*1d70*/  ISETP.NE.AND P0, PT, R3, RZ, PT ;  /* 0x000000ff0300720c */ /* 0x004fda0003f05270 */
[----:B------:R-:W-:Y:S05]  /*1d80*/  @!P0 BRA `(.L_x_24) ;  /* 0x0000000000508947 */ /* 0x000fea0003800000 */
[----:B------:R-:W-:-:S13]  /*1d90*/  ISETP.NE.AND P0, PT, R3, 0x80, PT ;  /* 0x000000800300780c */ /* 0x000fda0003f05270 */
[----:B------:R-:W-:Y:S01]  /*1da0*/  @!P0 MOV R0, 0x7f800001 ;  /* 0x7f80000100008802 */ /* 0x000fe20000000f00 */
[----:B------:R-:W-:Y:S06]  /*1db0*/  @!P0 BRA `(.L_x_24) ;  /* 0x0000000000448947 */ /* 0x000fec0003800000 */
[--C-:B------:R-:W-:Y:S01]  /*1dc0*/  SHF.R.U32.HI R0, RZ, 0x3, R3.reuse ;  /* 0x00000003ff007819 */ /* 0x100fe20000011603 */
[----:B------:R-:W-:Y:S03]  /*1dd0*/  BSSY.RECONVERGENT B1, `(.L_x_25) ;  /* 0x000000c000017945 */ /* 0x000fe60003800200 */
[----:B------:R-:W-:Y:S02]  /*1de0*/  LOP3.LUT P0, R2, R0, 0xf, RZ, 0xc0, !PT ;  /* 0x0000000f00027812 */ /* 0x000fe4000780c0ff */
[----:B------:R-:W-:-:S05]  /*1df0*/  SHF.R.U32.HI R0, RZ, 0x7, R3 ;  /* 0x00000007ff007819 */ /* 0x000fca0000011603 */
[----:B------:R-:W-:Y:S01]  /*1e00*/  IMAD.U32 R7, R0, -0x80000000, RZ ;  /* 0x8000000000077824 */ /* 0x000fe200078e00ff */
[----:B------:R-:W-:-:S05]  /*1e10*/  LOP3.LUT R0, R3, 0x7, RZ, 0xc0, !PT ;  /* 0x0000000703007812 */ /* 0x000fca00078ec0ff */
[----:B------:R-:W-:Y:S05]  /*1e20*/  @P0 BRA `(.L_x_26) ;  /* 0x0000000000180947 */ /* 0x000fea0003800000 */
[----:B------:R-:W0:Y:S02]  /*1e30*/  FLO.U32 R3, R0 ;  /* 0x0000000000037300 */ /* 0x000e2400000e0000 */
[----:B0-----:R-:W-:-:S04]  /*1e40*/  IADD3 R3, PT, PT, -R3, 0x1f, RZ ;  /* 0x0000001f03037810 */ /* 0x001fc80007ffe1ff */
[----:B------:R-:W-:Y:S01]  /*1e50*/  IADD3 R2, PT, PT, R2, 0x1d, -R3 ;  /* 0x0000001d02027810 */ /* 0x000fe20007ffe803 */
[----:B------:R-:W-:-:S05]  /*1e60*/  VIADD R5, R3, 0xffffffe4 ;  /* 0xffffffe403057836 */ /* 0x000fca0000000000 */
[----:B------:R-:W-:-:S04]  /*1e70*/  SHF.L.U32 R5, R0, R5, RZ ;  /* 0x0000000500057219 */ /* 0x000fc800000006ff */
[----:B------:R-:W-:-:S07]  /*1e80*/  LOP3.LUT R0, R5, 0x7, RZ, 0xc0, !PT ;  /* 0x0000000705007812 */ /* 0x000fce00078ec0ff */
.L_x_26:
[----:B------:R-:W-:Y:S05]  /*1e90*/  BSYNC.RECONVERGENT B1 ;  /* 0x0000000000017941 */ /* 0x000fea0003800200 */
.L_x_25:
[----:B------:R-:W-:Y:S01]  /*1ea0*/  IMAD.SHL.U32 R0, R0, 0x100000, RZ ;  /* 0x0010000000007824 */ /* 0x000fe200078e00ff */
[----:B------:R-:W-:-:S04]  /*1eb0*/  LEA R2, R2, 0x3b800000, 0x17 ;  /* 0x3b80000002027811 */ /* 0x000fc800078eb8ff */
[----:B------:R-:W-:-:S07]  /*1ec0*/  LOP3.LUT R0, R2, R0, R7, 0xfe, !PT ;  /* 0x0000000002007212 */ /* 0x000fce00078efe07 */
.L_x_24:
[----:B------:R-:W-:Y:S05]  /*1ed0*/  BSYNC.RECONVERGENT B0 ;  /* 0x0000000000007941 */ /* 0x000fea0003800200 */
.L_x_23:
[----:B------:R-:W-:Y:S01]  /*1ee0*/  F2FP.BF16.F32.PACK_AB R0, RZ, R0 ;  /* 0x00000000ff00723e */ /* 0x000fe200000010ff */
[----:B------:R-:W-:Y:S06]  /*1ef0*/  BRA `(.L_x_8) ;  /* 0x0000000400187947 */ /* 0x000fec0003800000 */
.L_x_21:
[----:B------:R-:W2:Y:S01]  /*1f00*/  LDG.E.U8 R3, desc[UR36][R2.64] ;  /* 0x0000002402037981 */ /* 0x000ea2000c1e1100 */
[----:B------:R-:W-:Y:S01]  /*1f10*/  BSSY.RECONVERGENT B0, `(.L_x_27) ;  /* 0x0000018000007945 */ /* 0x000fe20003800200 */
[----:B------:R-:W-:Y:S01]  /*1f20*/  HFMA2 R0, -RZ, RZ, 0, 0 ;  /* 0x00000000ff007431 */ /* 0x000fe200000001ff */
[----:B--2---:R-:W-:-:S13]  /*1f30*/  ISETP.NE.AND P0, PT, R3, RZ, PT ;  /* 0x000000ff0300720c */ /* 0x004fda0003f05270 */
[----:B------:R-:W-:Y:S05]  /*1f40*/  @!P0 BRA `(.L_x_28) ;  /* 0x0000000000508947 */ /* 0x000fea0003800000 */
[----:B------:R-:W-:-:S13]  /*1f50*/  ISETP.NE.AND P0, PT, R3, 0x80, PT ;  /* 0x000000800300780c */ /* 0x000fda0003f05270 */
[----:B------:R-:W-:Y:S01]  /*1f60*/  @!P0 IMAD.MOV.U32 R0, RZ, RZ, 0x7f800001 ;  /* 0x7f800001ff008424 */ /* 0x000fe200078e00ff */
        /* <DEDUP_REMOVED lines=14> */
.L_x_30:
[----:B------:R-:W-:Y:S05]  /*2050*/  BSYNC.RECONVERGENT B1 ;  /* 0x0000000000017941 */ /* 0x000fea0003800200 */
.L_x_29:
[----:B------:R-:W-:Y:S02]  /*2060*/  SHF.L.U32 R0, R0, 0x15, RZ ;  /* 0x0000001500007819 */ /* 0x000fe400000006ff */
[----:B------:R-:W-:-:S04]  /*2070*/  LEA R2, R2, 0x37800000, 0x17 ;  /* 0x3780000002027811 */ /* 0x000fc800078eb8ff */
[----:B------:R-:W-:-:S07]  /*2080*/  LOP3.LUT R0, R2, R0, R7, 0xfe, !PT ;  /* 0x0000000002007212 */ /* 0x000fce00078efe07 */
.L_x_28:
[----:B------:R-:W-:Y:S05]  /*2090*/  BSYNC.RECONVERGENT B0 ;  /* 0x0000000000007941 */ /* 0x000fea0003800200 */
.L_x_27:
[----:B------:R-:W-:Y:S01]  /*20a0*/  F2FP.BF16.F32.PACK_AB R0, RZ, R0 ;  /* 0x00000000ff00723e */ /* 0x000fe200000010ff */
[----:B------:R-:W-:Y:S06]  /*20b0*/  BRA `(.L_x_8) ;  /* 0x0000000000a87947 */ /* 0x000fec0003800000 */
.L_x_20:
[----:B------:R-:W-:-:S09]  /*20c0*/  UISETP.NE.AND UP0, UPT, UR4, 0x1c, UPT ;  /* 0x0000001c0400788c */ /* 0x000fd2000bf05270 */
[----:B------:R-:W-:Y:S05]  /*20d0*/  BRA.U !UP0, `(.L_x_31) ;  /* 0x0000000108947547 */ /* 0x000fea000b800000 */
[----:B------:R-:W-:-:S09]  /*20e0*/  UISETP.NE.AND UP0, UPT, UR4, 0x1d, UPT ;  /* 0x0000001d0400788c */ /* 0x000fd2000bf05270 */
[----:B------:R-:W-:Y:S05]  /*20f0*/  BRA.U !UP0, `(.L_x_32) ;  /* 0x00000001087c7547 */ /* 0x000fea000b800000 */
[----:B------:R-:W-:-:S09]  /*2100*/  UISETP.NE.AND UP0, UPT, UR4, 0x2c, UPT ;  /* 0x0000002c0400788c */ /* 0x000fd2000bf05270 */
[----:B------:R-:W-:Y:S05]  /*2110*/  BRA.U !UP0, `(.L_x_33) ;  /* 0x0000000108487547 */ /* 0x000fea000b800000 */
.L_x_7:
[----:B------:R-:W-:Y:S01]  /*2120*/  MOV R2, 0x0 ;  /* 0x0000000000027802 */ /* 0x000fe20000000f00 */
[----:B------:R-:W0:Y:S01]  /*2130*/  LDCU.64 UR4, c[0x4][0x128] ;  /* 0x01002500ff0477ac */ /* 0x000e220008000a00 */
[----:B------:R-:W-:Y:S02]  /*2140*/  HFMA2 R12, -RZ, RZ, 0, 5.9604644775390625e-08 ;  /* 0x00000001ff0c7431 */ /* 0x000fe400000001ff */
[----:B------:R-:W-:Y:S01]  /*2150*/  IMAD.MOV.U32 R8, RZ, RZ, 0x4e ;  /* 0x0000004eff087424 */ /* 0x000fe200078e00ff */
[----:B------:R-:W1:Y:S01]  /*2160*/  LDCU.64 UR6, c[0x4][0x130] ;  /* 0x01002600ff0677ac */ /* 0x000e620008000a00 */
[----:B------:R-:W2:Y:S01]  /*2170*/  LDC.64 R2, c[0x4][R2] ;  /* 0x0100000002027b82 */ /* 0x000ea20000000a00 */
[----:B------:R-:W-:Y:S01]  /*2180*/  IMAD.MOV.U32 R13, RZ, RZ, RZ ;  /* 0x000000ffff0d7224 */ /* 0x000fe200078e00ff */
[----:B------:R-:W3:Y:S01]  /*2190*/  LDCU.64 UR8, c[0x4][0x38] ;  /* 0x01000700ff0877ac */ /* 0x000ee20008000a00 */
[----:B0-----:R-:W-:Y:S02]  /*21a0*/  IMAD.U32 R4, RZ, RZ, UR4 ;  /* 0x00000004ff047e24 */ /* 0x001fe4000f8e00ff */
[----:B------:R-:W-:-:S02]  /*21b0*/  IMAD.U32 R5, RZ, RZ, UR5 ;  /* 0x00000005ff057e24 */ /* 0x000fc4000f8e00ff */
[----:B-1----:R-:W-:Y:S01]  /*21c0*/  IMAD.U32 R6, RZ, RZ, UR6 ;  /* 0x00000006ff067e24 */ /* 0x002fe2000f8e00ff */
[----:B------:R-:W-:Y:S01]  /*21d0*/  MOV R7, UR7 ;  /* 0x0000000700077c02 */ /* 0x000fe20008000f00 */
[----:B---3--:R-:W-:Y:S02]  /*21e0*/  IMAD.U32 R10, RZ, RZ, UR8 ;  /* 0x00000008ff0a7e24 */ /* 0x008fe4000f8e00ff */
[----:B------:R-:W-:-:S07]  /*21f0*/  IMAD.U32 R11, RZ, RZ, UR9 ;  /* 0x00000009ff0b7e24 */ /* 0x000fce000f8e00ff */
[----:B------:R-:W-:-:S07]  /*2200*/  LEPC R20, `(.L_x_34) ;  /* 0x000000001014794e */ /* 0x000fce0000000000 */
[----:B--2---:R-:W-:Y:S05]  /*2210*/  CALL.ABS.NOINC R2 ;  /* 0x0000000002007343 */ /* 0x004fea0003c00000 */
.L_x_34:
[----:B------:R-:W-:Y:S01]  /*2220*/  PRMT R0, RZ, 0x7610, R0 ;  /* 0x00007610ff007816 */ /* 0x000fe20000000000 */
[----:B------:R-:W-:Y:S06]  /*2230*/  BRA `(.L_x_8) ;  /* 0x0000000000487947 */ /* 0x000fec0003800000 */
.L_x_33:
[----:B------:R-:W2:Y:S01]  /*2240*/  LDG.E.U8 R2, desc[UR36][R2.64] ;  /* 0x0000002402027981 */ /* 0x000ea2000c1e1100 */
[----:B------:R-:W-:Y:S01]  /*2250*/  BSSY.RECONVERGENT B0, `(.L_x_35) ;  /* 0x0000007000007945 */ /* 0x000fe20003800200 */
[----:B------:R-:W-:Y:S01]  /*2260*/  IMAD.MOV.U32 R0, RZ, RZ, 0x400000 ;  /* 0x00400000ff007424 */ /* 0x000fe200078e00ff */
[----:B--2---:R-:W-:-:S13]  /*2270*/  ISETP.NE.AND P0, PT, R2, RZ, PT ;  /* 0x000000ff0200720c */ /* 0x004fda0003f05270 */
[----:B------:R-:W-:Y:S05]  /*2280*/  @!P0 BRA `(.L_x_36) ;  /* 0x00000000000c8947 */ /* 0x000fea0003800000 */
[----:B------:R-:W-:-:S13]  /*2290*/  ISETP.NE.AND P0, PT, R2, 0xff, PT ;  /* 0x000000ff0200780c */ /* 0x000fda0003f05270 */
[----:B------:R-:W-:Y:S01]  /*22a0*/  @!P0 IMAD.MOV.U32 R0, RZ, RZ, 0x7f800001 ;  /* 0x7f800001ff008424 */ /* 0x000fe200078e00ff */
[----:B------:R-:W-:-:S07]  /*22b0*/  @P0 SHF.L.U32 R0, R2, 0x17, RZ ;  /* 0x0000001702000819 */ /* 0x000fce00000006ff */
.L_x_36:
[----:B------:R-:W-:Y:S05]  /*22c0*/  BSYNC.RECONVERGENT B0 ;  /* 0x0000000000007941 */ /* 0x000fea0003800200 */
.L_x_35:
[----:B------:R-:W-:Y:S01]  /*22d0*/  F2FP.BF16.F32.PACK_AB R0, RZ, R0 ;  /* 0x00000000ff00723e */ /* 0x000fe200000010ff */
[----:B------:R-:W-:Y:S06]  /*22e0*/  BRA `(.L_x_8) ;  /* 0x00000000001c7947 */ /* 0x000fec0003800000 */
.L_x_32:
[----:B------:R-:W2:Y:S02]  /*22f0*/  LDG.E.64 R2, desc[UR36][R2.64] ;  /* 0x0000002402027981 */ /* 0x000ea4000c1e1b00 */
[----:B--2---:R-:W0:Y:S02]  /*2300*/  I2F.U64 R0, R2 ;  /* 0x0000000200007312 */ /* 0x004e240000301000 */
[----:B0-----:R-:W-:Y:S01]  /*2310*/  F2FP.BF16.F32.PACK_AB R0, RZ, R0 ;  /* 0x00000000ff00723e */ /* 0x001fe200000010ff */
[----:B------:R-:W-:Y:S06]  /*2320*/  BRA `(.L_x_8) ;  /* 0x00000000000c7947 */ /* 0x000fec0003800000 */
.L_x_31:
[----:B------:R-:W2:Y:S02]  /*2330*/  LDG.E R2, desc[UR36][R2.64] ;  /* 0x0000002402027981 */ /* 0x000ea4000c1e1900 */
[----:B--2---:R-:W-:-:S04]  /*2340*/  I2FP.F32.U32 R0, R2 ;  /* 0x0000000200007245 */ /* 0x004fc80000201000 */
[----:B------:R-:W-:-:S07]  /*2350*/  F2FP.BF16.F32.PACK_AB R0, RZ, R0 ;  /* 0x00000000ff00723e */ /* 0x000fce00000010ff */
.L_x_8:
[----:B-----5:R-:W-:Y:S01]  /*2360*/  IMAD.U32 R0, R0, 0x10000, RZ ;  /* 0x0001000000007824 */ /* 0x020fe200078e00ff */
[----:B------:R-:W0:Y:S03]  /*2370*/  LDCU.64 UR6, c[0x0][0x580] ;  /* 0x0000b000ff0677ac */ /* 0x000e260008000a00 */
[----:B------:R-:W-:Y:S01]  /*2380*/  FMUL.RZ R0, R0, 0.15915493667125701904 ;  /* 0x3e22f98300007820 */ /* 0x000fe2000040c000 */
[----:B------:R-:W-:-:S04]  /*2390*/  UPRMT UR4, UR42, 0x9910, URZ ;  /* 0x000099102a047896 */ /* 0x000fc800080000ff */
[----:B------:R-:W-:Y:S01]  /*23a0*/  UISETP.GT.AND UP0, UPT, UR4, 0x9, UPT ;  /* 0x000000090400788c */ /* 0x000fe2000bf04270 */
[----:B------:R-:W1:Y:S01]  /*23b0*/  MUFU.SIN R0, R0 ;  /* 0x0000000000007308 */ /* 0x000e620000000400 */
[----:B0-----:R-:W-:-:S05]  /*23c0*/  IADD3 R2, P0, PT, R16, UR6, RZ ;  /* 0x0000000610027c10 */ /* 0x001fca000ff1e0ff */
[----:B------:R-:W-:Y:S02]  /*23d0*/  IMAD.X R3, RZ, RZ, UR7, P0 ;  /* 0x00000007ff037e24 */ /* 0x000fe400080e06ff */
[----:B-1----:R0:W1:Y:S01]  /*23e0*/  F2F.BF16.F32 R5, R0 ;  /* 0x0000000000057304 */ /* 0x0020620000202000 */
        /* <DEDUP_REMOVED lines=9> */
[----:B01----:R-:W-:-:S04]  /*2480*/  IMAD.U32 R0, R5, 0x10000, RZ ;  /* 0x0001000005007824 */ /* 0x003fc800078e00ff */
[----:B------:R-:W0:Y:S02]  /*2490*/  F2I.FTZ.TRUNC.NTZ R5, R0 ;  /* 0x0000000000057305 */ /* 0x000e24000021f100 */
[----:B0-----:R0:W-:Y:S01]  /*24a0*/  STG.E.U8 desc[UR36][R2.64], R5 ;  /* 0x0000000502007986 */ /* 0x0011e2000c101124 */
[----:B------:R-:W-:Y:S05]  /*24b0*/  BRA `(.L_x_42) ;  /* 0x0000000c00807947 */ /* 0x000fea0003800000 */
.L_x_40:
[----:B-1----:R-:W-:-:S06]  /*24c0*/  SHF.L.U32 R5, R5, 0x10, RZ ;  /* 0x0000001005057819 */ /* 0x002fcc00000006ff */
[----:B------:R-:W1:Y:S02]  /*24d0*/  F2I.S64.TRUNC R4, R5 ;  /* 0x0000000500047311 */ /* 0x000e64000020d900 */
[----:B-1----:R4:W-:Y:S01]  /*24e0*/  STG.E.U8 desc[UR36][R2.64], R4 ;  /* 0x0000000402007986 */ /* 0x0029e2000c101124 */
[----:B------:R-:W-:Y:S05]  /*24f0*/  BRA `(.L_x_42) ;  /* 0x0000000c00707947 */ /* 0x000fea0003800000 */
.L_x_39:
[----:B------:R-:W-:-:S09]  /*2500*/  UISETP.NE.AND UP0, UPT, UR4, 0x2, UPT ;  /* 0x000000020400788c */ /* 0x000fd2000bf05270 */
[----:B------:R-:W-:Y:S05]  /*2510*/  BRA.U !UP0, `(.L_x_43) ;  /* 0x0000000108307547 */ /* 0x000fea000b800000 */
[----:B------:R-:W-:-:S09]  /*2520*/  UISETP.NE.AND UP0, UPT, UR4, 0x3, UPT ;  /* 0x000000030400788c */ /* 0x000fd2000bf05270 */
[----:B------:R-:W-:Y:S05]  /*2530*/  BRA.U !UP0, `(.L_x_44) ;  /* 0x0000000108187547 */ /* 0x000fea000b800000 */
[----:B------:R-:W-:-:S09]  /*2540*/  UISETP.NE.AND UP0, UPT, UR4, 0x4, UPT ;  /* 0x000000040400788c */ /* 0x000fd2000bf05270 */
[----:B------:R-:W-:Y:S05]  /*2550*/  BRA.U UP0, `(.L_x_41) ;  /* 0x0000000900b87547 */ /* 0x000fea000b800000 */
[----:B-1----:R-:W-:-:S06]  /*2560*/  IMAD.U32 R5, R5, 0x10000, RZ ;  /* 0x0001000005057824 */ /* 0x002fcc00078e00ff */
[----:B------:R-:W1:Y:S02]  /*2570*/  F2I.S64.TRUNC R4, R5 ;  /* 0x0000000500047311 */ /* 0x000e64000020d900 */
[----:B-1----:R1:W-:Y:S01]  /*2580*/  STG.E.64 desc[UR36][R2.64], R4 ;  /* 0x0000000402007986 */ /* 0x0023e2000c101b24 */
[----:B------:R-:W-:Y:S05]  /*2590*/  BRA `(.L_x_42) ;  /* 0x0000000c00487947 */ /* 0x000fea0003800000 */
.L_x_44:
[----:B-1----:R-:W-:-:S06]  /*25a0*/  IMAD.U32 R5, R5, 0x10000, RZ ;  /* 0x0001000005057824 */ /* 0x002fcc00078e00ff */
[----:B------:R-:W1:Y:S02]  /*25b0*/  F2I.FTZ.TRUNC.NTZ R5, R5 ;  /* 0x0000000500057305 */ /* 0x000e64000021f100 */
[----:B-1----:R2:W-:Y:S01]  /*25c0*/  STG.E desc[UR36][R2.64], R5 ;  /* 0x0000000502007986 */ /* 0x0025e2000c101924 */
[----:B------:R-:W-:Y:S05]  /*25d0*/  BRA `(.L_x_42) ;  /* 0x0000000c00387947 */ /* 0x000fea0003800000 */
.L_x_43:
[----:B-1----:R-:W-:-:S06]  /*25e0*/  IMAD.U32 R5, R5, 0x10000, RZ ;  /* 0x0001000005057824 */ /* 0x002fcc00078e00ff */
[----:B------:R-:W1:Y:S02]  /*25f0*/  F2I.FTZ.TRUNC.NTZ R5, R5 ;  /* 0x0000000500057305 */ /* 0x000e64000021f100 */
[----:B-1----:R3:W-:Y:S01]  /*2600*/  STG.E.U16 desc[UR36][R2.64], R5 ;  /* 0x0000000502007986 */ /* 0x0027e2000c101524 */
[----:B------:R-:W-:Y:S05]  /*2610*/  BRA `(.L_x_42) ;  /* 0x0000000c00287947 */ /* 0x000fea0003800000 */
.L_x_38:
[----:B------:R-:W-:-:S09]  /*2620*/  UISETP.GT.AND UP0, UPT, UR4, 0x6, UPT ;  /* 0x000000060400788c */ /* 0x000fd2000bf04270 */
[----:B------:R-:W-:Y:S05]  /*2630*/  BRA.U UP0, `(.L_x_45) ;  /* 0x00000001002c7547 */ /* 0x000fea000b800000 */
[----:B------:R-:W-:-:S09]  /*2640*/  UISETP.NE.AND UP0, UPT, UR4, 0x5, UPT ;  /* 0x000000050400788c */ /* 0x000fd2000bf05270 */
[----:B------:R-:W-:Y:S05]  /*2650*/  BRA.U !UP0, `(.L_x_46) ;  /* 0x0000000108147547 */ /* 0x000fea000b800000 */
[----:B------:R-:W-:-:S09]  /*2660*/  UISETP.NE.AND UP0, UPT, UR4, 0x6, UPT ;  /* 0x000000060400788c */ /* 0x000fd2000bf05270 */
[----:B------:R-:W-:Y:S05]  /*2670*/  BRA.U UP0, `(.L_x_41) ;  /* 0x0000000900707547 */ /* 0x000fea000b800000 */
[----:B-1----:R-:W-:-:S05]  /*2680*/  SHF.L.U32 R5, R5, 0x10, RZ ;  /* 0x0000001005057819 */ /* 0x002fca00000006ff */
[----:B------:R1:W-:Y:S01]  /*2690*/  STG.E desc[UR36][R2.64], R5 ;  /* 0x0000000502007986 */ /* 0x0003e2000c101924 */
[----:B------:R-:W-:Y:S05]  /*26a0*/  BRA `(.L_x_42) ;  /* 0x0000000c00047947 */ /* 0x000fea0003800000 */
.L_x_46:
[----:B01----:R-:W-:-:S05]  /*26b0*/  IMAD.U32 R0, R5, 0x10000, RZ ;  /* 0x0001000005007824 */ /* 0x003fca00078e00ff */
[----:B------:R-:W-:-:S05]  /*26c0*/  F2FP.F16.F32.PACK_AB R0, RZ, R0 ;  /* 0x00000000ff00723e */ /* 0x000fca00000000ff */
[----:B------:R0:W-:Y:S01]  /*26d0*/  STG.E.U16 desc[UR36][R2.64], R0 ;  /* 0x0000000002007986 */ /* 0x0001e2000c101524 */
[----:B------:R-:W-:Y:S05]  /*26e0*/  BRA `(.L_x_42) ;  /* 0x0000000800f47947 */ /* 0x000fea0003800000 */
.L_x_45:
[----:B------:R-:W-:-:S09]  /*26f0*/  UISETP.NE.AND UP0, UPT, UR4, 0x7, UPT ;  /* 0x000000070400788c */ /* 0x000fd2000bf05270 */
[----:B------:R-:W-:Y:S05]  /*2700*/  BRA.U !UP0, `(.L_x_47) ;  /* 0x0000000108347547 */ /* 0x000fea000b800000 */
[----:B------:R-:W-:-:S09]  /*2710*/  UISETP.NE.AND UP0, UPT, UR4, 0x8, UPT ;  /* 0x000000080400788c */ /* 0x000fd2000bf05270 */
[----:B------:R-:W-:Y:S05]  /*2720*/  BRA.U !UP0, `(.L_x_48) ;  /* 0x0000000108187547 */ /* 0x000fea000b800000 */
[----:B------:R-:W-:-:S09]  /*2730*/  UISETP.NE.AND UP0, UPT, UR4, 0x9, UPT ;  /* 0x000000090400788c */ /* 0x000fd2000bf05270 */
[----:B------:R-:W-:Y:S05]  /*2740*/  BRA.U UP0, `(.L_x_41) ;  /* 0x00000009003c7547 */ /* 0x000fea000b800000 */
[----:B-1----:R-:W-:Y:S02]  /*2750*/  IMAD.U32 R4, R5, 0x10000, RZ ;  /* 0x0001000005047824 */ /* 0x002fe400078e00ff */
[----:B------:R-:W-:-:S05]  /*2760*/  IMAD.MOV.U32 R5, RZ, RZ, RZ ;  /* 0x000000ffff057224 */ /* 0x000fca00078e00ff */
[----:B------:R1:W-:Y:S01]  /*2770*/  STG.E.64 desc[UR36][R2.64], R4 ;  /* 0x0000000402007986 */ /* 0x0003e2000c101b24 */
[----:B------:R-:W-:Y:S05]  /*2780*/  BRA `(.L_x_42) ;  /* 0x0000000800cc7947 */ /* 0x000fea0003800000 */
.L_x_48:
[----:B-1----:R-:W-:-:S04]  /*2790*/  SHF.L.U32 R5, R5, 0x10, RZ ;  /* 0x0000001005057819 */ /* 0x002fc800000006ff */
[----:B------:R-:W-:-:S04]  /*27a0*/  F2FP.F16.F32.PACK_AB R5, RZ, R5 ;  /* 0x00000005ff05723e */ /* 0x000fc800000000ff */
[----:B------:R-:W-:-:S05]  /*27b0*/  PRMT R5, R5, 0x5410, RZ ;  /* 0x0000541005057816 */ /* 0x000fca00000000ff */
[----:B------:R1:W-:Y:S01]  /*27c0*/  STG.E desc[UR36][R2.64], R5 ;  /* 0x0000000502007986 */ /* 0x0003e2000c101924 */
[----:B------:R-:W-:Y:S05]  /*27d0*/  BRA `(.L_x_42) ;  /* 0x0000000800b87947 */ /* 0x000fea0003800000 */
.L_x_47:
[----:B-1----:R-:W-:-:S04]  /*27e0*/  IMAD.U32 R4, R5, 0x10000, RZ ;  /* 0x0001000005047824 */ /* 0x002fc800078e00ff */
[----:B------:R-:W-:-:S06]  /*27f0*/  FMUL.FTZ R4, R4, 1 ;  /* 0x3f80000004047820 */ /* 0x000fcc0000410000 */
[----:B------:R-:W1:Y:S02]  /*2800*/  F2F.F64.F32 R4, R4 ;  /* 0x0000000400047310 */ /* 0x000e640000201800 */
[----:B-1----:R1:W-:Y:S01]  /*2810*/  STG.E.64 desc[UR36][R2.64], R4 ;  /* 0x0000000402007986 */ /* 0x0023e2000c101b24 */
[----:B------:R-:W-:Y:S05]  /*2820*/  BRA `(.L_x_42) ;  /* 0x0000000800a47947 */ /* 0x000fea0003800000 */
.L_x_37:
        /* <DEDUP_REMOVED lines=8> */
[----:B-1----:R-:W-:-:S05]  /*28b0*/  IMAD.U32 R5, R5, 0x10000, RZ ;  /* 0x0001000005057824 */ /* 0x002fca00078e00ff */
[----:B------:R-:W-:-:S04]  /*28c0*/  FSETP.NEU.FTZ.AND P0, PT, R5, RZ, PT ;  /* 0x000000ff0500720b */ /* 0x000fc80003f1d000 */
[----:B------:R-:W-:-:S05]  /*28d0*/  SEL R5, RZ, 0x1, !P0 ;  /* 0x00000001ff057807 */ /* 0x000fca0004000000 */
[----:B------:R1:W-:Y:S01]  /*28e0*/  STG.E.U8 desc[UR36][R2.64], R5 ;  /* 0x0000000502007986 */ /* 0x0003e2000c101124 */
[----:B------:R-:W-:Y:S05]  /*28f0*/  BRA `(.L_x_42) ;  /* 0x0000000800707947 */ /* 0x000fea0003800000 */
.L_x_51:
[----:B-1----:R-:W-:Y:S01]  /*2900*/  IMAD.U32 R5, R5, 0x10000, RZ ;  /* 0x0001000005057824 */ /* 0x002fe200078e00ff */
[----:B------:R-:W-:-:S03]  /*2910*/  CS2R R6, SRZ ;  /* 0x0000000000067805 */ /* 0x000fc6000001ff00 */
[----:B------:R-:W-:-:S06]  /*2920*/  FMUL.FTZ R5, R5, 1 ;  /* 0x3f80000005057820 */ /* 0x000fcc0000410000 */
[----:B------:R-:W1:Y:S02]  /*2930*/  F2F.F64.F32 R4, R5 ;  /* 0x0000000500047310 */ /* 0x000e640000201800 */
[----:B-1----:R1:W-:Y:S01]  /*2940*/  STG.E.128 desc[UR36][R2.64], R4 ;  /* 0x0000000402007986 */ /* 0x0023e2000c101d24 */
[----:B------:R-:W-:Y:S05]  /*2950*/  BRA `(.L_x_42) ;  /* 0x0000000800587947 */ /* 0x000fea0003800000 */
.L_x_50:
[----:B------:R-:W-:-:S09]  /*2960*/  UISETP.NE.AND UP0, UPT, UR4, 0xf, UPT ;  /* 0x0000000f0400788c */ /* 0x000fd2000bf05270 */
[----:B------:R-:W-:Y:S05]  /*2970*/  BRA.U !UP0, `(.L_x_52) ;  /* 0x0000000108a07547 */ /* 0x000fea000b800000 */
[----:B------:R-:W-:-:S09]  /*2980*/  UISETP.NE.AND UP0, UPT, UR4, 0x17, UPT ;  /* 0x000000170400788c */ /* 0x000fd2000bf05270 */
[----:B------:R-:W-:Y:S05]  /*2990*/  BRA.U !UP0, `(.L_x_53) ;  /* 0x00000001084c7547 */ /* 0x000fea000b800000 */
[----:B------:R-:W-:-:S09]  /*29a0*/  UISETP.NE.AND UP0, UPT, UR4, 0x18, UPT ;  /* 0x000000180400788c */ /* 0x000fd2000bf05270 */
[----:B------:R-:W-:Y:S05]  /*29b0*/  BRA.U UP0, `(.L_x_41) ;  /* 0x0000000500a07547 */ /* 0x000fea000b800000 */
[----:B-1----:R-:W-:Y:S01]  /*29c0*/  SHF.L.U32 R7, R5, 0x10, RZ ;  /* 0x0000001005077819 */ /* 0x002fe200000006ff */
[----:B------:R-:W-:Y:S01]  /*29d0*/  BSSY.RECONVERGENT B0, `(.L_x_54) ;  /* 0x000000c000007945 */ /* 0x000fe20003800200 */
[----:B0-----:R-:W-:Y:S02]  /*29e0*/  IMAD.MOV.U32 R0, RZ, RZ, 0x7f ;  /* 0x0000007fff007424 */ /* 0x001fe400078e00ff */
[----:B------:R-:W-:Y:S02]  /*29f0*/  LOP3.LUT R6, R7, 0x7fffffff, RZ, 0xc0, !PT ;  /* 0x7fffffff07067812 */ /* 0x000fe400078ec0ff */
[----:B------:R-:W-:Y:S02]  /*2a00*/  SHF.R.U32.HI R5, RZ, 0x18, R7 ;  /* 0x00000018ff057819 */ /* 0x000fe40000011607 */
[----:B------:R-:W-:-:S13]  /*2a10*/  ISETP.GT.U32.AND P0, PT, R6, 0x43efffff, PT ;  /* 0x43efffff0600780c */ /* 0x000fda0003f04070 */
[----:B------:R-:W-:Y:S05]  /*2a20*/  @P0 BRA `(.L_x_55) ;  /* 0x0000000000180947 */ /* 0x000fea0003800000 */
[----:B------:R-:W-:-:S13]  /*2a30*/  ISETP.GT.U32.AND P0, PT, R6, 0x3c7fffff, PT ;  /* 0x3c7fffff0600780c */ /* 0x000fda0003f04070 */
[----:B------:R-:W-:-:S04]  /*2a40*/  @P0 SHF.R.U32.HI R0, RZ, 0x14, R7 ;  /* 0x00000014ff000819 */ /* 0x000fc80000011607 */
[----:B------:R-:W-:Y:S01]  /*2a50*/  @P0 LOP3.LUT R4, R0, 0x1, RZ, 0xc0, !PT ;  /* 0x0000000100040812 */ /* 0x000fe200078ec0ff */
[----:B------:R-:W-:-:S03]  /*2a60*/  @!P0 FADD.FTZ R0, R6, 16384 ;  /* 0x4680000006008421 */ /* 0x000fc60000010000 */
[----:B------:R-:W-:-:S04]  /*2a70*/  @P0 IADD3 R4, PT, PT, R7, 0x407ffff, R4 ;  /* 0x0407ffff07040810 */ /* 0x000fc80007ffe004 */
[----:B------:R-:W-:-:S07]  /*2a80*/  @P0 SHF.R.U32.HI R0, RZ, 0x14, R4 ;  /* 0x00000014ff000819 */ /* 0x000fce0000011604 */
.L_x_55:
[----:B------:R-:W-:Y:S05]  /*2a90*/  BSYNC.RECONVERGENT B0 ;  /* 0x0000000000007941 */ /* 0x000fea0003800200 */
.L_x_54:
[----:B------:R-:W-:-:S05]  /*2aa0*/  LOP3.LUT R5, R0, 0x80, R5, 0xf8, !PT ;  /* 0x0000008000057812 */ /* 0x000fca00078ef805 */
[----:B------:R0:W-:Y:S01]  /*2ab0*/  STG.E.U8 desc[UR36][R2.64], R5 ;  /* 0x0000000502007986 */ /* 0x0001e2000c101124 */
[----:B------:R-:W-:Y:S05]  /*2ac0*/  BRA `(.L_x_42) ;  /* 0x0000000400fc7947 */ /* 0x000fea0003800000 */
.L_x_53:
[----:B-1----:R-:W-:Y:S01]  /*2ad0*/  IMAD.U32 R7, R5, 0x10000, RZ ;  /* 0x0001000005077824 */ /* 0x002fe200078e00ff */
[----:B------:R-:W-:Y:S04]  /*2ae0*/  BSSY.RECONVERGENT B0, `(.L_x_56) ;  /* 0x000000e000007945 */ /* 0x000fe80003800200 */
[----:B------:R-:W-:Y:S02]  /*2af0*/  LOP3.LUT R6, R7, 0x7fffffff, RZ, 0xc0, !PT ;  /* 0x7fffffff07067812 */ /* 0x000fe400078ec0ff */
[----:B------:R-:W-:Y:S02]  /*2b00*/  SHF.R.U32.HI R5, RZ, 0x18, R7 ;  /* 0x00000018ff057819 */ /* 0x000fe40000011607 */
[----:B------:R-:W-:-:S13]  /*2b10*/  ISETP.GE.U32.AND P1, PT, R6, 0x47800000, PT ;  /* 0x478000000600780c */ /* 0x000fda0003f26070 */
[----:B0-----:R-:W-:Y:S01]  /*2b20*/  @P1 IMAD.MOV.U32 R0, RZ, RZ, 0x7f ;  /* 0x0000007fff001424 */ /* 0x001fe200078e00ff */
[----:B------:R-:W-:-:S04]  /*2b30*/  @P1 ISETP.GT.U32.AND P0, PT, R6, 0x7f800000, PT ;  /* 0x7f8000000600180c */ /* 0x000fc80003f04070 */
[----:B------:R-:W-:Y:S01]  /*2b40*/  @P1 SEL R0, R0, 0x7c, P0 ;  /* 0x0000007c00001807 */ /* 0x000fe20000000000 */
[----:B------:R-:W-:Y:S08]  /*2b50*/  @P1 BRA `(.L_x_57) ;  /* 0x0000000000181947 */ /* 0x000ff00003800000 */
[----:B------:R-:W-:-:S13]  /*2b60*/  ISETP.GT.U32.AND P0, PT, R6, 0x387fffff, PT ;  /* 0x387fffff0600780c */ /* 0x000fda0003f04070 */
[----:B------:R-:W-:-:S04]  /*2b70*/  @P0 SHF.R.U32.HI R0, RZ, 0x15, R7 ;  /* 0x00000015ff000819 */ /* 0x000fc80000011607 */
[----:B------:R-:W-:Y:S01]  /*2b80*/  @P0 LOP3.LUT R4, R0, 0x1, RZ, 0xc0, !PT ;  /* 0x0000000100040812 */ /* 0x000fe200078ec0ff */
[----:B------:R-:W-:-:S03]  /*2b90*/  @!P0 FADD.FTZ R0, R6, 128 ;  /* 0x4300000006008421 */ /* 0x000fc60000010000 */
[----:B------:R-:W-:-:S04]  /*2ba0*/  @P0 IADD3 R4, PT, PT, R7, 0x80fffff, R4 ;  /* 0x080fffff07040810 */ /* 0x000fc80007ffe004 */
[----:B------:R-:W-:-:S07]  /*2bb0*/  @P0 SHF.R.U32.HI R0, RZ, 0x15, R4 ;  /* 0x00000015ff000819 */ /* 0x000fce0000011604 */
.L_x_57:
[----:B------:R-:W-:Y:S05]  /*2bc0*/  BSYNC.RECONVERGENT B0 ;  /* 0x0000000000007941 */ /* 0x000fea0003800200 */
.L_x_56:
[----:B------:R-:W-:-:S05]  /*2bd0*/  LOP3.LUT R5, R0, 0x80, R5, 0xf8, !PT ;  /* 0x0000008000057812 */ /* 0x000fca00078ef805 */
[----:B------:R0:W-:Y:S01]  /*2be0*/  STG.E.U8 desc[UR36][R2.64], R5 ;  /* 0x0000000502007986 */ /* 0x0001e2000c101124 */
[----:B------:R-:W-:Y:S05]  /*2bf0*/  BRA `(.L_x_42) ;  /* 0x0000000400b07947 */ /* 0x000fea0003800000 */
.L_x_52:
[----:B-1----:R1:W-:Y:S01]  /*2c00*/  STG.E.U16 desc[UR36][R2.64], R5 ;  /* 0x0000000502007986 */ /* 0x0023e2000c101524 */
[----:B------:R-:W-:Y:S05]  /*2c10*/  BRA `(.L_x_42) ;  /* 0x0000000400a87947 */ /* 0x000fea0003800000 */
.L_x_49:
        /* <DEDUP_REMOVED lines=8> */
[----:B-1----:R-:W-:-:S06]  /*2ca0*/  SHF.L.U32 R5, R5, 0x10, RZ ;  /* 0x0000001005057819 */ /* 0x002fcc00000006ff */
[----:B------:R-:W1:Y:S02]  /*2cb0*/  F2I.FTZ.U32.TRUNC.NTZ R5, R5 ;  /* 0x0000000500057305 */ /* 0x000e64000021f000 */
[----:B-1----:R1:W-:Y:S01]  /*2cc0*/  STG.E.U16 desc[UR36][R2.64], R5 ;  /* 0x0000000502007986 */ /* 0x0023e2000c101524 */
[----:B------:R-:W-:Y:S05]  /*2cd0*/  BRA `(.L_x_42) ;  /* 0x0000000400787947 */ /* 0x000fea0003800000 */
.L_x_60:
[----:B-1----:R-:W-:Y:S01]  /*2ce0*/  IMAD.U32 R5, R5, 0x10000, RZ ;  /* 0x0001000005057824 */ /* 0x002fe200078e00ff */
[----:B------:R-:W-:Y:S01]  /*2cf0*/  BSSY.RECONVERGENT B0, `(.L_x_61) ;  /* 0x0000014000007945 */ /* 0x000fe20003800200 */
[----:B0-----:R-:W-:-:S03]  /*2d00*/  IMAD.MOV.U32 R0, RZ, RZ, 0x80 ;  /* 0x00000080ff007424 */ /* 0x001fc600078e00ff */
[----:B------:R-:W-:-:S04]  /*2d10*/  LOP3.LUT R4, R5, 0x7fffffff, RZ, 0xc0, !PT ;  /* 0x7fffffff05047812 */ /* 0x000fc800078ec0ff */
[----:B------:R-:W-:-:S13]  /*2d20*/  ISETP.GT.U32.AND P0, PT, R4, 0x437fffff, PT ;  /* 0x437fffff0400780c */ /* 0x000fda0003f04070 */
[----:B------:R-:W-:Y:S05]  /*2d30*/  @P0 BRA `(.L_x_62) ;  /* 0x00000000003c0947 */ /* 0x000fea0003800000 */
[----:B------:R-:W-:-:S13]  /*2d40*/  ISETP.GT.U32.AND P0, PT, R4, 0x3bffffff, PT ;  /* 0x3bffffff0400780c */ /* 0x000fda0003f04070 */
[----:B------:R-:W-:Y:S05]  /*2d50*/  @P0 BRA `(.L_x_63) ;  /* 0x0000000000140947 */ /* 0x000fea0003800000 */
[----:B------:R-:W-:-:S05]  /*2d60*/  FADD.FTZ R0, R4, 8192 ;  /* 0x4600000004007421 */ /* 0x000fca0000010000 */
[----:B------:R-:W-:Y:S02]  /*2d70*/  LOP3.LUT P0, R4, R0, 0xff, RZ, 0xc0, !PT ;  /* 0x000000ff00047812 */ /* 0x000fe4000780c0ff */
[----:B------:R-:W-:-:S11]  /*2d80*/  PRMT R0, RZ, 0x7610, R0 ;  /* 0x00007610ff007816 */ /* 0x000fd60000000000 */
[----:B------:R-:W-:Y:S05]  /*2d90*/  @!P0 BRA `(.L_x_62) ;  /* 0x0000000000248947 */ /* 0x000fea0003800000 */
[----:B------:R-:W-:Y:S05]  /*2da0*/  BRA `(.L_x_64) ;  /* 0x0000000000147947 */ /* 0x000fea0003800000 */
.L_x_63:
[----:B------:R-:W-:-:S04]  /*2db0*/  SHF.R.U32.HI R0, RZ, 0x14, R5 ;  /* 0x00000014ff007819 */ /* 0x000fc80000011605 */
[----:B------:R-:W-:-:S04]  /*2dc0*/  LOP3.LUT R0, R0, 0x1, RZ, 0xc0, !PT ;  /* 0x0000000100007812 */ /* 0x000fc800078ec0ff */
[----:B------:R-:W-:-:S04]  /*2dd0*/  IADD3 R0, PT, PT, R5, 0x487ffff, R0 ;  /* 0x0487ffff05007810 */ /* 0x000fc80007ffe000 */
[----:B------:R-:W-:-:S04]  /*2de0*/  SHF.R.U32.HI R0, RZ, 0x14, R0 ;  /* 0x00000014ff007819 */ /* 0x000fc80000011600 */
[----:B------:R-:W-:-:S07]  /*2df0*/  LOP3.LUT R4, R0, 0xff, RZ, 0xc0, !PT ;  /* 0x000000ff00047812 */ /* 0x000fce00078ec0ff */
.L_x_64:
[----:B------:R-:W-:-:S04]  /*2e00*/  SHF.R.U32.HI R5, RZ, 0x18, R5 ;  /* 0x00000018ff057819 */ /* 0x000fc80000011605 */
[----:B------:R-:W-:-:S04]  /*2e10*/  LOP3.LUT R4, R4, 0x80, R5, 0xf8, !PT ;  /* 0x0000008004047812 */ /* 0x000fc800078ef805 */
[----:B------:R-:W-:-:S07]  /*2e20*/  PRMT R0, R4, 0x7610, R0 ;  /* 0x0000761004007816 */ /* 0x000fce0000000000 */
.L_x_62:
[----:B------:R-:W-:Y:S05]  /*2e30*/  BSYNC.RECONVERGENT B0 ;  /* 0x0000000000007941 */ /* 0x000fea0003800200 */
.L_x_61:
[----:B------:R0:W-:Y:S01]  /*2e40*/  STG.E.U8 desc[UR36][R2.64], R0 ;  /* 0x0000000002007986 */ /* 0x0001e2000c101124 */
[----:B------:R-:W-:Y:S05]  /*2e50*/  BRA `(.L_x_42) ;  /* 0x0000000400187947 */ /* 0x000fea0003800000 */
.L_x_59:
[----:B-1----:R-:W-:Y:S01]  /*2e60*/  IMAD.U32 R5, R5, 0x10000, RZ ;  /* 0x0001000005057824 */ /* 0x002fe200078e00ff */
[----:B------:R-:W-:Y:S01]  /*2e70*/  BSSY.RECONVERGENT B0, `(.L_x_65) ;  /* 0x0000014000007945 */ /* 0x000fe20003800200 */
[----:B0-----:R-:W-:-:S03]  /*2e80*/  MOV R0, 0x80 ;  /* 0x0000008000007802 */ /* 0x001fc60000000f00 */
        /* <DEDUP_REMOVED lines=10> */
.L_x_67:
[----:B------:R-:W-:-:S04]  /*2f30*/  SHF.R.U32.HI R0, RZ, 0x15, R5 ;  /* 0x00000015ff007819 */ /* 0x000fc80000011605 */
[----:B------:R-:W-:-:S04]  /*2f40*/  LOP3.LUT R0, R0, 0x1, RZ, 0xc0, !PT ;  /* 0x0000000100007812 */ /* 0x000fc800078ec0ff */
[----:B------:R-:W-:-:S04]  /*2f50*/  IADD3 R0, PT, PT, R5, 0x88fffff, R0 ;  /* 0x088fffff05007810 */ /* 0x000fc80007ffe000 */
[----:B------:R-:W-:-:S04]  /*2f60*/  SHF.R.U32.HI R0, RZ, 0x15, R0 ;  /* 0x00000015ff007819 */ /* 0x000fc80000011600 */
[----:B------:R-:W-:-:S07]  /*2f70*/  LOP3.LUT R4, R0, 0xff, RZ, 0xc0, !PT ;  /* 0x000000ff00047812 */ /* 0x000fce00078ec0ff */
.L_x_68:
[----:B------:R-:W-:-:S04]  /*2f80*/  SHF.R.U32.HI R5, RZ, 0x18, R5 ;  /* 0x00000018ff057819 */ /* 0x000fc80000011605 */
[----:B------:R-:W-:-:S04]  /*2f90*/  LOP3.LUT R4, R4, 0x80, R5, 0xf8, !PT ;  /* 0x0000008004047812 */ /* 0x000fc800078ef805 */
[----:B------:R-:W-:-:S07]  /*2fa0*/  PRMT R0, R4, 0x7610, R0 ;  /* 0x0000761004007816 */ /* 0x000fce0000000000 */
.L_x_66:
[----:B------:R-:W-:Y:S05]  /*2fb0*/  BSYNC.RECONVERGENT B0 ;  /* 0x0000000000007941 */ /* 0x000fea0003800200 */
.L_x_65:
[----:B------:R0:W-:Y:S01]  /*2fc0*/  STG.E.U8 desc[UR36][R2.64], R0 ;  /* 0x0000000002007986 */ /* 0x0001e2000c101124 */
[----:B------:R-:W-:Y:S05]  /*2fd0*/  BRA `(.L_x_42) ;  /* 0x0000000000b87947 */ /* 0x000fea0003800000 */
.L_x_58:
[----:B------:R-:W-:-:S09]  /*2fe0*/  UISETP.NE.AND UP0, UPT, UR4, 0x1c, UPT ;  /* 0x0000001c0400788c */ /* 0x000fd2000bf05270 */
[----:B------:R-:W-:Y:S05]  /*2ff0*/  BRA.U !UP0, `(.L_x_69) ;  /* 0x0000000108a47547 */ /* 0x000fea000b800000 */
[----:B------:R-:W-:-:S09]  /*3000*/  UISETP.NE.AND UP0, UPT, UR4, 0x1d, UPT ;  /* 0x0000001d0400788c */ /* 0x000fd2000bf05270 */
[----:B------:R-:W-:Y:S05]  /*3010*/  BRA.U !UP0, `(.L_x_70) ;  /* 0x00000001088c7547 */ /* 0x000fea000b800000 */
[----:B------:R-:W-:-:S09]  /*3020*/  UISETP.NE.AND UP0, UPT, UR4, 0x2c, UPT ;  /* 0x0000002c0400788c */ /* 0x000fd2000bf05270 */
[----:B------:R-:W-:Y:S05]  /*3030*/  BRA.U !UP0, `(.L_x_71) ;  /* 0x0000000108447547 */ /* 0x000fea000b800000 */
.L_x_41:
[----:B0-----:R-:W-:Y:S01]  /*3040*/  MOV R0, 0x0 ;  /* 0x0000000000007802 */ /* 0x001fe20000000f00 */
[----:B------:R-:W0:Y:S01]  /*3050*/  LDCU.64 UR6, c[0x4][0x128] ;  /* 0x01002500ff0677ac */ /* 0x000e220008000a00 */
[----:B------:R-:W-:Y:S02]  /*3060*/  HFMA2 R12, -RZ, RZ, 0, 5.9604644775390625e-08 ;  /* 0x00000001ff0c7431 */ /* 0x000fe400000001ff */
[----:B------:R-:W-:Y:S01]  /*3070*/  IMAD.MOV.U32 R8, RZ, RZ, 0x65 ;  /* 0x00000065ff087424 */ /* 0x000fe200078e00ff */
[----:B------:R2:W3:Y:S01]  /*3080*/  LDC.64 R2, c[0x4][R0] ;  /* 0x0100000000027b82 */ /* 0x0004e20000000a00 */
[----:B------:R-:W4:Y:S01]  /*3090*/  LDCU.64 UR8, c[0x4][0x130] ;  /* 0x01002600ff0877ac */ /* 0x000f220008000a00 */
[----:B------:R-:W-:Y:S01]  /*30a0*/  IMAD.MOV.U32 R13, RZ, RZ, RZ ;  /* 0x000000ffff0d7224 */ /* 0x000fe200078e00ff */
[----:B------:R-:W5:Y:S01]  /*30b0*/  LDCU.64 UR4, c[0x4][0x40] ;  /* 0x01000800ff0477ac */ /* 0x000f620008000a00 */
[----:B0-----:R-:W-:Y:S02]  /*30c0*/  IMAD.U32 R4, RZ, RZ, UR6 ;  /* 0x00000006ff047e24 */ /* 0x001fe4000f8e00ff */
[----:B-1----:R-:W-:-:S02]  /*30d0*/  IMAD.U32 R5, RZ, RZ, UR7 ;  /* 0x00000007ff057e24 */ /* 0x002fc4000f8e00ff */
[----:B----4-:R-:W-:Y:S01]  /*30e0*/  IMAD.U32 R6, RZ, RZ, UR8 ;  /* 0x00000008ff067e24 */ /* 0x010fe2000f8e00ff */
[----:B------:R-:W-:Y:S01]  /*30f0*/  MOV R7, UR9 ;  /* 0x0000000900077c02 */ /* 0x000fe20008000f00 */
[----:B-----5:R-:W-:Y:S02]  /*3100*/  IMAD.U32 R10, RZ, RZ, UR4 ;  /* 0x00000004ff0a7e24 */ /* 0x020fe4000f8e00ff */
[----:B--2---:R-:W-:-:S07]  /*3110*/  IMAD.U32 R11, RZ, RZ, UR5 ;  /* 0x00000005ff0b7e24 */ /* 0x004fce000f8e00ff */
[----:B------:R-:W-:-:S07]  /*3120*/  LEPC R20, `(.L_x_72) ;  /* 0x000000001014794e */ /* 0x000fce0000000000 */
[----:B---3--:R-:W-:Y:S05]  /*3130*/  CALL.ABS.NOINC R2 ;  /* 0x0000000002007343 */ /* 0x008fea0003c00000 */
.L_x_72:
[----:B------:R-:W-:Y:S05]  /*3140*/  BRA `(.L_x_42) ;  /* 0x00000000005c7947 */ /* 0x000fea0003800000 */
.L_x_71:
[----:B-1----:R-:W-:-:S05]  /*3150*/  IMAD.U32 R5, R5, 0x10000, RZ ;  /* 0x0001000005057824 */ /* 0x002fca00078e00ff */
[----:B------:R-:W-:-:S04]  /*3160*/  SHF.R.U32.HI R6, RZ, 0x17, R5 ;  /* 0x00000017ff067819 */ /* 0x000fc80000011605 */
[----:B------:R-:W-:-:S04]  /*3170*/  LOP3.LUT R4, R6, 0xff, RZ, 0xc0, !PT ;  /* 0x000000ff06047812 */ /* 0x000fc800078ec0ff */
[----:B------:R-:W-:-:S13]  /*3180*/  ISETP.NE.AND P1, PT, R4, 0xff, PT ;  /* 0x000000ff0400780c */ /* 0x000fda0003f25270 */
[--C-:B0-----:R-:W-:Y:S02]  /*3190*/  @P1 SHF.R.U32.HI R0, RZ, 0x16, R5.reuse ;  /* 0x00000016ff001819 */ /* 0x101fe40000011605 */
[----:B------:R-:W-:Y:S01]  /*31a0*/  @P1 LOP3.LUT P0, RZ, R4, 0x3fffff, R5, 0xf8, !PT ;  /* 0x003fffff04ff1812 */ /* 0x000fe2000780f805 */
[----:B------:R-:W-:Y:S01]  /*31b0*/  IMAD.MOV.U32 R5, RZ, RZ, 0xff ;  /* 0x000000ffff057424 */ /* 0x000fe200078e00ff */
[----:B------:R-:W-:-:S04]  /*31c0*/  @P1 LOP3.LUT R0, R0, 0x1, RZ, 0xc0, !PT ;  /* 0x0000000100001812 */ /* 0x000fc800078ec0ff */
[----:B------:R-:W-:Y:S02]  /*31d0*/  @P1 ISETP.EQ.U32.AND P2, PT, R0, 0x1, P0 ;  /* 0x000000010000180c */ /* 0x000fe40000742070 */
[----:B------:R-:W-:Y:S02]  /*31e0*/  PLOP3.LUT P0, PT, PT, PT, PT, 0x80, 0x8 ;  /* 0x000000000008781c */ /* 0x000fe40003f0f070 */
[----:B------:R-:W-:Y:S02]  /*31f0*/  @P1 PLOP3.LUT P0, PT, P2, PT, PT, 0x80, 0x8 ;  /* 0x000000000008181c */ /* 0x000fe4000170f070 */
[----:B------:R-:W-:-:S11]  /*3200*/  @P1 IADD3 R0, PT, PT, R6, 0x1, RZ ;  /* 0x0000000106001810 */ /* 0x000fd60007ffe0ff */
[----:B------:R-:W-:-:S04]  /*3210*/  @!P0 IMAD.MOV R0, RZ, RZ, R6 ;  /* 0x000000ffff008224 */ /* 0x000fc800078e0206 */
[----:B------:R-:W-:-:S05]  /*3220*/  @P1 IMAD.MOV.U32 R5, RZ, RZ, R0 ;  /* 0x000000ffff051224 */ /* 0x000fca00078e0000 */
[----:B------:R0:W-:Y:S01]  /*3230*/  STG.E.U8 desc[UR36][R2.64], R5 ;  /* 0x0000000502007986 */ /* 0x0001e2000c101124 */
[----:B------:R-:W-:Y:S05]  /*3240*/  BRA `(.L_x_42) ;  /* 0x00000000001c7947 */ /* 0x000fea0003800000 */
.L_x_70:
[----:B-1----:R-:W-:-:S06]  /*3250*/  IMAD.U32 R5, R5, 0x10000, RZ ;  /* 0x0001000005057824 */ /* 0x002fcc00078e00ff */
[----:B------:R-:W1:Y:S02]  /*3260*/  F2I.U64.TRUNC R4, R5 ;  /* 0x0000000500047311 */ /* 0x000e64000020d800 */
[----:B-1----:R1:W-:Y:S01]  /*3270*/  STG.E.64 desc[UR36][R2.64], R4 ;  /* 0x0000000402007986 */ /* 0x0023e2000c101b24 */
[----:B------:R-:W-:Y:S05]  /*3280*/  BRA `(.L_x_42) ;  /* 0x00000000000c7947 */ /* 0x000fea0003800000 */
.L_x_69:
[----:B-1----:R-:W-:-:S06]  /*3290*/  SHF.L.U32 R5, R5, 0x10, RZ ;  /* 0x0000001005057819 */ /* 0x002fcc00000006ff */
[----:B------:R-:W1:Y:S02]  /*32a0*/  F2I.FTZ.U32.TRUNC.NTZ R5, R5 ;  /* 0x0000000500057305 */ /* 0x000e64000021f000 */
[----:B-1----:R1:W-:Y:S02]  /*32b0*/  STG.E desc[UR36][R2.64], R5 ;  /* 0x0000000502007986 */ /* 0x0023e4000c101924 */
.L_x_42:
[----:B------:R-:W-:-:S07]  /*32c0*/  VIADD R17, R17, 0x80 ;  /* 0x0000008011117836 */ /* 0x000fce0000000000 */
.L_x_1:
[----:B------:R-:W-:Y:S05]  /*32d0*/  BSYNC.RECONVERGENT B6 ;  /* 0x0000000000067941 */ /* 0x000fea0003800200 */
.L_x_0:
[----:B------:R-:W5:Y:S01]  /*32e0*/  LDCU UR4, c[0x0][0x380] ;  /* 0x00007000ff0477ac */ /* 0x000f620008000800 */
[----:B------:R-:W-:Y:S01]  /*32f0*/  BSSY.RECONVERGENT B6, `(.L_x_73) ;  /* 0x000031f000067945 */ /* 0x000fe20003800200 */
[----:B-----5:R-:W-:-:S13]  /*3300*/  ISETP.GE.AND P0, PT, R17, UR4, PT ;  /* 0x0000000411007c0c */ /* 0x020fda000bf06270 */
[----:B------:R-:W-:Y:S05]  /*3310*/  @P0 BRA `(.L_x_74) ;  /* 0x0000003000700947 */ /* 0x000fea0003800000 */
[----:B------:R-:W5:Y:S01]  /*3320*/  LDCU UR4, c[0x0][0x388] ;  /* 0x00007100ff0477ac */ /* 0x000f620008000800 */
[----:B0-----:R-:W-:Y:S02]  /*3330*/  IMAD.MOV.U32 R0, RZ, RZ, RZ ;  /* 0x000000ffff007224 */ /* 0x001fe400078e00ff */
[----:B------:R-:W-:Y:S01]  /*3340*/  IMAD.MOV.U32 R16, RZ, RZ, RZ ;  /* 0x000000ffff107224 */ /* 0x000fe200078e00ff */
[----:B-----5:R-:W-:-:S09]  /*3350*/  UISETP.NE.AND UP0, UPT, UR4, URZ, UPT ;  /* 0x000000ff0400728c */ /* 0x020fd2000bf05270 */
[----:B------:R-:W-:Y:S05]  /*3360*/  BRA.U !UP0, `(.L_x_75) ;  /* 0x0000001108a87547 */ /* 0x000fea000b800000 */
[----:B------:R-:W1:Y:S01]  /*3370*/  LDCU.64 UR4, c[0x0][0x390] ;  /* 0x00007200ff0477ac */ /* 0x000e620008000a00 */
[----:B------:R-:W-:Y:S01]  /*3380*/  HFMA2 R16, -RZ, RZ, 0, 0 ;  /* 0x00000000ff107431 */ /* 0x000fe200000001ff */
[----:B------:R-:W0:Y:S01]  /*3390*/  LDCU UR6, c[0x0][0x38c] ;  /* 0x00007180ff0677ac */ /* 0x000e220008000800 */
[----:B------:R-:W5:Y:S01]  /*33a0*/  LDCU.64 UR8, c[0x0][0x4b8] ;  /* 0x00009700ff0877ac */ /* 0x000f620008000a00 */
[----:B------:R-:W-:Y:S02]  /*33b0*/  UISETP.NE.AND UP0, UPT, UR40, URZ, UPT ;  /* 0x000000ff2800728c */ /* 0x000fe4000bf05270 */
[----:B-1234-:R-:W-:-:S05]  /*33c0*/  IMAD.HI.U32 R2, R17, UR4, R16 ;  /* 0x0000000411027c27 */ /* 0x01efca000f8e0010 */
[----:B------:R-:W-:-:S05]  /*33d0*/  SHF.R.U32.HI R3, RZ, UR5, R2 ;  /* 0x00000005ff037c19 */ /* 0x000fca0008011602 */
[----:B------:R-:W-:-:S04]  /*33e0*/  IMAD.MOV R0, RZ, RZ, -R3 ;  /* 0x000000ffff007224 */ /* 0x000fc800078e0a03 */
[----:B0-----:R-:W-:-:S04]  /*33f0*/  IMAD R0, R0, UR6, R17 ;  /* 0x0000000600007c24 */ /* 0x001fc8000f8e0211 */
[C---:B-----5:R-:W-:Y:S02]  /*3400*/  IMAD R16, R0.reuse, UR8, RZ ;  /* 0x0000000800107c24 */ /* 0x060fe4000f8e02ff */
        /* <DEDUP_REMOVED lines=15> */
[----:B------:R-:W-:Y:S01]  /*3500*/  MOV R4, RZ ;  /* 0x000000ff00047202 */ /* 0x000fe20000000f00 */
[----:B------:R-:W1:Y:S01]  /*3510*/  LDCU UR6, c[0x0][0x3a4] ;  /* 0x00007480ff0677ac */ /* 0x000e620008000800 */
[----:B------:R-:W2:Y:S01]  /*3520*/  LDCU.64 UR8, c[0x0][0x4c8] ;  /* 0x00009900ff0877ac */ /* 0x000ea20008000a00 */
[----:B------:R-:W-:Y:S02]  /*3530*/  UISETP.NE.AND UP0, UPT, UR38, 0x3, UPT ;  /* 0x000000032600788c */ /* 0x000fe4000bf05270 */
[----:B0-----:R-:W-:-:S05]  /*3540*/  IMAD.HI.U32 R2, R5, UR4, R4 ;  /* 0x0000000405027c27 */ /* 0x001fca000f8e0004 */
[----:B------:R-:W-:-:S05]  /*3550*/  SHF.R.U32.HI R3, RZ, UR5, R2 ;  /* 0x00000005ff037c19 */ /* 0x000fca0008011602 */
[----:B------:R-:W-:-:S04]  /*3560*/  IMAD.MOV R4, RZ, RZ, -R3 ;  /* 0x000000ffff047224 */ /* 0x000fc800078e0a03 */
        /* <DEDUP_REMOVED lines=17> */
[----:B------:R-:W-:Y:S01]  /*3680*/  HFMA2 R4, -RZ, RZ, 0, 0 ;  /* 0x00000000ff047431 */ /* 0x000fe200000001ff */
        /* <DEDUP_REMOVED lines=16> */
[----:B-1----:R-:W-:-:S04]  /*3790*/  SHF.R.U32.HI R5, RZ, UR4, R4 ;  /* 0x00000004ff057c19 */ /* 0x002fc80008011604 */
[----:B------:R-:W-:-:S05]  /*37a0*/  IADD3 R2, PT, PT, -R5, RZ, RZ ;  /* 0x000000ff05027210 */ /* 0x000fca0007ffe1ff */
        /* <DEDUP_REMOVED lines=225> */
[----:B------:R-:W-:-:S05]  /*45c0*/  SHF.R.U32.HI R2, RZ, UR5, R2 ;  /* 0x00000005ff027c19 */ /* 0x000fca0008011602 */
[----:B------:R-:W-:-:S04]  /*45d0*/  IMAD.MOV R3, RZ, RZ, -R2 ;  /* 0x000000ffff037224 */ /* 0x000fc800078e0a02 */
[----:B-1----:R-:W-:-:S04]  /*45e0*/  IMAD R5, R3, UR6, R5 ;  /* 0x0000000603057c24 */ /* 0x002fc8000f8e0205 */
[C---:B--2---:R-:W-:Y:S02]  /*45f0*/  IMAD R16, R5.reuse, UR8, R16 ;  /* 0x0000000805107c24 */ /* 0x044fe4000f8e0210 */
[----:B------:R-:W-:-:S07]  /*4600*/  IMAD R0, R5, UR9, R0 ;  /* 0x0000000905007c24 */ /* 0x000fce000f8e0200 */
.L_x_75:
[----:B------:R-:W1:Y:S01]  /*4610*/  LDCU.64 UR6, c[0x0][0x588] ;  /* 0x0000b100ff0677ac */ /* 0x000e620008000a00 */
[----:B------:R-:W-:-:S04]  /*4620*/  UPRMT UR4, UR41, 0x9910, URZ ;  /* 0x0000991029047896 */ /* 0x000fc800080000ff */
[----:B------:R-:W-:Y:S01]  /*4630*/  UISETP.GT.AND UP0, UPT, UR4, 0x9, UPT ;  /* 0x000000090400788c */ /* 0x000fe2000bf04270 */
[----:B-1234-:R-:W-:-:S04]  /*4640*/  IADD3 R2, P0, PT, R0, UR6, RZ ;  /* 0x0000000600027c10 */ /* 0x01efc8000ff1e0ff */
[----:B------:R-:W-:-:S04]  /*4650*/  IADD3.X R3, PT, PT, RZ, UR7, RZ, P0, !PT ;  /* 0x00000007ff037c10 */ /* 0x000fc800087fe4ff */
        /* <DEDUP_REMOVED lines=13> */
.L_x_79:
[----:B------:R-:W2:Y:S02]  /*4730*/  LDG.E.U8 R2, desc[UR36][R2.64] ;  /* 0x0000002402027981 */ /* 0x000ea4000c1e1100 */
[----:B--2---:R-:W-:-:S04]  /*4740*/  I2FP.F32.U32 R0, R2 ;  /* 0x0000000200007245 */ /* 0x004fc80000201000 */
[----:B------:R-:W-:Y:S01]  /*4750*/  F2FP.BF16.F32.PACK_AB R0, RZ, R0 ;  /* 0x00000000ff00723e */ /* 0x000fe200000010ff */
[----:B------:R-:W-:Y:S06]  /*4760*/  BRA `(.L_x_81) ;  /* 0x0000000c00847947 */ /* 0x000fec0003800000 */
.L_x_78:
        /* <DEDUP_REMOVED lines=10> */
.L_x_83:
[----:B------:R-:W2:Y:S02]  /*4810*/  LDG.E R2, desc[UR36][R2.64] ;  /* 0x0000002402027981 */ /* 0x000ea4000c1e1900 */
[----:B--2---:R-:W-:-:S04]  /*4820*/  I2FP.F32.S32 R0, R2 ;  /* 0x0000000200007245 */ /* 0x004fc80000201400 */
[----:B------:R-:W-:Y:S01]  /*4830*/  F2FP.BF16.F32.PACK_AB R0, RZ, R0 ;  /* 0x00000000ff00723e */ /* 0x000fe200000010ff */
[----:B------:R-:W-:Y:S06]  /*4840*/  BRA `(.L_x_81) ;  /* 0x0000000c004c7947 */ /* 0x000fec0003800000 */
.L_x_82:
[----:B------:R-:W2:Y:S02]  /*4850*/  LDG.E.U16 R2, desc[UR36][R2.64] ;  /* 0x0000002402027981 */ /* 0x000ea4000c1e1500 */
[----:B--2---:R-:W0:Y:S02]  /*4860*/  I2F.S16 R0, R2 ;  /* 0x0000000200007306 */ /* 0x004e240000101400 */
[----:B0-----:R-:W-:Y:S01]  /*4870*/  F2FP.BF16.F32.PACK_AB R0, RZ, R0 ;  /* 0x00000000ff00723e */ /* 0x001fe200000010ff */
[----:B------:R-:W-:Y:S06]  /*4880*/  BRA `(.L_x_81) ;  /* 0x0000000c003c7947 */ /* 0x000fec0003800000 */
.L_x_77:
        /* <DEDUP_REMOVED lines=9> */
.L_x_85:
[----:B------:R-:W2:Y:S02]  /*4920*/  LDG.E.U16 R0, desc[UR36][R2.64] ;  /* 0x0000002402007981 */ /* 0x000ea4000c1e1500 */
[----:B--2---:R-:W-:-:S05]  /*4930*/  HADD2.F32 R0, -RZ, R0.H0_H0 ;  /* 0x20000000ff007230 */ /* 0x004fca0000004100 */
[----:B------:R-:W-:Y:S01]  /*4940*/  F2FP.BF16.F32.PACK_AB R0, RZ, R0 ;  /* 0x00000000ff00723e */ /* 0x000fe200000010ff */
[----:B------:R-:W-:Y:S06]  /*4950*/  BRA `(.L_x_81) ;  /* 0x0000000c00087947 */ /* 0x000fec0003800000 */
.L_x_84:
        /* <DEDUP_REMOVED lines=9> */
.L_x_87:
[----:B------:R-:W2:Y:S02]  /*49f0*/  LDG.E.U16 R2, desc[UR36][R2.64] ;  /* 0x0000002402027981 */ /* 0x000ea4000c1e1500 */
[----:B--2---:R-:W-:-:S05]  /*4a00*/  HADD2.F32 R0, -RZ, R2.H0_H0 ;  /* 0x20000002ff007230 */ /* 0x004fca0000004100 */
[----:B------:R-:W-:Y:S01]  /*4a10*/  F2FP.BF16.F32.PACK_AB R0, RZ, R0 ;  /* 0x00000000ff00723e */ /* 0x000fe200000010ff */
[----:B------:R-:W-:Y:S06]  /*4a20*/  BRA `(.L_x_81) ;  /* 0x0000000800d47947 */ /* 0x000fec0003800000 */
.L_x_86:
        /* <DEDUP_REMOVED lines=8> */
.L_x_76:
        /* <DEDUP_REMOVED lines=13> */
.L_x_90:
        /* <DEDUP_REMOVED lines=8> */
.L_x_89:
        /* <DEDUP_REMOVED lines=16> */
[C---:B------:R-:W-:Y:S02]  /*4d00*/  SHF.L.U32 R6, R4.reuse, R5, RZ ;  /* 0x0000000504067219 */ /* 0x040fe400000006ff */
[----:B------:R-:W-:Y:S02]  /*4d10*/  IADD3 R5, PT, PT, R4, 0x1000000, RZ ;  /* 0x0100000004057810 */ /* 0x000fe40007ffe0ff */
[----:B------:R-:W-:Y:S02]  /*4d20*/  LEA.HI R6, R6, -R7, RZ, 0x1c ;  /* 0x8000000706067211 */ /* 0x000fe400078fe0ff */
[----:B------:R-:W-:-:S03]  /*4d30*/  SHF.R.S32.HI R5, RZ, 0x8, R5 ;  /* 0x00000008ff057819 */ /* 0x000fc60000011405 */
[----:B------:R-:W-:-:S05]  /*4d40*/  VIADD R6, R6, 0x3c000000 ;  /* 0x3c00000006067836 */ /* 0x000fca0000000000 */
[----:B------:R-:W-:-:S04]  /*4d50*/  LOP3.LUT R5, R6, 0x7f800000, R5, 0xf8, !PT ;  /* 0x7f80000006057812 */ /* 0x000fc800078ef805 */
[----:B------:R-:W-:-:S04]  /*4d60*/  SEL R5, R5, RZ, P0 ;  /* 0x000000ff05057207 */ /* 0x000fc80000000000 */
[----:B------:R-:W-:-:S04]  /*4d70*/  LOP3.LUT R5, R5, 0x80000000, R0, 0xf8, !PT ;  /* 0x8000000005057812 */ /* 0x000fc800078ef800 */
[----:B------:R-:W-:-:S04]  /*4d80*/  F2FP.BF16.F32.PACK_AB R5, RZ, R5 ;  /* 0x00000005ff05723e */ /* 0x000fc800000010ff */
[----:B------:R-:W-:Y:S01]  /*4d90*/  PRMT R0, R5, 0x7610, R0 ;  /* 0x0000761005007816 */ /* 0x000fe20000000000 */
[----:B------:R-:W-:Y:S06]  /*4da0*/  BRA `(.L_x_81) ;  /* 0x0000000400f47947 */ /* 0x000fec0003800000 */
.L_x_92:
[----:B------:R-:W2:Y:S02]  /*4db0*/  LDG.E.U8 R2, desc[UR36][R2.64] ;  /* 0x0000002402027981 */ /* 0x000ea4000c1e1100 */
[C---:B--2---:R-:W-:Y:S01]  /*4dc0*/  IMAD.SHL.U32 R0, R2.reuse, 0x2000000, RZ ;  /* 0x0200000002007824 */ /* 0x044fe200078e00ff */
[----:B------:R-:W-:-:S04]  /*4dd0*/  SHF.L.U32 R5, R2, 0x8, RZ ;  /* 0x0000000802057819 */ /* 0x000fc800000006ff */
[----:B------:R-:W-:-:S13]  /*4de0*/  ISETP.GE.U32.AND P0, PT, R0, 0x8000000, PT ;  /* 0x080000000000780c */ /* 0x000fda0003f06070 */
[C---:B------:R-:W-:Y:S02]  /*4df0*/  @!P0 LOP3.LUT R4, R5.reuse, 0x7f00, RZ, 0xc0, !PT ;  /* 0x00007f0005048812 */ /* 0x040fe400078ec0ff */
[----:B------:R-:W-:Y:S02]  /*4e00*/  @P0 LEA.HI R0, R0, 0x70000000, RZ, 0x1c ;  /* 0x7000000000000811 */ /* 0x000fe400078fe0ff */
[----:B------:R-:W-:Y:S02]  /*4e10*/  @!P0 LOP3.LUT R4, R4, 0x3f000000, RZ, 0xfc, !PT ;  /* 0x3f00000004048812 */ /* 0x000fe400078efcff */
[----:B------:R-:W-:Y:S01]  /*4e20*/  PRMT R5, R5, 0x9910, RZ ;  /* 0x0000991005057816 */ /* 0x000fe200000000ff */
[----:B------:R-:W-:Y:S02]  /*4e30*/  @P0 FMUL.FTZ R0, R0, 1.9259299443872358531e-34 ;  /* 0x0780000000000820 */ /* 0x000fe40000410000 */
[----:B------:R-:W-:-:S05]  /*4e40*/  @!P0 FADD.FTZ R0, R4, -0.5 ;  /* 0xbf00000004008421 */ /* 0x000fca0000010000 */
[----:B------:R-:W-:-:S04]  /*4e50*/  LOP3.LUT R0, R0, 0x80000000, R5, 0xf8, !PT ;  /* 0x8000000000007812 */ /* 0x000fc800078ef805 */
[----:B------:R-:W-:Y:S01]  /*4e60*/  F2FP.BF16.F32.PACK_AB R0, RZ, R0 ;  /* 0x00000000ff00723e */ /* 0x000fe200000010ff */
[----:B------:R-:W-:Y:S06]  /*4e70*/  BRA `(.L_x_81) ;  /* 0x0000000400c07947 */ /* 0x000fec0003800000 */
.L_x_91:
[----:B------:R0:W5:Y:S01]  /*4e80*/  LDG.E.U16 R0, desc[UR36][R2.64] ;  /* 0x0000002402007981 */ /* 0x000162000c1e1500 */
[----:B------:R-:W-:Y:S05]  /*4e90*/  BRA `(.L_x_81) ;  /* 0x0000000400b87947 */ /* 0x000fea0003800000 */
.L_x_88:
        /* <DEDUP_REMOVED lines=12> */
.L_x_95:
[----:B------:R-:W2:Y:S01]  /*4f60*/  LDG.E.U8 R3, desc[UR36][R2.64] ;  /* 0x0000002402037981 */ /* 0x000ea2000c1e1100 */
[----:B------:R-:W-:Y:S01]  /*4f70*/  BSSY.RECONVERGENT B0, `(.L_x_96) ;  /* 0x0000018000007945 */ /* 0x000fe20003800200 */
[----:B------:R-:W-:Y:S01]  /*4f80*/  IMAD.MOV.U32 R0, RZ, RZ, RZ ;  /* 0x000000ffff007224 */ /* 0x000fe200078e00ff */
        /* <DEDUP_REMOVED lines=8> */
[----:B------:R-:W-:-:S04]  /*5010*/  SHF.R.U32.HI R0, RZ, 0x7, R3 ;  /* 0x00000007ff007819 */ /* 0x000fc80000011603 */
[----:B------:R-:W-:Y:S02]  /*5020*/  SHF.L.U32 R7, R0, 0x1f, RZ ;  /* 0x0000001f00077819 */ /* 0x000fe400000006ff */
        /* <DEDUP_REMOVED lines=8> */
.L_x_99:
[----:B------:R-:W-:Y:S05]  /*50b0*/  BSYNC.RECONVERGENT B1 ;  /* 0x0000000000017941 */ /* 0x000fea0003800200 */
.L_x_98:
[----:B------:R-:W-:Y:S01]  /*50c0*/  IMAD.SHL.U32 R0, R0, 0x100000, RZ ;  /* 0x0010000000007824 */ /* 0x000fe200078e00ff */
[----:B------:R-:W-:-:S04]  /*50d0*/  LEA R2, R2, 0x3b800000, 0x17 ;  /* 0x3b80000002027811 */ /* 0x000fc800078eb8ff */
[----:B------:R-:W-:-:S07]  /*50e0*/  LOP3.LUT R0, R2, R0, R7, 0xfe, !PT ;  /* 0x0000000002007212 */ /* 0x000fce00078efe07 */
.L_x_97:
[----:B------:R-:W-:Y:S05]  /*50f0*/  BSYNC.RECONVERGENT B0 ;  /* 0x0000000000007941 */ /* 0x000fea0003800200 */
.L_x_96:
[----:B------:R-:W-:Y:S01]  /*5100*/  F2FP.BF16.F32.PACK_AB R0, RZ, R0 ;  /* 0x00000000ff00723e */ /* 0x000fe200000010ff */
[----:B------:R-:W-:Y:S06]  /*5110*/  BRA `(.L_x_81) ;  /* 0x0000000400187947 */ /* 0x000fec0003800000 */
.L_x_94:
[----:B------:R-:W2:Y:S01]  /*5120*/  LDG.E.U8 R3, desc[UR36][R2.64] ;  /* 0x0000002402037981 */ /* 0x000ea2000c1e1100 */
[----:B------:R-:W-:Y:S01]  /*5130*/  BSSY.RECONVERGENT B0, `(.L_x_100) ;  /* 0x0000018000007945 */ /* 0x000fe20003800200 */
[----:B------:R-:W-:Y:S02]  /*5140*/  MOV R0, RZ ;  /* 0x000000ff00007202 */ /* 0x000fe40000000f00 */
        /* <DEDUP_REMOVED lines=14> */
[----:B------:R-:W-:Y:S02]  /*5230*/  IADD3 R5, PT, PT, R3, -0x1d, RZ ;  /* 0xffffffe303057810 */ /* 0x000fe40007ffe0ff */
[----:B------:R-:W-:Y:S02]  /*5240*/  IADD3 R2, PT, PT, R2, 0x1e, -R3 ;  /* 0x0000001e02027810 */ /* 0x000fe40007ffe803 */
[----:B------:R-:W-:-:S04]  /*5250*/  SHF.L.U32 R5, R0, R5, RZ ;  /* 0x0000000500057219 */ /* 0x000fc800000006ff */
[----:B------:R-:W-:-:S07]  /*5260*/  LOP3.LUT R0, R5, 0x3, RZ, 0xc0, !PT ;  /* 0x0000000305007812 */ /* 0x000fce00078ec0ff */
.L_x_103:
[----:B------:R-:W-:Y:S05]  /*5270*/  BSYNC.RECONVERGENT B1 ;  /* 0x0000000000017941 */ /* 0x000fea0003800200 */
.L_x_102:
[----:B------:R-:W-:Y:S01]  /*5280*/  IMAD.SHL.U32 R0, R0, 0x200000, RZ ;  /* 0x0020000000007824 */ /* 0x000fe200078e00ff */
[----:B------:R-:W-:-:S04]  /*5290*/  LEA R2, R2, 0x37800000, 0x17 ;  /* 0x3780000002027811 */ /* 0x000fc800078eb8ff */
[----:B------:R-:W-:-:S07]  /*52a0*/  LOP3.LUT R0, R2, R0, R7, 0xfe, !PT ;  /* 0x0000000002007212 */ /* 0x000fce00078efe07 */
.L_x_101:
[----:B------:R-:W-:Y:S05]  /*52b0*/  BSYNC.RECONVERGENT B0 ;  /* 0x0000000000007941 */ /* 0x000fea0003800200 */
.L_x_100:
[----:B------:R-:W-:Y:S01]  /*52c0*/  F2FP.BF16.F32.PACK_AB R0, RZ, R0 ;  /* 0x00000000ff00723e */ /* 0x000fe200000010ff */
[----:B------:R-:W-:Y:S06]  /*52d0*/  BRA `(.L_x_81) ;  /* 0x0000000000a87947 */ /* 0x000fec0003800000 */
.L_x_93:
[----:B------:R-:W-:-:S09]  /*52e0*/  UISETP.NE.AND UP0, UPT, UR4, 0x1c, UPT ;  /* 0x0000001c0400788c */ /* 0x000fd2000bf05270 */
[----:B------:R-:W-:Y:S05]  /*52f0*/  BRA.U !UP0, `(.L_x_104) ;  /* 0x0000000108947547 */ /* 0x000fea000b800000 */
[----:B------:R-:W-:-:S09]  /*5300*/  UISETP.NE.AND UP0, UPT, UR4, 0x1d, UPT ;  /* 0x0000001d0400788c */ /* 0x000fd2000bf05270 */
[----:B------:R-:W-:Y:S05]  /*5310*/  BRA.U !UP0, `(.L_x_105) ;  /* 0x00000001087c7547 */ /* 0x000fea000b800000 */
[----:B------:R-:W-:-:S09]  /*5320*/  UISETP.NE.AND UP0, UPT, UR4, 0x2c, UPT ;  /* 0x0000002c0400788c */ /* 0x000fd2000bf05270 */
[----:B------:R-:W-:Y:S05]  /*5330*/  BRA.U UP0, `(.L_x_80) ;  /* 0x00000001002c7547 */ /* 0x000fea000b800000 */
[----:B------:R-:W2:Y:S01]  /*5340*/  LDG.E.U8 R2, desc[UR36][R2.64] ;  /* 0x0000002402027981 */ /* 0x000ea2000c1e1100 */
[----:B------:R-:W-:Y:S01]  /*5350*/  BSSY.RECONVERGENT B0, `(.L_x_106) ;  /* 0x0000007000007945 */ /* 0x000fe20003800200 */
[----:B------:R-:W-:Y:S01]  /*5360*/  IMAD.MOV.U32 R0, RZ, RZ, 0x400000 ;  /* 0x00400000ff007424 */ /* 0x000fe200078e00ff */
[----:B--2---:R-:W-:-:S13]  /*5370*/  ISETP.NE.AND P0, PT, R2, RZ, PT ;  /* 0x000000ff0200720c */ /* 0x004fda0003f05270 */
[----:B------:R-:W-:Y:S05]  /*5380*/  @!P0 BRA `(.L_x_107) ;  /* 0x00000000000c8947 */ /* 0x000fea0003800000 */
[----:B------:R-:W-:-:S13]  /*5390*/  ISETP.NE.AND P0, PT, R2, 0xff, PT ;  /* 0x000000ff0200780c */ /* 0x000fda0003f05270 */
[----:B------:R-:W-:Y:S01]  /*53a0*/  @!P0 MOV R0, 0x7f800001 ;  /* 0x7f80000100008802 */ /* 0x000fe20000000f00 */
[----:B------:R-:W-:-:S07]  /*53b0*/  @P0 IMAD.SHL.U32 R0, R2, 0x800000, RZ ;  /* 0x0080000002000824 */ /* 0x000fce00078e00ff */
.L_x_107:
[----:B------:R-:W-:Y:S05]  /*53c0*/  BSYNC.RECONVERGENT B0 ;  /* 0x0000000000007941 */ /* 0x000fea0003800200 */
.L_x_106:
[----:B------:R-:W-:Y:S01]  /*53d0*/  F2FP.BF16.F32.PACK_AB R0, RZ, R0 ;  /* 0x00000000ff00723e */ /* 0x000fe200000010ff */
[----:B------:R-:W-:Y:S06]  /*53e0*/  BRA `(.L_x_81) ;  /* 0x0000000000647947 */ /* 0x000fec0003800000 */
.L_x_80:
        /* <DEDUP_REMOVED lines=8> */
[----:B0-----:R-:W-:Y:S01]  /*5470*/  IMAD.U32 R4, RZ, RZ, UR4 ;  /* 0x00000004ff047e24 */ /* 0x001fe2000f8e00ff */
[----:B------:R-:W-:Y:S01]  /*5480*/  MOV R5, UR5 ;  /* 0x0000000500057c02 */ /* 0x000fe20008000f00 */
[----:B-1----:R-:W-:-:S02]  /*5490*/  IMAD.U32 R6, RZ, RZ, UR6 ;  /* 0x00000006ff067e24 */ /* 0x002fc4000f8e00ff */
[----:B------:R-:W-:Y:S01]  /*54a0*/  IMAD.U32 R7, RZ, RZ, UR7 ;  /* 0x00000007ff077e24 */ /* 0x000fe2000f8e00ff */
[----:B---3--:R-:W-:Y:S01]  /*54b0*/  MOV R10, UR8 ;  /* 0x00000008000a7c02 */ /* 0x008fe20008000f00 */
[----:B------:R-:W-:-:S07]  /*54c0*/  IMAD.U32 R11, RZ, RZ, UR9 ;  /* 0x00000009ff0b7e24 */ /* 0x000fce000f8e00ff */
[----:B------:R-:W-:-:S07]  /*54d0*/  LEPC R20, `(.L_x_108) ;  /* 0x000000001014794e */ /* 0x000fce0000000000 */
[----:B--2---:R-:W-:Y:S05]  /*54e0*/  CALL.ABS.NOINC R2 ;  /* 0x0000000002007343 */ /* 0x004fea0003c00000 */
.L_x_108:
[----:B------:R-:W-:Y:S01]  /*54f0*/  PRMT R0, RZ, 0x7610, R0 ;  /* 0x00007610ff007816 */ /* 0x000fe20000000000 */
[----:B------:R-:W-:Y:S06]  /*5500*/  BRA `(.L_x_81) ;  /* 0x00000000001c7947 */ /* 0x000fec0003800000 */
.L_x_105:
[----:B------:R-:W2:Y:S02]  /*5510*/  LDG.E.64 R2, desc[UR36][R2.64] ;  /* 0x0000002402027981 */ /* 0x000ea4000c1e1b00 */
[----:B--2---:R-:W0:Y:S02]  /*5520*/  I2F.U64 R0, R2 ;  /* 0x0000000200007312 */ /* 0x004e240000301000 */
[----:B0-----:R-:W-:Y:S01]  /*5530*/  F2FP.BF16.F32.PACK_AB R0, RZ, R0 ;  /* 0x00000000ff00723e */ /* 0x001fe200000010ff */
[----:B------:R-:W-:Y:S06]  /*5540*/  BRA `(.L_x_81) ;  /* 0x00000000000c7947 */ /* 0x000fec0003800000 */
.L_x_104:
[----:B------:R-:W2:Y:S02]  /*5550*/  LDG.E R2, desc[UR36][R2.64] ;  /* 0x0000002402027981 */ /* 0x000ea4000c1e1900 */
[----:B--2---:R-:W-:-:S04]  /*5560*/  I2FP.F32.U32 R0, R2 ;  /* 0x0000000200007245 */ /* 0x004fc80000201000 */
[----:B------:R-:W-:-:S07]  /*5570*/  F2FP.BF16.F32.PACK_AB R0, RZ, R0 ;  /* 0x00000000ff00723e */ /* 0x000fce00000010ff */
.L_x_81:
[----:B-----5:R-:W-:Y:S01]  /*5580*/  IMAD.U32 R0, R0, 0x10000, RZ ;  /* 0x0001000000007824 */ /* 0x020fe200078e00ff */
[----:B------:R-:W0:Y:S03]  /*5590*/  LDCU.64 UR6, c[0x0][0x580] ;  /* 0x0000b000ff0677ac */ /* 0x000e260008000a00 */
[----:B------:R-:W-:Y:S01]  /*55a0*/  FMUL.RZ R0, R0, 0.15915493667125701904 ;  /* 0x3e22f98300007820 */ /* 0x000fe2000040c000 */
[----:B------:R-:W-:-:S04]  /*55b0*/  UPRMT UR4, UR42, 0x9910, URZ ;  /* 0x000099102a047896 */ /* 0x000fc800080000ff */
[----:B------:R-:W-:Y:S01]  /*55c0*/  UISETP.GT.AND UP0, UPT, UR4, 0x9, UPT ;  /* 0x000000090400788c */ /* 0x000fe2000bf04270 */
[----:B------:R-:W1:Y:S01]  /*55d0*/  MUFU.SIN R0, R0 ;  /* 0x0000000000007308 */ /* 0x000e620000000400 */
[----:B0-----:R-:W-:-:S04]  /*55e0*/  IADD3 R2, P0, PT, R16, UR6, RZ ;  /* 0x0000000610027c10 */ /* 0x001fc8000ff1e0ff */
[----:B------:R-:W-:-:S03]  /*55f0*/  IADD3.X R3, PT, PT, RZ, UR7, RZ, P0, !PT ;  /* 0x00000007ff037c10 */ /* 0x000fc600087fe4ff */
        /* <DEDUP_REMOVED lines=14> */
.L_x_112:
[----:B-1----:R-:W-:-:S06]  /*56e0*/  IMAD.U32 R5, R5, 0x10000, RZ ;  /* 0x0001000005057824 */ /* 0x002fcc00078e00ff */
[----:B------:R-:W1:Y:S02]  /*56f0*/  F2I.S64.TRUNC R4, R5 ;  /* 0x0000000500047311 */ /* 0x000e64000020d900 */
[----:B-1----:R1:W-:Y:S01]  /*5700*/  STG.E.U8 desc[UR36][R2.64], R4 ;  /* 0x0000000402007986 */ /* 0x0023e2000c101124 */
[----:B------:R-:W-:Y:S05]  /*5710*/  BRA `(.L_x_114) ;  /* 0x0000000c006c7947 */ /* 0x000fea0003800000 */
.L_x_111:
[----:B------:R-:W-:-:S09]  /*5720*/  UISETP.NE.AND UP0, UPT, UR4, 0x2, UPT ;  /* 0x000000020400788c */ /* 0x000fd2000bf05270 */
[----:B------:R-:W-:Y:S05]  /*5730*/  BRA.U !UP0, `(.L_x_115) ;  /* 0x0000000108307547 */ /* 0x000fea000b800000 */
[----:B------:R-:W-:-:S09]  /*5740*/  UISETP.NE.AND UP0, UPT, UR4, 0x3, UPT ;  /* 0x000000030400788c */ /* 0x000fd2000bf05270 */
[----:B------:R-:W-:Y:S05]  /*5750*/  BRA.U !UP0, `(.L_x_116) ;  /* 0x0000000108187547 */ /* 0x000fea000b800000 */
[----:B------:R-:W-:-:S09]  /*5760*/  UISETP.NE.AND UP0, UPT, UR4, 0x4, UPT ;  /* 0x000000040400788c */ /* 0x000fd2000bf05270 */
[----:B------:R-:W-:Y:S05]  /*5770*/  BRA.U UP0, `(.L_x_113) ;  /* 0x0000000900787547 */ /* 0x000fea000b800000 */
[----:B-1----:R-:W-:-:S06]  /*5780*/  SHF.L.U32 R5, R5, 0x10, RZ ;  /* 0x0000001005057819 */ /* 0x002fcc00000006ff */
[----:B------:R-:W1:Y:S02]  /*5790*/  F2I.S64.TRUNC R4, R5 ;  /* 0x0000000500047311 */ /* 0x000e64000020d900 */
[----:B-1----:R1:W-:Y:S01]  /*57a0*/  STG.E.64 desc[UR36][R2.64], R4 ;  /* 0x0000000402007986 */ /* 0x0023e2000c101b24 */
[----:B------:R-:W-:Y:S05]  /*57b0*/  BRA `(.L_x_114) ;  /* 0x0000000c00447947 */ /* 0x000fea0003800000 */
.L_x_116:
[----:B-1----:R-:W-:-:S06]  /*57c0*/  IMAD.U32 R5, R5, 0x10000, RZ ;  /* 0x0001000005057824 */ /* 0x002fcc00078e00ff */
[----:B------:R-:W1:Y:S02]  /*57d0*/  F2I.FTZ.TRUNC.NTZ R5, R5 ;  /* 0x0000000500057305 */ /* 0x000e64000021f100 */
[----:B-1----:R1:W-:Y:S01]  /*57e0*/  STG.E desc[UR36][R2.64], R5 ;  /* 0x0000000502007986 */ /* 0x0023e2000c101924 */
[----:B------:R-:W-:Y:S05]  /*57f0*/  BRA `(.L_x_114) ;  /* 0x0000000c00347947 */ /* 0x000fea0003800000 */
.L_x_115:
[----:B-1----:R-:W-:-:S06]  /*5800*/  IMAD.U32 R5, R5, 0x10000, RZ ;  /* 0x0001000005057824 */ /* 0x002fcc00078e00ff */
[----:B------:R-:W1:Y:S02]  /*5810*/  F2I.FTZ.TRUNC.NTZ R5, R5 ;  /* 0x0000000500057305 */ /* 0x000e64000021f100 */
[----:B-1----:R1:W-:Y:S01]  /*5820*/  STG.E.U16 desc[UR36][R2.64], R5 ;  /* 0x0000000502007986 */ /* 0x0023e2000c101524 */
[----:B------:R-:W-:Y:S05]  /*5830*/  BRA `(.L_x_114) ;  /* 0x0000000c00247947 */ /* 0x000fea0003800000 */
.L_x_110:
        /* <DEDUP_REMOVED lines=9> */
.L_x_118:
[----:B01----:R-:W-:-:S05]  /*58d0*/  IMAD.U32 R0, R5, 0x10000, RZ ;  /* 0x0001000005007824 */ /* 0x003fca00078e00ff */
[----:B------:R-:W-:-:S05]  /*58e0*/  F2FP.F16.F32.PACK_AB R0, RZ, R0 ;  /* 0x00000000ff00723e */ /* 0x000fca00000000ff */
[----:B------:R0:W-:Y:S01]  /*58f0*/  STG.E.U16 desc[UR36][R2.64], R0 ;  /* 0x0000000002007986 */ /* 0x0001e2000c101524 */
[----:B------:R-:W-:Y:S05]  /*5900*/  BRA `(.L_x_114) ;  /* 0x0000000800f07947 */ /* 0x000fea0003800000 */
.L_x_117:
[----:B------:R-:W-:-:S09]  /*5910*/  UISETP.NE.AND UP0, UPT, UR4, 0x7, UPT ;  /* 0x000000070400788c */ /* 0x000fd2000bf05270 */
[----:B------:R-:W-:Y:S05]  /*5920*/  BRA.U !UP0, `(.L_x_119) ;  /* 0x0000000108347547 */ /* 0x000fea000b800000 */
[----:B------:R-:W-:-:S09]  /*5930*/  UISETP.NE.AND UP0, UPT, UR4, 0x8, UPT ;  /* 0x000000080400788c */ /* 0x000fd2000bf05270 */
[----:B------:R-:W-:Y:S05]  /*5940*/  BRA.U !UP0, `(.L_x_120) ;  /* 0x0000000108187547 */ /* 0x000fea000b800000 */
[----:B------:R-:W-:-:S09]  /*5950*/  UISETP.NE.AND UP0, UPT, UR4, 0x9, UPT ;  /* 0x000000090400788c */ /* 0x000fd2000bf05270 */
[----:B------:R-:W-:Y:S05]  /*5960*/  BRA.U UP0, `(.L_x_113) ;  /* 0x0000000500fc7547 */ /* 0x000fea000b800000 */
[----:B-1----:R-:W-:Y:S01]  /*5970*/  IMAD.U32 R4, R5, 0x10000, RZ ;  /* 0x0001000005047824 */ /* 0x002fe200078e00ff */
[----:B------:R-:W-:-:S05]  /*5980*/  MOV R5, RZ ;  /* 0x000000ff00057202 */ /* 0x000fca0000000f00 */
[----:B------:R1:W-:Y:S01]  /*5990*/  STG.E.64 desc[UR36][R2.64], R4 ;  /* 0x0000000402007986 */ /* 0x0003e2000c101b24 */
[----:B------:R-:W-:Y:S05]  /*59a0*/  BRA `(.L_x_114) ;  /* 0x0000000800c87947 */ /* 0x000fea0003800000 */
.L_x_120:
[----:B-1----:R-:W-:-:S05]  /*59b0*/  IMAD.U32 R5, R5, 0x10000, RZ ;  /* 0x0001000005057824 */ /* 0x002fca00078e00ff */
[----:B------:R-:W-:-:S04]  /*59c0*/  F2FP.F16.F32.PACK_AB R5, RZ, R5 ;  /* 0x00000005ff05723e */ /* 0x000fc800000000ff */
[----:B------:R-:W-:-:S05]  /*59d0*/  PRMT R5, R5, 0x5410, RZ ;  /* 0x0000541005057816 */ /* 0x000fca00000000ff */
[----:B------:R1:W-:Y:S01]  /*59e0*/  STG.E desc[UR36][R2.64], R5 ;  /* 0x0000000502007986 */ /* 0x0003e2000c101924 */
[----:B------:R-:W-:Y:S05]  /*59f0*/  BRA `(.L_x_114) ;  /* 0x0000000800b47947 */ /* 0x000fea0003800000 */
.L_x_119:
[----:B-1----:R-:W-:-:S04]  /*5a00*/  IMAD.U32 R4, R5, 0x10000, RZ ;  /* 0x0001000005047824 */ /* 0x002fc800078e00ff */
[----:B------:R-:W-:-:S06]  /*5a10*/  FMUL.FTZ R4, R4, 1 ;  /* 0x3f80000004047820 */ /* 0x000fcc0000410000 */
[----:B------:R-:W1:Y:S02]  /*5a20*/  F2F.F64.F32 R4, R4 ;  /* 0x0000000400047310 */ /* 0x000e640000201800 */
[----:B-1----:R1:W-:Y:S01]  /*5a30*/  STG.E.64 desc[UR36][R2.64], R4 ;  /* 0x0000000402007986 */ /* 0x0023e2000c101b24 */
[----:B------:R-:W-:Y:S05]  /*5a40*/  BRA `(.L_x_114) ;  /* 0x0000000800a07947 */ /* 0x000fea0003800000 */
.L_x_109:
[----:B------:R-:W-:-:S09]  /*5a50*/  UISETP.GT.AND UP0, UPT, UR4, 0x18, UPT ;  /* 0x000000180400788c */ /* 0x000fd2000bf04270 */
[----:B------:R-:W-:Y:S05]  /*5a60*/  BRA.U !UP0, `(.L_x_121) ;  /* 0x0000000508607547 */ /* 0x000fea000b800000 */
        /* <DEDUP_REMOVED lines=12> */
.L_x_124:
[----:B-1----:R-:W-:Y:S01]  /*5b30*/  IMAD.U32 R5, R5, 0x10000, RZ ;  /* 0x0001000005057824 */ /* 0x002fe200078e00ff */
[----:B------:R-:W-:Y:S01]  /*5b40*/  BSSY.RECONVERGENT B0, `(.L_x_125) ;  /* 0x0000013000007945 */ /* 0x000fe20003800200 */
[----:B0-----:R-:W-:-:S03]  /*5b50*/  IMAD.MOV.U32 R0, RZ, RZ, 0x80 ;  /* 0x00000080ff007424 */ /* 0x001fc600078e00ff */
[----:B------:R-:W-:-:S04]  /*5b60*/  LOP3.LUT R4, R5, 0x7fffffff, RZ, 0xc0, !PT ;  /* 0x7fffffff05047812 */ /* 0x000fc800078ec0ff */
[----:B------:R-:W-:-:S13]  /*5b70*/  ISETP.GT.U32.AND P0, PT, R4, 0x437fffff, PT ;  /* 0x437fffff0400780c */ /* 0x000fda0003f04070 */
[----:B------:R-:W-:Y:S05]  /*5b80*/  @P0 BRA `(.L_x_126) ;  /* 0x0000000000380947 */ /* 0x000fea0003800000 */
[----:B------:R-:W-:-:S13]  /*5b90*/  ISETP.GE.U32.AND P0, PT, R4, 0x3c000000, PT ;  /* 0x3c0000000400780c */ /* 0x000fda0003f06070 */
[----:B------:R-:W-:-:S04]  /*5ba0*/  @P0 SHF.R.U32.HI R0, RZ, 0x14, R5 ;  /* 0x00000014ff000819 */ /* 0x000fc80000011605 */
[----:B------:R-:W-:-:S04]  /*5bb0*/  @P0 LOP3.LUT R0, R0, 0x1, RZ, 0xc0, !PT ;  /* 0x0000000100000812 */ /* 0x000fc800078ec0ff */
[----:B------:R-:W-:-:S04]  /*5bc0*/  @P0 IADD3 R0, PT, PT, R5, 0x487ffff, R0 ;  /* 0x0487ffff05000810 */ /* 0x000fc80007ffe000 */
[----:B------:R-:W-:-:S04]  /*5bd0*/  @P0 SHF.R.U32.HI R0, RZ, 0x14, R0 ;  /* 0x00000014ff000819 */ /* 0x000fc80000011600 */
[----:B------:R-:W-:Y:S01]  /*5be0*/  @P0 LOP3.LUT R0, R0, 0xff, RZ, 0xc0, !PT ;  /* 0x000000ff00000812 */ /* 0x000fe200078ec0ff */
[----:B------:R-:W-:Y:S06]  /*5bf0*/  @P0 BRA `(.L_x_127) ;  /* 0x0000000000140947 */ /* 0x000fec0003800000 */
[----:B------:R-:W-:-:S05]  /*5c00*/  FADD.FTZ R0, R4, 8192 ;  /* 0x4600000004007421 */ /* 0x000fca0000010000 */
[----:B------:R-:W-:Y:S02]  /*5c10*/  LOP3.LUT P0, R4, R0, 0xff, RZ, 0xc0, !PT ;  /* 0x000000ff00047812 */ /* 0x000fe4000780c0ff */
[----:B------:R-:W-:-:S11]  /*5c20*/  PRMT R0, RZ, 0x7610, R0 ;  /* 0x00007610ff007816 */ /* 0x000fd60000000000 */
[----:B------:R-:W-:Y:S05]  /*5c30*/  @!P0 BRA `(.L_x_126) ;  /* 0x00000000000c8947 */ /* 0x000fea0003800000 */
[----:B------:R-:W-:-:S07]  /*5c40*/  MOV R0, R4 ;  /* 0x0000000400007202 */ /* 0x000fce0000000f00 */
.L_x_127:
[----:B------:R-:W-:-:S04]  /*5c50*/  SHF.R.U32.HI R5, RZ, 0x18, R5 ;  /* 0x00000018ff057819 */ /* 0x000fc80000011605 */
[----:B------:R-:W-:-:S07]  /*5c60*/  LOP3.LUT R0, R0, 0x80, R5, 0xf8, !PT ;  /* 0x0000008000007812 */ /* 0x000fce00078ef805 */
.L_x_126:
[----:B------:R-:W-:Y:S05]  /*5c70*/  BSYNC.RECONVERGENT B0 ;  /* 0x0000000000007941 */ /* 0x000fea0003800200 */
.L_x_125:
[----:B------:R0:W-:Y:S01]  /*5c80*/  STG.E.U8 desc[UR36][R2.64], R0 ;  /* 0x0000000002007986 */ /* 0x0001e2000c101124 */
[----:B------:R-:W-:Y:S05]  /*5c90*/  BRA `(.L_x_114) ;  /* 0x00000008000c7947 */ /* 0x000fea0003800000 */
.L_x_123:
        /* <DEDUP_REMOVED lines=18> */
.L_x_130:
[----:B------:R-:W-:-:S04]  /*5dc0*/  SHF.R.U32.HI R5, RZ, 0x18, R5 ;  /* 0x00000018ff057819 */ /* 0x000fc80000011605 */
[----:B------:R-:W-:-:S07]  /*5dd0*/  LOP3.LUT R0, R0, 0x80, R5, 0xf8, !PT ;  /* 0x0000008000007812 */ /* 0x000fce00078ef805 */
.L_x_129:
[----:B------:R-:W-:Y:S05]  /*5de0*/  BSYNC.RECONVERGENT B0 ;  /* 0x0000000000007941 */ /* 0x000fea0003800200 */
.L_x_128:
[----:B------:R0:W-:Y:S01]  /*5df0*/  STG.E.U8 desc[UR36][R2.64], R0 ;  /* 0x0000000002007986 */ /* 0x0001e2000c101124 */
[----:B------:R-:W-:Y:S05]  /*5e00*/  BRA `(.L_x_114) ;  /* 0x0000000400b07947 */ /* 0x000fea0003800000 */
.L_x_122:
[----:B------:R-:W-:-:S09]  /*5e10*/  UISETP.NE.AND UP0, UPT, UR4, 0x1c, UPT ;  /* 0x0000001c0400788c */ /* 0x000fd2000bf05270 */
[----:B------:R-:W-:Y:S05]  /*5e20*/  BRA.U !UP0, `(.L_x_131) ;  /* 0x0000000108607547 */ /* 0x000fea000b800000 */
[----:B------:R-:W-:-:S09]  /*5e30*/  UISETP.NE.AND UP0, UPT, UR4, 0x1d, UPT ;  /* 0x0000001d0400788c */ /* 0x000fd2000bf05270 */
[----:B------:R-:W-:Y:S05]  /*5e40*/  BRA.U !UP0, `(.L_x_132) ;  /* 0x0000000108487547 */ /* 0x000fea000b800000 */
[----:B------:R-:W-:-:S09]  /*5e50*/  UISETP.NE.AND UP0, UPT, UR4, 0x2c, UPT ;  /* 0x0000002c0400788c */ /* 0x000fd2000bf05270 */
[----:B------:R-:W-:Y:S05]  /*5e60*/  BRA.U UP0, `(.L_x_113) ;  /* 0x0000000100bc7547 */ /* 0x000fea000b800000 */
        /* <DEDUP_REMOVED lines=16> */
.L_x_132:
[----:B-1----:R-:W-:-:S06]  /*5f70*/  SHF.L.U32 R5, R5, 0x10, RZ ;  /* 0x0000001005057819 */ /* 0x002fcc00000006ff */
[----:B------:R-:W1:Y:S02]  /*5f80*/  F2I.U64.TRUNC R4, R5 ;  /* 0x0000000500047311 */ /* 0x000e64000020d800 */
[----:B-1----:R1:W-:Y:S01]  /*5f90*/  STG.E.64 desc[UR36][R2.64], R4 ;  /* 0x0000000402007986 */ /* 0x0023e2000c101b24 */
[----:B------:R-:W-:Y:S05]  /*5fa0*/  BRA `(.L_x_114) ;  /* 0x0000000400487947 */ /* 0x000fea0003800000 */
.L_x_131:
[----:B-1----:R-:W-:-:S06]  /*5fb0*/  IMAD.U32 R5, R5, 0x10000, RZ ;  /* 0x0001000005057824 */ /* 0x002fcc00078e00ff */
[----:B------:R-:W1:Y:S02]  /*5fc0*/  F2I.FTZ.U32.TRUNC.NTZ R5, R5 ;  /* 0x0000000500057305 */ /* 0x000e64000021f000 */
[----:B-1----:R1:W-:Y:S01]  /*5fd0*/  STG.E desc[UR36][R2.64], R5 ;  /* 0x0000000502007986 */ /* 0x0023e2000c101924 */
[----:B------:R-:W-:Y:S05]  /*5fe0*/  BRA `(.L_x_114) ;  /* 0x0000000400387947 */ /* 0x000fea0003800000 */
.L_x_121:
        /* <DEDUP_REMOVED lines=11> */
.L_x_134:
[----:B-1----:R-:W-:Y:S02]  /*60a0*/  SHF.L.U32 R5, R5, 0x10, RZ ;  /* 0x0000001005057819 */ /* 0x002fe400000006ff */
[----:B------:R-:W-:-:S03]  /*60b0*/  CS2R R6, SRZ ;  /* 0x0000000000067805 */ /* 0x000fc6000001ff00 */
[----:B------:R-:W-:-:S06]  /*60c0*/  FMUL.FTZ R5, R5, 1 ;  /* 0x3f80000005057820 */ /* 0x000fcc0000410000 */
[----:B------:R-:W1:Y:S02]  /*60d0*/  F2F.F64.F32 R4, R5 ;  /* 0x0000000500047310 */ /* 0x000e640000201800 */
[----:B-1----:R1:W-:Y:S01]  /*60e0*/  STG.E.128 desc[UR36][R2.64], R4 ;  /* 0x0000000402007986 */ /* 0x0023e2000c101d24 */
[----:B------:R-:W-:Y:S05]  /*60f0*/  BRA `(.L_x_114) ;  /* 0x0000000000f47947 */ /* 0x000fea0003800000 */
.L_x_133:
[----:B------:R-:W-:-:S09]  /*6100*/  UISETP.NE.AND UP0, UPT, UR4, 0xf, UPT ;  /* 0x0000000f0400788c */ /* 0x000fd2000bf05270 */
[----:B------:R-:W-:Y:S05]  /*6110*/  BRA.U !UP0, `(.L_x_135) ;  /* 0x0000000108e87547 */ /* 0x000fea000b800000 */
[----:B------:R-:W-:-:S09]  /*6120*/  UISETP.NE.AND UP0, UPT, UR4, 0x17, UPT ;  /* 0x000000170400788c */ /* 0x000fd2000bf05270 */
[----:B------:R-:W-:Y:S05]  /*6130*/  BRA.U !UP0, `(.L_x_136) ;  /* 0x0000000108907547 */ /* 0x000fea000b800000 */
[----:B------:R-:W-:-:S09]  /*6140*/  UISETP.NE.AND UP0, UPT, UR4, 0x18, UPT ;  /* 0x000000180400788c */ /* 0x000fd2000bf05270 */
[----:B------:R-:W-:Y:S05]  /*6150*/  BRA.U !UP0, `(.L_x_137) ;  /* 0x0000000108447547 */ /* 0x000fea000b800000 */
.L_x_113:
[----:B0-----:R-:W-:Y:S01]  /*6160*/  MOV R0, 0x0 ;  /* 0x0000000000007802 */ /* 0x001fe20000000f00 */
[----:B------:R-:W0:Y:S01]  /*6170*/  LDCU.64 UR4, c[0x4][0x128] ;  /* 0x01002500ff0477ac */ /* 0x000e220008000a00 */
[----:B------:R-:W-:Y:S02]  /*6180*/  HFMA2 R13, -RZ, RZ, 0, 0 ;  /* 0x00000000ff0d7431 */ /* 0x000fe400000001ff */
[----:B------:R-:W-:Y:S01]  /*6190*/  IMAD.MOV.U32 R8, RZ, RZ, 0x65 ;  /* 0x00000065ff087424 */ /* 0x000fe200078e00ff */
[----:B------:R2:W3:Y:S01]  /*61a0*/  LDC.64 R2, c[0x4][R0] ;  /* 0x0100000000027b82 */ /* 0x0004e20000000a00 */
[----:B------:R-:W4:Y:S01]  /*61b0*/  LDCU.64 UR6, c[0x4][0x130] ;  /* 0x01002600ff0677ac */ /* 0x000f220008000a00 */
[----:B------:R-:W-:Y:S01]  /*61c0*/  IMAD.MOV.U32 R12, RZ, RZ, 0x1 ;  /* 0x00000001ff0c7424 */ /* 0x000fe200078e00ff */
[----:B------:R-:W5:Y:S01]  /*61d0*/  LDCU.64 UR8, c[0x4][0x40] ;  /* 0x01000800ff0877ac */ /* 0x000f620008000a00 */
[----:B0-----:R-:W-:Y:S02]  /*61e0*/  IMAD.U32 R4, RZ, RZ, UR4 ;  /* 0x00000004ff047e24 */ /* 0x001fe4000f8e00ff */
[----:B-1----:R-:W-:Y:S01]  /*61f0*/  IMAD.U32 R5, RZ, RZ, UR5 ;  /* 0x00000005ff057e24 */ /* 0x002fe2000f8e00ff */
[----:B----4-:R-:W-:Y:S01]  /*6200*/  MOV R6, UR6 ;  /* 0x0000000600067c02 */ /* 0x010fe20008000f00 */
[----:B------:R-:W-:-:S02]  /*6210*/  IMAD.U32 R7, RZ, RZ, UR7 ;  /* 0x00000007ff077e24 */ /* 0x000fc4000f8e00ff */
[----:B-----5:R-:W-:Y:S01]  /*6220*/  IMAD.U32 R10, RZ, RZ, UR8 ;  /* 0x00000008ff0a7e24 */ /* 0x020fe2000f8e00ff */
[----:B--2---:R-:W-:-:S07]  /*6230*/  MOV R11, UR9 ;  /* 0x00000009000b7c02 */ /* 0x004fce0008000f00 */
[----:B------:R-:W-:-:S07]  /*6240*/  LEPC R20, `(.L_x_138) ;  /* 0x000000001014794e */ /* 0x000fce0000000000 */
[----:B---3--:R-:W-:Y:S05]  /*6250*/  CALL.ABS.NOINC R2 ;  /* 0x0000000002007343 */ /* 0x008fea0003c00000 */
.L_x_138:
[----:B------:R-:W-:Y:S05]  /*6260*/  BRA `(.L_x_114) ;  /* 0x0000000000987947 */ /* 0x000fea0003800000 */
.L_x_137:
[----:B-1----:R-:W-:Y:S01]  /*6270*/  IMAD.U32 R7, R5, 0x10000, RZ ;  /* 0x0001000005077824 */ /* 0x002fe200078e00ff */
[----:B------:R-:W-:Y:S01]  /*6280*/  BSSY.RECONVERGENT B0, `(.L_x_139) ;  /* 0x000000c000007945 */ /* 0x000fe20003800200 */
[----:B0-----:R-:W-:-:S03]  /*6290*/  IMAD.MOV.U32 R0, RZ, RZ, 0x7f ;  /* 0x0000007fff007424 */ /* 0x001fc600078e00ff */
[----:B------:R-:W-:Y:S02]  /*62a0*/  LOP3.LUT R4, R7, 0x7fffffff, RZ, 0xc0, !PT ;  /* 0x7fffffff07047812 */ /* 0x000fe400078ec0ff */
[----:B------:R-:W-:Y:S02]  /*62b0*/  SHF.R.U32.HI R5, RZ, 0x18, R7 ;  /* 0x00000018ff057819 */ /* 0x000fe40000011607 */
[----:B------:R-:W-:-:S13]  /*62c0*/  ISETP.GT.U32.AND P0, PT, R4, 0x43efffff, PT ;  /* 0x43efffff0400780c */ /* 0x000fda0003f04070 */
[----:B------:R-:W-:Y:S05]  /*62d0*/  @P0 BRA `(.L_x_140) ;  /* 0x0000000000180947 */ /* 0x000fea0003800000 */
[----:B------:R-:W-:-:S13]  /*62e0*/  ISETP.GE.U32.AND P0, PT, R4, 0x3c800000, PT ;  /* 0x3c8000000400780c */ /* 0x000fda0003f06070 */
[----:B------:R-:W-:-:S04]  /*62f0*/  @P0 SHF.R.U32.HI R0, RZ, 0x14, R7 ;  /* 0x00000014ff000819 */ /* 0x000fc80000011607 */
[----:B------:R-:W-:-:S04]  /*6300*/  @P0 LOP3.LUT R0, R0, 0x1, RZ, 0xc0, !PT ;  /* 0x0000000100000812 */ /* 0x000fc800078ec0ff */
[----:B------:R-:W-:-:S04]  /*6310*/  @P0 IADD3 R0, PT, PT, R7, 0x407ffff, R0 ;  /* 0x0407ffff07000810 */ /* 0x000fc80007ffe000 */
[----:B------:R-:W-:Y:S01]  /*6320*/  @P0 SHF.R.U32.HI R0, RZ, 0x14, R0 ;  /* 0x00000014ff000819 */ /* 0x000fe20000011600 */
[----:B------:R-:W-:-:S07]  /*6330*/  @!P0 FADD.FTZ R0, R4, 16384 ;  /* 0x4680000004008421 */ /* 0x000fce0000010000 */
.L_x_140:
[----:B------:R-:W-:Y:S05]  /*6340*/  BSYNC.RECONVERGENT B0 ;  /* 0x0000000000007941 */ /* 0x000fea0003800200 */
.L_x_139:
[----:B------:R-:W-:-:S05]  /*6350*/  LOP3.LUT R5, R0, 0x80, R5, 0xf8, !PT ;  /* 0x0000008000057812 */ /* 0x000fca00078ef805 */
[----:B------:R3:W-:Y:S01]  /*6360*/  STG.E.U8 desc[UR36][R2.64], R5 ;  /* 0x0000000502007986 */ /* 0x0007e2000c101124 */
[----:B------:R-:W-:Y:S05]  /*6370*/  BRA `(.L_x_114) ;  /* 0x0000000000547947 */ /* 0x000fea0003800000 */
.L_x_136:
[----:B-1----:R-:W-:Y:S01]  /*6380*/  SHF.L.U32 R5, R5, 0x10, RZ ;  /* 0x0000001005057819 */ /* 0x002fe200000006ff */
[----:B------:R-:W-:Y:S03]  /*6390*/  BSSY.RECONVERGENT B0, `(.L_x_141) ;  /* 0x000000e000007945 */ /* 0x000fe60003800200 */
[----:B------:R-:W-:-:S04]  /*63a0*/  LOP3.LUT R4, R5, 0x7fffffff, RZ, 0xc0, !PT ;  /* 0x7fffffff05047812 */ /* 0x000fc800078ec0ff */
[----:B------:R-:W-:-:S13]  /*63b0*/  ISETP.GT.U32.AND P0, PT, R4, 0x477fffff, PT ;  /* 0x477fffff0400780c */ /* 0x000fda0003f04070 */
[----:B------:R-:W-:Y:S05]  /*63c0*/  @P0 BRA `(.L_x_142) ;  /* 0x00000000001c0947 */ /* 0x000fea0003800000 */
[----:B------:R-:W-:-:S13]  /*63d0*/  ISETP.GE.U32.AND P0, PT, R4, 0x38800000, PT ;  /* 0x388000000400780c */ /* 0x000fda0003f06070 */
[----:B0-----:R-:W-:-:S04]  /*63e0*/  @P0 SHF.R.U32.HI R0, RZ, 0x15, R5 ;  /* 0x00000015ff000819 */ /* 0x001fc80000011605 */
[----:B------:R-:W-:-:S04]  /*63f0*/  @P0 LOP3.LUT R0, R0, 0x1, RZ, 0xc0, !PT ;  /* 0x0000000100000812 */ /* 0x000fc800078ec0ff */
[----:B------:R-:W-:-:S04]  /*6400*/  @P0 IADD3 R0, PT, PT, R5, 0x80fffff, R0 ;  /* 0x080fffff05000810 */ /* 0x000fc80007ffe000 */
[----:B------:R-:W-:Y:S01]  /*6410*/  @P0 SHF.R.U32.HI R0, RZ, 0x15, R0 ;  /* 0x00000015ff000819 */ /* 0x000fe20000011600 */
[----:B------:R-:W-:Y:S01]  /*6420*/  @!P0 FADD.FTZ R0, R4, 128 ;  /* 0x4300000004008421 */ /* 0x000fe20000010000 */
[----:B------:R-:W-:Y:S06]  /*6430*/  BRA `(.L_x_143) ;  /* 0x00000000000c7947 */ /* 0x000fec0003800000 */
.L_x_142:
[----:B0-----:R-:W-:Y:S01]  /*6440*/  IMAD.MOV.U32 R0, RZ, RZ, 0x7f ;  /* 0x0000007fff007424 */ /* 0x001fe200078e00ff */
[----:B------:R-:W-:-:S04]  /*6450*/  ISETP.GT.U32.AND P0, PT, R4, 0x7f800000, PT ;  /* 0x7f8000000400780c */ /* 0x000fc80003f04070 */
[----:B------:R-:W-:-:S09]  /*6460*/  SEL R0, R0, 0x7c, P0 ;  /* 0x0000007c00007807 */ /* 0x000fd20000000000 */
.L_x_143:
[----:B------:R-:W-:Y:S05]  /*6470*/  BSYNC.RECONVERGENT B0 ;  /* 0x0000000000007941 */ /* 0x000fea0003800200 */
.L_x_141:
[----:B------:R-:W-:-:S04]  /*6480*/  SHF.R.U32.HI R5, RZ, 0x18, R5 ;  /* 0x00000018ff057819 */ /* 0x000fc80000011605 */
[----:B------:R-:W-:-:S05]  /*6490*/  LOP3.LUT R5, R0, 0x80, R5, 0xf8, !PT ;  /* 0x0000008000057812 */ /* 0x000fca00078ef805 */
[----:B------:R2:W-:Y:S01]  /*64a0*/  STG.E.U8 desc[UR36][R2.64], R5 ;  /* 0x0000000502007986 */ /* 0x0005e2000c101124 */
[----:B------:R-:W-:Y:S05]  /*64b0*/  BRA `(.L_x_114) ;  /* 0x0000000000047947 */ /* 0x000fea0003800000 */
.L_x_135:
[----:B-1----:R1:W-:Y:S02]  /*64c0*/  STG.E.U16 desc[UR36][R2.64], R5 ;  /* 0x0000000502007986 */ /* 0x0023e4000c101524 */
.L_x_114:
[----:B------:R-:W-:-:S07]  /*64d0*/  VIADD R17, R17, 0x80 ;  /* 0x0000008011117836 */ /* 0x000fce0000000000 */
.L_x_74:
[----:B------:R-:W-:Y:S05]  /*64e0*/  BSYNC.RECONVERGENT B6 ;  /* 0x0000000000067941 */ /* 0x000fea0003800200 */
.L_x_73:
[----:B------:R-:W5:Y:S01]  /*64f0*/  LDCU UR4, c[0x0][0x380] ;  /* 0x00007000ff0477ac */ /* 0x000f620008000800 */
[----:B------:R-:W-:Y:S01]  /*6500*/  BSSY.RECONVERGENT B6, `(.L_x_144) ;  /* 0x000031f000067945 */ /* 0x000fe20003800200 */
[----:B-----5:R-:W-:-:S13]  /*6510*/  ISETP.GE.AND P0, PT, R17, UR4, PT ;  /* 0x0000000411007c0c */ /* 0x020fda000bf06270 */
[----:B------:R-:W-:Y:S05]  /*6520*/  @P0 BRA `(.L_x_145) ;  /* 0x0000003000700947 */ /* 0x000fea0003800000 */
[----:B------:R-:W5:Y:S01]  /*6530*/  LDCU UR4, c[0x0][0x388] ;  /* 0x00007100ff0477ac */ /* 0x000f620008000800 */
[----:B0-----:R-:W-:Y:S01]  /*6540*/  MOV R0, RZ ;  /* 0x000000ff00007202 */ /* 0x001fe20000000f00 */
[----:B------:R-:W-:Y:S01]  /*6550*/  IMAD.MOV.U32 R16, RZ, RZ, RZ ;  /* 0x000000ffff107224 */ /* 0x000fe200078e00ff */
[----:B-----5:R-:W-:-:S09]  /*6560*/  UISETP.NE.AND UP0, UPT, UR4, URZ, UPT ;  /* 0x000000ff0400728c */ /* 0x020fd2000bf05270 */
[----:B------:R-:W-:Y:S05]  /*6570*/  BRA.U !UP0, `(.L_x_146) ;  /* 0x0000001108a87547 */ /* 0x000fea000b800000 */
[----:B------:R-:W1:Y:S01]  /*6580*/  LDCU.64 UR4, c[0x0][0x390] ;  /* 0x00007200ff0477ac */ /* 0x000e620008000a00 */
[----:B------:R-:W-:Y:S01]  /*6590*/  IMAD.MOV.U32 R16, RZ, RZ, RZ ;  /* 0x000000ffff107224 */ /* 0x000fe200078e00ff */
[----:B------:R-:W0:Y:S01]  /*65a0*/  LDCU UR6, c[0x0][0x38c] ;  /* 0x00007180ff0677ac */ /* 0x000e220008000800 */
[----:B------:R-:W5:Y:S01]  /*65b0*/  LDCU.64 UR8, c[0x0][0x4b8] ;  /* 0x00009700ff0877ac */ /* 0x000f620008000a00 */
[----:B------:R-:W-:Y:S01]  /*65c0*/  UISETP.NE.AND UP0, UPT, UR40, URZ, UPT ;  /* 0x000000ff2800728c */ /* 0x000fe2000bf05270 */
[----:B-1234-:R-:W-:-:S05]  /*65d0*/  IMAD.HI.U32 R2, R17, UR4, R16 ;  /* 0x0000000411027c27 */ /* 0x01efca000f8e0010 */
[----:B------:R-:W-:-:S04]  /*65e0*/  SHF.R.U32.HI R3, RZ, UR5, R2 ;  /* 0x00000005ff037c19 */ /* 0x000fc80008011602 */
[----:B------:R-:W-:-:S05]  /*65f0*/  IADD3 R0, PT, PT, -R3, RZ, RZ ;  /* 0x000000ff03007210 */ /* 0x000fca0007ffe1ff */
        /* <DEDUP_REMOVED lines=290> */
.L_x_146:
[----:B------:R-:W1:Y:S01]  /*7820*/  LDCU.64 UR6, c[0x0][0x588] ;  /* 0x0000b100ff0677ac */ /* 0x000e620008000a00 */
[----:B------:R-:W-:-:S04]  /*7830*/  UPRMT UR4, UR41, 0x9910, URZ ;  /* 0x0000991029047896 */ /* 0x000fc800080000ff */
[----:B------:R-:W-:Y:S01]  /*7840*/  UISETP.GT.AND UP0, UPT, UR4, 0x9, UPT ;  /* 0x000000090400788c */ /* 0x000fe2000bf04270 */
[----:B-1234-:R-:W-:-:S05]  /*7850*/  IADD3 R2, P0, PT, R0, UR6, RZ ;  /* 0x0000000600027c10 */ /* 0x01efca000ff1e0ff */
        /* <DEDUP_REMOVED lines=14> */
.L_x_150:
[----:B------:R-:W2:Y:S02]  /*7940*/  LDG.E.U8 R2, desc[UR36][R2.64] ;  /* 0x0000002402027981 */ /* 0x000ea4000c1e1100 */
[----:B--2---:R-:W-:-:S04]  /*7950*/  I2FP.F32.U32 R0, R2 ;  /* 0x0000000200007245 */ /* 0x004fc80000201000 */
[----:B------:R-:W-:Y:S01]  /*7960*/  F2FP.BF16.F32.PACK_AB R0, RZ, R0 ;  /* 0x00000000ff00723e */ /* 0x000fe200000010ff */
[----:B------:R-:W-:Y:S06]  /*7970*/  BRA `(.L_x_152) ;  /* 0x0000000c00847947 */ /* 0x000fec0003800000 */
.L_x_149:
        /* <DEDUP_REMOVED lines=10> */
.L_x_154:
[----:B------:R-:W2:Y:S02]  /*7a20*/  LDG.E R2, desc[UR36][R2.64] ;  /* 0x0000002402027981 */ /* 0x000ea4000c1e1900 */
[----:B--2---:R-:W-:-:S04]  /*7a30*/  I2FP.F32.S32 R0, R2 ;  /* 0x0000000200007245 */ /* 0x004fc80000201400 */
[----:B------:R-:W-:Y:S01]  /*7a40*/  F2FP.BF16.F32.PACK_AB R0, RZ, R0 ;  /* 0x00000000ff00723e */ /* 0x000fe200000010ff */
[----:B------:R-:W-:Y:S06]  /*7a50*/  BRA `(.L_x_152) ;  /* 0x0000000c004c7947 */ /* 0x000fec0003800000 */
.L_x_153:
[----:B------:R-:W2:Y:S02]  /*7a60*/  LDG.E.U16 R2, desc[UR36][R2.64] ;  /* 0x0000002402027981 */ /* 0x000ea4000c1e1500 */
[----:B--2---:R-:W0:Y:S02]  /*7a70*/  I2F.S16 R0, R2 ;  /* 0x0000000200007306 */ /* 0x004e240000101400 */
[----:B0-----:R-:W-:Y:S01]  /*7a80*/  F2FP.BF16.F32.PACK_AB R0, RZ, R0 ;  /* 0x00000000ff00723e */ /* 0x001fe200000010ff */
[----:B------:R-:W-:Y:S06]  /*7a90*/  BRA `(.L_x_152) ;  /* 0x0000000c003c7947 */ /* 0x000fec0003800000 */
.L_x_148:
        /* <DEDUP_REMOVED lines=9> */
.L_x_156:
[----:B------:R-:W2:Y:S02]  /*7b30*/  LDG.E.U16 R0, desc[UR36][R2.64] ;  /* 0x0000002402007981 */ /* 0x000ea4000c1e1500 */
[----:B--2---:R-:W-:-:S05]  /*7b40*/  HADD2.F32 R0, -RZ, R0.H0_H0 ;  /* 0x20000000ff007230 */ /* 0x004fca0000004100 */
[----:B------:R-:W-:Y:S01]  /*7b50*/  F2FP.BF16.F32.PACK_AB R0, RZ, R0 ;  /* 0x00000000ff00723e */ /* 0x000fe200000010ff */
[----:B------:R-:W-:Y:S06]  /*7b60*/  BRA `(.L_x_152) ;  /* 0x0000000c00087947 */ /* 0x000fec0003800000 */
.L_x_155:
        /* <DEDUP_REMOVED lines=9> */
.L_x_158:
[----:B------:R-:W2:Y:S02]  /*7c00*/  LDG.E.U16 R2, desc[UR36][R2.64] ;  /* 0x0000002402027981 */ /* 0x000ea4000c1e1500 */
[----:B--2---:R-:W-:-:S05]  /*7c10*/  HADD2.F32 R0, -RZ, R2.H0_H0 ;  /* 0x20000002ff007230 */ /* 0x004fca0000004100 */
[----:B------:R-:W-:Y:S01]  /*7c20*/  F2FP.BF16.F32.PACK_AB R0, RZ, R0 ;  /* 0x00000000ff00723e */ /* 0x000fe200000010ff */
[----:B------:R-:W-:Y:S06]  /*7c30*/  BRA `(.L_x_152) ;  /* 0x0000000800d47947 */ /* 0x000fec0003800000 */
.L_x_157:
        /* <DEDUP_REMOVED lines=8> */
.L_x_147:
        /* <DEDUP_REMOVED lines=13> */
.L_x_161:
        /* <DEDUP_REMOVED lines=8> */
.L_x_160:
[----:B------:R-:W-:-:S09]  /*7e10*/  UISETP.NE.AND UP0, UPT, UR4, 0xf, UPT ;  /* 0x0000000f0400788c */ /* 0x000fd2000bf05270 */
[----:B------:R-:W-:Y:S05]  /*7e20*/  BRA.U !UP0, `(.L_x_162) ;  /* 0x0000000108987547 */ /* 0x000fea000b800000 */
[----:B------:R-:W-:-:S09]  /*7e30*/  UISETP.NE.AND UP0, UPT, UR4, 0x17, UPT ;  /* 0x000000170400788c */ /* 0x000fd2000bf05270 */
[----:B------:R-:W-:Y:S05]  /*7e40*/  BRA.U !UP0, `(.L_x_163) ;  /* 0x00000001085c7547 */ /* 0x000fea000b800000 */
[----:B------:R-:W-:-:S09]  /*7e50*/  UISETP.NE.AND UP0, UPT, UR4, 0x18, UPT ;  /* 0x000000180400788c */ /* 0x000fd2000bf05270 */
[----:B------:R-:W-:Y:S05]  /*7e60*/  BRA.U UP0, `(.L_x_151) ;  /* 0x0000000500e47547 */ /* 0x000fea000b800000 */
[----:B------:R-:W2:Y:S01]  /*7e70*/  LDG.E.U8 R0, desc[UR36][R2.64] ;  /* 0x0000002402007981 */ /* 0x000ea2000c1e1100 */
[----:B------:R-:W-:Y:S01]  /*7e80*/  MOV R6, 0x1f ;  /* 0x0000001f00067802 */ /* 0x000fe20000000f00 */
[----:B--2---:R-:W-:-:S05]  /*7e90*/  IMAD.SHL.U32 R0, R0, 0x1000000, RZ ;  /* 0x0100000000007824 */ /* 0x004fca00078e00ff */
[C---:B------:R-:W-:Y:S02]  /*7ea0*/  LOP3.LUT R4, R0.reuse, 0x7f000000, RZ, 0xc0, !PT ;  /* 0x7f00000000047812 */ /* 0x040fe400078ec0ff */
[----:B------:R-:W-:Y:S02]  /*7eb0*/  LOP3.LUT P0, RZ, R0, 0x7f000000, RZ, 0xc0, !PT ;  /* 0x7f00000000ff7812 */ /* 0x000fe4000780c0ff */
[----:B------:R-:W0:Y:S02]  /*7ec0*/  FLO.U32 R5, R4 ;  /* 0x0000000400057300 */ /* 0x000e2400000e0000 */
[----:B0-----:R-:W-:-:S05]  /*7ed0*/  IMAD.MOV R5, RZ, RZ, -R5 ;  /* 0x000000ffff057224 */ /* 0x001fca00078e0a05 */
[----:B------:R-:W-:-:S05]  /*7ee0*/  VIADDMNMX.U32 R5, R5, R6, 0x4, !PT ;  /* 0x0000000405057446 */ /* 0x000fca0007800006 */
[----:B------:R-:W-:-:S05]  /*7ef0*/  VIADD R5, R5, 0xfffffffc ;  /* 0xfffffffc05057836 */ /* 0x000fca0000000000 */
[C---:B------:R-:W-:Y:S02]  /*7f00*/  SHF.L.U32 R6, R4.reuse, R5, RZ ;  /* 0x0000000504067219 */ /* 0x040fe400000006ff */
[----:B------:R-:W-:Y:S01]  /*7f10*/  SHF.L.U32 R7, R5, 0x17, RZ ;  /* 0x0000001705077819 */ /* 0x000fe200000006ff */
[----:B------:R-:W-:-:S03]  /*7f20*/  VIADD R5, R4, 0x1000000 ;  /* 0x0100000004057836 */ /* 0x000fc60000000000 */
        /* <DEDUP_REMOVED lines=9> */
.L_x_163:
[----:B------:R-:W2:Y:S02]  /*7fc0*/  LDG.E.U8 R2, desc[UR36][R2.64] ;  /* 0x0000002402027981 */ /* 0x000ea4000c1e1100 */
[C---:B--2---:R-:W-:Y:S01]  /*7fd0*/  SHF.L.U32 R0, R2.reuse, 0x19, RZ ;  /* 0x0000001902007819 */ /* 0x044fe200000006ff */
[----:B------:R-:W-:-:S03]  /*7fe0*/  IMAD.SHL.U32 R5, R2, 0x100, RZ ;  /* 0x0000010002057824 */ /* 0x000fc600078e00ff */
        /* <DEDUP_REMOVED lines=10> */
.L_x_162:
[----:B------:R0:W5:Y:S01]  /*8090*/  LDG.E.U16 R0, desc[UR36][R2.64] ;  /* 0x0000002402007981 */ /* 0x000162000c1e1500 */
[----:B------:R-:W-:Y:S05]  /*80a0*/  BRA `(.L_x_152) ;  /* 0x0000000400b87947 */ /* 0x000fea0003800000 */
.L_x_159:
        /* <DEDUP_REMOVED lines=12> */
.L_x_166:
        /* <DEDUP_REMOVED lines=21> */
.L_x_170:
[----:B------:R-:W-:Y:S05]  /*82c0*/  BSYNC.RECONVERGENT B1 ;  /* 0x0000000000017941 */ /* 0x000fea0003800200 */
.L_x_169:
[----:B------:R-:W-:Y:S02]  /*82d0*/  SHF.L.U32 R0, R0, 0x14, RZ ;  /* 0x0000001400007819 */ /* 0x000fe400000006ff */
[----:B------:R-:W-:-:S04]  /*82e0*/  LEA R2, R2, 0x3b800000, 0x17 ;  /* 0x3b80000002027811 */ /* 0x000fc800078eb8ff */
[----:B------:R-:W-:-:S07]  /*82f0*/  LOP3.LUT R0, R2, R0, R7, 0xfe, !PT ;  /* 0x0000000002007212 */ /* 0x000fce00078efe07 */
.L_x_168:
[----:B------:R-:W-:Y:S05]  /*8300*/  BSYNC.RECONVERGENT B0 ;  /* 0x0000000000007941 */ /* 0x000fea0003800200 */
.L_x_167:
[----:B------:R-:W-:Y:S01]  /*8310*/  F2FP.BF16.F32.PACK_AB R0, RZ, R0 ;  /* 0x00000000ff00723e */ /* 0x000fe200000010ff */
[----:B------:R-:W-:Y:S06]  /*8320*/  BRA `(.L_x_152) ;  /* 0x0000000400187947 */ /* 0x000fec0003800000 */
.L_x_165:
        /* <DEDUP_REMOVED lines=21> */
.L_x_174:
[----:B------:R-:W-:Y:S05]  /*8480*/  BSYNC.RECONVERGENT B1 ;  /* 0x0000000000017941 */ /* 0x000fea0003800200 */
.L_x_173:
[----:B------:R-:W-:Y:S01]  /*8490*/  IMAD.SHL.U32 R0, R0, 0x200000, RZ ;  /* 0x0020000000007824 */ /* 0x000fe200078e00ff */
[----:B------:R-:W-:-:S04]  /*84a0*/  LEA R2, R2, 0x37800000, 0x17 ;  /* 0x3780000002027811 */ /* 0x000fc800078eb8ff */
[----:B------:R-:W-:-:S07]  /*84b0*/  LOP3.LUT R0, R2, R0, R7, 0xfe, !PT ;  /* 0x0000000002007212 */ /* 0x000fce00078efe07 */
.L_x_172:
[----:B------:R-:W-:Y:S05]  /*84c0*/  BSYNC.RECONVERGENT B0 ;  /* 0x0000000000007941 */ /* 0x000fea0003800200 */
.L_x_171:
[----:B------:R-:W-:Y:S01]  /*84d0*/  F2FP.BF16.F32.PACK_AB R0, RZ, R0 ;  /* 0x00000000ff00723e */ /* 0x000fe200000010ff */
[----:B------:R-:W-:Y:S06]  /*84e0*/  BRA `(.L_x_152) ;  /* 0x0000000000a87947 */ /* 0x000fec0003800000 */
.L_x_164:
        /* <DEDUP_REMOVED lines=8> */
[----:B------:R-:W-:Y:S01]  /*8570*/  HFMA2 R0, -RZ, RZ, 3.814697265625e-06, 0 ;  /* 0x00400000ff007431 */ /* 0x000fe200000001ff */
[----:B--2---:R-:W-:-:S13]  /*8580*/  ISETP.NE.AND P0, PT, R2, RZ, PT ;  /* 0x000000ff0200720c */ /* 0x004fda0003f05270 */
[----:B------:R-:W-:Y:S05]  /*8590*/  @!P0 BRA `(.L_x_178) ;  /* 0x00000000000c8947 */ /* 0x000fea0003800000 */
[----:B------:R-:W-:-:S13]  /*85a0*/  ISETP.NE.AND P0, PT, R2, 0xff, PT ;  /* 0x000000ff0200780c */ /* 0x000fda0003f05270 */
[----:B------:R-:W-:Y:S02]  /*85b0*/  @!P0 IMAD.MOV.U32 R0, RZ, RZ, 0x7f800001 ;  /* 0x7f800001ff008424 */ /* 0x000fe400078e00ff */
[----:B------:R-:W-:-:S07]  /*85c0*/  @P0 IMAD.SHL.U32 R0, R2, 0x800000, RZ ;  /* 0x0080000002000824 */ /* 0x000fce00078e00ff */
.L_x_178:
[----:B------:R-:W-:Y:S05]  /*85d0*/  BSYNC.RECONVERGENT B0 ;  /* 0x0000000000007941 */ /* 0x000fea0003800200 */
.L_x_177:
[----:B------:R-:W-:Y:S01]  /*85e0*/  F2FP.BF16.F32.PACK_AB R0, RZ, R0 ;  /* 0x00000000ff00723e */ /* 0x000fe200000010ff */
[----:B------:R-:W-:Y:S06]  /*85f0*/  BRA `(.L_x_152) ;  /* 0x0000000000647947 */ /* 0x000fec0003800000 */
.L_x_151:
[----:B------:R-:W-:Y:S01]  /*8600*/  MOV R2, 0x0 ;  /* 0x0000000000027802 */ /* 0x000fe20000000f00 */
[----:B------:R-:W0:Y:S01]  /*8610*/  LDCU.64 UR4, c[0x4][0x128] ;  /* 0x01002500ff0477ac */ /* 0x000e220008000a00 */
[----:B------:R-:W-:Y:S02]  /*8620*/  HFMA2 R8, -RZ, RZ, 0, 4.64916229248046875e-06 ;  /* 0x0000004eff087431 */ /* 0x000fe400000001ff */
[----:B------:R-:W-:Y:S01]  /*8630*/  IMAD.MOV.U32 R12, RZ, RZ, 0x1 ;  /* 0x00000001ff0c7424 */ /* 0x000fe200078e00ff */
[----:B------:R-:W1:Y:S01]  /*8640*/  LDCU.64 UR6, c[0x4][0x130] ;  /* 0x01002600ff0677ac */ /* 0x000e620008000a00 */
[----:B------:R-:W2:Y:S01]  /*8650*/  LDC.64 R2, c[0x4][R2] ;  /* 0x0100000002027b82 */ /* 0x000ea20000000a00 */
[----:B------:R-:W-:Y:S01]  /*8660*/  IMAD.MOV.U32 R13, RZ, RZ, RZ ;  /* 0x000000ffff0d7224 */ /* 0x000fe200078e00ff */
[----:B------:R-:W3:Y:S01]  /*8670*/  LDCU.64 UR8, c[0x4][0x38] ;  /* 0x01000700ff0877ac */ /* 0x000ee20008000a00 */
[----:B0-----:R-:W-:Y:S01]  /*8680*/  MOV R4, UR4 ;  /* 0x0000000400047c02 */ /* 0x001fe20008000f00 */
[----:B------:R-:W-:-:S02]  /*8690*/  IMAD.U32 R5, RZ, RZ, UR5 ;  /* 0x00000005ff057e24 */ /* 0x000fc4000f8e00ff */
[----:B-1----:R-:W-:Y:S01]  /*86a0*/  IMAD.U32 R6, RZ, RZ, UR6 ;  /* 0x00000006ff067e24 */ /* 0x002fe2000f8e00ff */
[----:B------:R-:W-:Y:S01]  /*86b0*/  MOV R7, UR7 ;  /* 0x0000000700077c02 */ /* 0x000fe20008000f00 */
[----:B---3--:R-:W-:Y:S02]  /*86c0*/  IMAD.U32 R10, RZ, RZ, UR8 ;  /* 0x00000008ff0a7e24 */ /* 0x008fe4000f8e00ff */
[----:B------:R-:W-:-:S07]  /*86d0*/  IMAD.U32 R11, RZ, RZ, UR9 ;  /* 0x00000009ff0b7e24 */ /* 0x000fce000f8e00ff */
[----:B------:R-:W-:-:S07]  /*86e0*/  LEPC R20, `(.L_x_179) ;  /* 0x000000001014794e */ /* 0x000fce0000000000 */
[----:B--2---:R-:W-:Y:S05]  /*86f0*/  CALL.ABS.NOINC R2 ;  /* 0x0000000002007343 */ /* 0x004fea0003c00000 */
.L_x_179:
[----:B------:R-:W-:Y:S01]  /*8700*/  PRMT R0, RZ, 0x7610, R0 ;  /* 0x00007610ff007816 */ /* 0x000fe20000000000 */
[----:B------:R-:W-:Y:S06]  /*8710*/  BRA `(.L_x_152) ;  /* 0x00000000001c7947 */ /* 0x000fec0003800000 */
.L_x_176:
[----:B------:R-:W2:Y:S02]  /*8720*/  LDG.E.64 R2, desc[UR36][R2.64] ;  /* 0x0000002402027981 */ /* 0x000ea4000c1e1b00 */
[----:B--2---:R-:W0:Y:S02]  /*8730*/  I2F.U64 R0, R2 ;  /* 0x0000000200007312 */ /* 0x004e240000301000 */
[----:B0-----:R-:W-:Y:S01]  /*8740*/  F2FP.BF16.F32.PACK_AB R0, RZ, R0 ;  /* 0x00000000ff00723e */ /* 0x001fe200000010ff */
[----:B------:R-:W-:Y:S06]  /*8750*/  BRA `(.L_x_152) ;  /* 0x00000000000c7947 */ /* 0x000fec0003800000 */
.L_x_175:
[----:B------:R-:W2:Y:S02]  /*8760*/  LDG.E R2, desc[UR36][R2.64] ;  /* 0x0000002402027981 */ /* 0x000ea4000c1e1900 */
[----:B--2---:R-:W-:-:S04]  /*8770*/  I2FP.F32.U32 R0, R2 ;  /* 0x0000000200007245 */ /* 0x004fc80000201000 */
[----:B------:R-:W-:-:S07]  /*8780*/  F2FP.BF16.F32.PACK_AB R0, RZ, R0 ;  /* 0x00000000ff00723e */ /* 0x000fce00000010ff */
.L_x_152:
[----:B-----5:R-:W-:Y:S01]  /*8790*/  SHF.L.U32 R0, R0, 0x10, RZ ;  /* 0x0000001000007819 */ /* 0x020fe200000006ff */
[----:B------:R-:W0:Y:S04]  /*87a0*/  LDCU.64 UR6, c[0x0][0x580] ;  /* 0x0000b000ff0677ac */ /* 0x000e280008000a00 */
        /* <DEDUP_REMOVED lines=20> */
.L_x_183:
[----:B-1----:R-:W-:-:S06]  /*88f0*/  SHF.L.U32 R5, R5, 0x10, RZ ;  /* 0x0000001005057819 */ /* 0x002fcc00000006ff */
[----:B------:R-:W1:Y:S02]  /*8900*/  F2I.S64.TRUNC R4, R5 ;  /* 0x0000000500047311 */ /* 0x000e64000020d900 */
[----:B-1----:R1:W-:Y:S01]  /*8910*/  STG.E.U8 desc[UR36][R2.64], R4 ;  /* 0x0000000402007986 */ /* 0x0023e2000c101124 */
[----:B------:R-:W-:Y:S05]  /*8920*/  BRA `(.L_x_185) ;  /* 0x0000000c006c7947 */ /* 0x000fea0003800000 */
.L_x_182:
        /* <DEDUP_REMOVED lines=10> */
.L_x_187:
[----:B-1----:R-:W-:-:S06]  /*89d0*/  IMAD.U32 R5, R5, 0x10000, RZ ;  /* 0x0001000005057824 */ /* 0x002fcc00078e00ff */
[----:B------:R-:W1:Y:S02]  /*89e0*/  F2I.FTZ.TRUNC.NTZ R5, R5 ;  /* 0x0000000500057305 */ /* 0x000e64000021f100 */
[----:B-1----:R3:W-:Y:S01]  /*89f0*/  STG.E desc[UR36][R2.64], R5 ;  /* 0x0000000502007986 */ /* 0x0027e2000c101924 */
[----:B------:R-:W-:Y:S05]  /*8a00*/  BRA `(.L_x_185) ;  /* 0x0000000c00347947 */ /* 0x000fea0003800000 */
.L_x_186:
[----:B-1----:R-:W-:-:S06]  /*8a10*/  SHF.L.U32 R5, R5, 0x10, RZ ;  /* 0x0000001005057819 */ /* 0x002fcc00000006ff */
[----:B------:R-:W1:Y:S02]  /*8a20*/  F2I.FTZ.TRUNC.NTZ R5, R5 ;  /* 0x0000000500057305 */ /* 0x000e64000021f100 */
[----:B-1----:R1:W-:Y:S01]  /*8a30*/  STG.E.U16 desc[UR36][R2.64], R5 ;  /* 0x0000000502007986 */ /* 0x0023e2000c101524 */
[----:B------:R-:W-:Y:S05]  /*8a40*/  BRA `(.L_x_185) ;  /* 0x0000000c00247947 */ /* 0x000fea0003800000 */
.L_x_181:
[----:B------:R-:W-:-:S09]  /*8a50*/  UISETP.GT.AND UP0, UPT, UR4, 0x6, UPT ;  /* 0x000000060400788c */ /* 0x000fd2000bf04270 */
[----:B------:R-:W-:Y:S05]  /*8a60*/  BRA.U UP0, `(.L_x_188) ;  /* 0x00000001002c7547 */ /* 0x000fea000b800000 */
[----:B------:R-:W-:-:S09]  /*8a70*/  UISETP.NE.AND UP0, UPT, UR4, 0x5, UPT ;  /* 0x000000050400788c */ /* 0x000fd2000bf05270 */
[----:B------:R-:W-:Y:S05]  /*8a80*/  BRA.U !UP0, `(.L_x_189) ;  /* 0x0000000108147547 */ /* 0x000fea000b800000 */
[----:B------:R-:W-:-:S09]  /*8a90*/  UISETP.NE.AND UP0, UPT, UR4, 0x6, UPT ;  /* 0x000000060400788c */ /* 0x000fd2000bf05270 */
[----:B------:R-:W-:Y:S05]  /*8aa0*/  BRA.U UP0, `(.L_x_184) ;  /* 0x0000000900307547 */ /* 0x000fea000b800000 */
[----:B-1----:R-:W-:-:S05]  /*8ab0*/  IMAD.U32 R5, R5, 0x10000, RZ ;  /* 0x0001000005057824 */ /* 0x002fca00078e00ff */
[----:B------:R1:W-:Y:S01]  /*8ac0*/  STG.E desc[UR36][R2.64], R5 ;  /* 0x0000000502007986 */ /* 0x0003e2000c101924 */
[----:B------:R-:W-:Y:S05]  /*8ad0*/  BRA `(.L_x_185) ;  /* 0x0000000c00007947 */ /* 0x000fea0003800000 */
.L_x_189:
[----:B01----:R-:W-:-:S05]  /*8ae0*/  IMAD.U32 R0, R5, 0x10000, RZ ;  /* 0x0001000005007824 */ /* 0x003fca00078e00ff */
[----:B------:R-:W-:-:S05]  /*8af0*/  F2FP.F16.F32.PACK_AB R0, RZ, R0 ;  /* 0x00000000ff00723e */ /* 0x000fca00000000ff */
[----:B------:R0:W-:Y:S01]  /*8b00*/  STG.E.U16 desc[UR36][R2.64], R0 ;  /* 0x0000000002007986 */ /* 0x0001e2000c101524 */
[----:B------:R-:W-:Y:S05]  /*8b10*/  BRA `(.L_x_185) ;  /* 0x0000000800f07947 */ /* 0x000fea0003800000 */
.L_x_188:
[----:B------:R-:W-:-:S09]  /*8b20*/  UISETP.NE.AND UP0, UPT, UR4, 0x7, UPT ;  /* 0x000000070400788c */ /* 0x000fd2000bf05270 */
[----:B------:R-:W-:Y:S05]  /*8b30*/  BRA.U !UP0, `(.L_x_190) ;  /* 0x0000000108347547 */ /* 0x000fea000b800000 */
[----:B------:R-:W-:-:S09]  /*8b40*/  UISETP.NE.AND UP0, UPT, UR4, 0x8, UPT ;  /* 0x000000080400788c */ /* 0x000fd2000bf05270 */
[----:B------:R-:W-:Y:S05]  /*8b50*/  BRA.U !UP0, `(.L_x_191) ;  /* 0x0000000108187547 */ /* 0x000fea000b800000 */
[----:B------:R-:W-:-:S09]  /*8b60*/  UISETP.NE.AND UP0, UPT, UR4, 0x9, UPT ;  /* 0x000000090400788c */ /* 0x000fd2000bf05270 */
[----:B------:R-:W-:Y:S05]  /*8b70*/  BRA.U UP0, `(.L_x_184) ;  /* 0x0000000500fc7547 */ /* 0x000fea000b800000 */
[----:B-1----:R-:W-:Y:S01]  /*8b80*/  SHF.L.U32 R4, R5, 0x10, RZ ;  /* 0x0000001005047819 */ /* 0x002fe200000006ff */
[----:B------:R-:W-:-:S05]  /*8b90*/  IMAD.MOV.U32 R5, RZ, RZ, RZ ;  /* 0x000000ffff057224 */ /* 0x000fca00078e00ff */
[----:B------:R1:W-:Y:S01]  /*8ba0*/  STG.E.64 desc[UR36][R2.64], R4 ;  /* 0x0000000402007986 */ /* 0x0003e2000c101b24 */
[----:B------:R-:W-:Y:S05]  /*8bb0*/  BRA `(.L_x_185) ;  /* 0x0000000800c87947 */ /* 0x000fea0003800000 */
.L_x_191:
[----:B-1----:R-:W-:-:S05]  /*8bc0*/  IMAD.U32 R5, R5, 0x10000, RZ ;  /* 0x0001000005057824 */ /* 0x002fca00078e00ff */
[----:B------:R-:W-:-:S04]  /*8bd0*/  F2FP.F16.F32.PACK_AB R5, RZ, R5 ;  /* 0x00000005ff05723e */ /* 0x000fc800000000ff */
[----:B------:R-:W-:-:S05]  /*8be0*/  PRMT R5, R5, 0x5410, RZ ;  /* 0x0000541005057816 */ /* 0x000fca00000000ff */
[----:B------:R1:W-:Y:S01]  /*8bf0*/  STG.E desc[UR36][R2.64], R5 ;  /* 0x0000000502007986 */ /* 0x0003e2000c101924 */
[----:B------:R-:W-:Y:S05]  /*8c00*/  BRA `(.L_x_185) ;  /* 0x0000000800b47947 */ /* 0x000fea0003800000 */
.L_x_190:
[----:B-1----:R-:W-:-:S05]  /*8c10*/  SHF.L.U32 R4, R5, 0x10, RZ ;  /* 0x0000001005047819 */ /* 0x002fca00000006ff */
[----:B------:R-:W-:-:S06]  /*8c20*/  FMUL.FTZ R4, R4, 1 ;  /* 0x3f80000004047820 */ /* 0x000fcc0000410000 */
[----:B------:R-:W1:Y:S02]  /*8c30*/  F2F.F64.F32 R4, R4 ;  /* 0x0000000400047310 */ /* 0x000e640000201800 */
[----:B-1----:R1:W-:Y:S01]  /*8c40*/  STG.E.64 desc[UR36][R2.64], R4 ;  /* 0x0000000402007986 */ /* 0x0023e2000c101b24 */
[----:B------:R-:W-:Y:S05]  /*8c50*/  BRA `(.L_x_185) ;  /* 0x0000000800a07947 */ /* 0x000fea0003800000 */
.L_x_180:
        /* <DEDUP_REMOVED lines=10> */
[----:B-1----:R-:W-:-:S06]  /*8d00*/  IMAD.U32 R5, R5, 0x10000, RZ ;  /* 0x0001000005057824 */ /* 0x002fcc00078e00ff */
[----:B------:R-:W1:Y:S02]  /*8d10*/  F2I.FTZ.U32.TRUNC.NTZ R5, R5 ;  /* 0x0000000500057305 */ /* 0x000e64000021f000 */
[----:B-1----:R1:W-:Y:S01]  /*8d20*/  STG.E.U16 desc[UR36][R2.64], R5 ;  /* 0x0000000502007986 */ /* 0x0023e2000c101524 */
[----:B------:R-:W-:Y:S05]  /*8d30*/  BRA `(.L_x_185) ;  /* 0x0000000800687947 */ /* 0x000fea0003800000 */
.L_x_195:
[----:B-1----:R-:W-:Y:S01]  /*8d40*/  IMAD.U32 R5, R5, 0x10000, RZ ;  /* 0x0001000005057824 */ /* 0x002fe200078e00ff */
[----:B------:R-:W-:Y:S01]  /*8d50*/  BSSY.RECONVERGENT B0, `(.L_x_196) ;  /* 0x0000013000007945 */ /* 0x000fe20003800200 */
[----:B0-----:R-:W-:-:S03]  /*8d60*/  MOV R0, 0x80 ;  /* 0x0000008000007802 */ /* 0x001fc60000000f00 */
        /* <DEDUP_REMOVED lines=14> */
[----:B------:R-:W-:-:S07]  /*8e50*/  IMAD.MOV.U32 R0, RZ, RZ, R4 ;  /* 0x000000ffff007224 */ /* 0x000fce00078e0004 */
.L_x_198:
[----:B------:R-:W-:-:S04]  /*8e60*/  SHF.R.U32.HI R5, RZ, 0x18, R5 ;  /* 0x00000018ff057819 */ /* 0x000fc80000011605 */
[----:B------:R-:W-:-:S07]  /*8e70*/  LOP3.LUT R0, R0, 0x80, R5, 0xf8, !PT ;  /* 0x0000008000007812 */ /* 0x000fce00078ef805 */
.L_x_197:
[----:B------:R-:W-:Y:S05]  /*8e80*/  BSYNC.RECONVERGENT B0 ;  /* 0x0000000000007941 */ /* 0x000fea0003800200 */
.L_x_196:
[----:B------:R0:W-:Y:S01]  /*8e90*/  STG.E.U8 desc[UR36][R2.64], R0 ;  /* 0x0000000002007986 */ /* 0x0001e2000c101124 */
[----:B------:R-:W-:Y:S05]  /*8ea0*/  BRA `(.L_x_185) ;  /* 0x00000008000c7947 */ /* 0x000fea0003800000 */
.L_x_194:
[----:B-1----:R-:W-:Y:S01]  /*8eb0*/  IMAD.U32 R5, R5, 0x10000, RZ ;  /* 0x0001000005057824 */ /* 0x002fe200078e00ff */
[----:B------:R-:W-:Y:S01]  /*8ec0*/  BSSY.RECONVERGENT B0, `(.L_x_199) ;  /* 0x0000013000007945 */ /* 0x000fe20003800200 */
[----:B0-----:R-:W-:-:S03]  /*8ed0*/  HFMA2 R0, -RZ, RZ, 0, 7.62939453125e-06 ;  /* 0x00000080ff007431 */ /* 0x001fc600000001ff */
        /* <DEDUP_REMOVED lines=15> */
.L_x_201:
[----:B------:R-:W-:-:S04]  /*8fd0*/  SHF.R.U32.HI R5, RZ, 0x18, R5 ;  /* 0x00000018ff057819 */ /* 0x000fc80000011605 */
[----:B------:R-:W-:-:S07]  /*8fe0*/  LOP3.LUT R0, R0, 0x80, R5, 0xf8, !PT ;  /* 0x0000008000007812 */ /* 0x000fce00078ef805 */
.L_x_200:
[----:B------:R-:W-:Y:S05]  /*8ff0*/  BSYNC.RECONVERGENT B0 ;  /* 0x0000000000007941 */ /* 0x000fea0003800200 */
.L_x_199:
[----:B------:R0:W-:Y:S01]  /*9000*/  STG.E.U8 desc[UR36][R2.64], R0 ;  /* 0x0000000002007986 */ /* 0x0001e2000c101124 */
[----:B------:R-:W-:Y:S05]  /*9010*/  BRA `(.L_x_185) ;  /* 0x0000000400b07947 */ /* 0x000fea0003800000 */
.L_x_193:
        /* <DEDUP_REMOVED lines=12> */
[----:B------:R-:W-:Y:S01]  /*90e0*/  HFMA2 R5, -RZ, RZ, 0, 1.5199184417724609375e-05 ;  /* 0x000000ffff057431 */ /* 0x000fe200000001ff */
[----:B------:R-:W-:-:S04]  /*90f0*/  @P1 LOP3.LUT R0, R0, 0x1, RZ, 0xc0, !PT ;  /* 0x0000000100001812 */ /* 0x000fc800078ec0ff */
[----:B------:R-:W-:Y:S01]  /*9100*/  @P1 ISETP.EQ.U32.AND P2, PT, R0, 0x1, P0 ;  /* 0x000000010000180c */ /* 0x000fe20000742070 */
[----:B------:R-:W-:Y:S01]  /*9110*/  @P1 VIADD R0, R6, 0x1 ;  /* 0x0000000106001836 */ /* 0x000fe20000000000 */
[----:B------:R-:W-:Y:S02]  /*9120*/  PLOP3.LUT P0, PT, PT, PT, PT, 0x80, 0x8 ;  /* 0x000000000008781c */ /* 0x000fe40003f0f070 */
[----:B------:R-:W-:-:S13]  /*9130*/  @P1 PLOP3.LUT P0, PT, P2, PT, PT, 0x80, 0x8 ;  /* 0x000000000008181c */ /* 0x000fda000170f070 */
[----:B------:R-:W-:-:S05]  /*9140*/  @!P0 IMAD.MOV R0, RZ, RZ, R6 ;  /* 0x000000ffff008224 */ /* 0x000fca00078e0206 */
[----:B------:R-:W-:-:S05]  /*9150*/  @P1 MOV R5, R0 ;  /* 0x0000000000051202 */ /* 0x000fca0000000f00 */
[----:B------:R0:W-:Y:S01]  /*9160*/  STG.E.U8 desc[UR36][R2.64], R5 ;  /* 0x0000000502007986 */ /* 0x0001e2000c101124 */
[----:B------:R-:W-:Y:S05]  /*9170*/  BRA `(.L_x_185) ;  /* 0x0000000400587947 */ /* 0x000fea0003800000 */
.L_x_203:
[----:B-1----:R-:W-:-:S06]  /*9180*/  IMAD.U32 R5, R5, 0x10000, RZ ;  /* 0x0001000005057824 */ /* 0x002fcc00078e00ff */
[----:B------:R-:W1:Y:S02]  /*9190*/  F2I.U64.TRUNC R4, R5 ;  /* 0x0000000500047311 */ /* 0x000e64000020d800 */
[----:B-1----:R1:W-:Y:S01]  /*91a0*/  STG.E.64 desc[UR36][R2.64], R4 ;  /* 0x0000000402007986 */ /* 0x0023e2000c101b24 */
[----:B------:R-:W-:Y:S05]  /*91b0*/  BRA `(.L_x_185) ;  /* 0x0000000400487947 */ /* 0x000fea0003800000 */
.L_x_202:
[----:B-1----:R-:W-:-:S06]  /*91c0*/  IMAD.U32 R5, R5, 0x10000, RZ ;  /* 0x0001000005057824 */ /* 0x002fcc00078e00ff */
[----:B------:R-:W1:Y:S02]  /*91d0*/  F2I.FTZ.U32.TRUNC.NTZ R5, R5 ;  /* 0x0000000500057305 */ /* 0x000e64000021f000 */
[----:B-1----:R1:W-:Y:S01]  /*91e0*/  STG.E desc[UR36][R2.64], R5 ;  /* 0x0000000502007986 */ /* 0x0023e2000c101924 */
[----:B------:R-:W-:Y:S05]  /*91f0*/  BRA `(.L_x_185) ;  /* 0x0000000400387947 */ /* 0x000fea0003800000 */
.L_x_192:
[----:B------:R-:W-:-:S09]  /*9200*/  UISETP.GT.AND UP0, UPT, UR4, 0xe, UPT ;  /* 0x0000000e0400788c */ /* 0x000fd2000bf04270 */
[----:B------:R-:W-:Y:S05]  /*9210*/  BRA.U UP0, `(.L_x_204) ;  /* 0x00000001003c7547 */ /* 0x000fea000b800000 */
[----:B------:R-:W-:-:S09]  /*9220*/  UISETP.NE.AND UP0, UPT, UR4, 0xa, UPT ;  /* 0x0000000a0400788c */ /* 0x000fd2000bf05270 */
[----:B------:R-:W-:Y:S05]  /*9230*/  BRA.U !UP0, `(.L_x_205) ;  /* 0x00000001081c7547 */ /* 0x000fea000b800000 */
[----:B------:R-:W-:-:S09]  /*9240*/  UISETP.NE.AND UP0, UPT, UR4, 0xb, UPT ;  /* 0x0000000b0400788c */ /* 0x000fd2000bf05270 */
[----:B------:R-:W-:Y:S05]  /*9250*/  BRA.U UP0, `(.L_x_184) ;  /* 0x0000000100447547 */ /* 0x000fea000b800000 */
[----:B-1----:R-:W-:-:S04]  /*9260*/  SHF.L.U32 R5, R5, 0x10, RZ ;  /* 0x0000001005057819 */ /* 0x002fc800000006ff */
[----:B------:R-:W-:-:S04]  /*9270*/  FSETP.NEU.FTZ.AND P0, PT, R5, RZ, PT ;  /* 0x000000ff0500720b */ /* 0x000fc80003f1d000 */
[----:B------:R-:W-:-:S05]  /*9280*/  SEL R5, RZ, 0x1, !P0 ;  /* 0x00000001ff057807 */ /* 0x000fca0004000000 */
[----:B------:R1:W-:Y:S01]  /*9290*/  STG.E.U8 desc[UR36][R2.64], R5 ;  /* 0x0000000502007986 */ /* 0x0003e2000c101124 */
[----:B------:R-:W-:Y:S05]  /*92a0*/  BRA `(.L_x_185) ;  /* 0x00000004000c7947 */ /* 0x000fea0003800000 */
.L_x_205:
[----:B-1----:R-:W-:Y:S01]  /*92b0*/  IMAD.U32 R5, R5, 0x10000, RZ ;  /* 0x0001000005057824 */ /* 0x002fe200078e00ff */
[----:B------:R-:W-:-:S03]  /*92c0*/  CS2R R6, SRZ ;  /* 0x0000000000067805 */ /* 0x000fc6000001ff00 */
[----:B------:R-:W-:-:S06]  /*92d0*/  FMUL.FTZ R5, R5, 1 ;  /* 0x3f80000005057820 */ /* 0x000fcc0000410000 */
[----:B------:R-:W1:Y:S02]  /*92e0*/  F2F.F64.F32 R4, R5 ;  /* 0x0000000500047310 */ /* 0x000e640000201800 */
[----:B-1----:R1:W-:Y:S01]  /*92f0*/  STG.E.128 desc[UR36][R2.64], R4 ;  /* 0x0000000402007986 */ /* 0x0023e2000c101d24 */
[----:B------:R-:W-:Y:S05]  /*9300*/  BRA `(.L_x_185) ;  /* 0x0000000000f47947 */ /* 0x000fea0003800000 */
.L_x_204:
[----:B------:R-:W-:-:S09]  /*9310*/  UISETP.NE.AND UP0, UPT, UR4, 0xf, UPT ;  /* 0x0000000f0400788c */ /* 0x000fd2000bf05270 */
[----:B------:R-:W-:Y:S05]  /*9320*/  BRA.U !UP0, `(.L_x_206) ;  /* 0x0000000108e87547 */ /* 0x000fea000b800000 */
[----:B------:R-:W-:-:S09]  /*9330*/  UISETP.NE.AND UP0, UPT, UR4, 0x17, UPT ;  /* 0x000000170400788c */ /* 0x000fd2000bf05270 */
[----:B------:R-:W-:Y:S05]  /*9340*/  BRA.U !UP0, `(.L_x_207) ;  /* 0x0000000108907547 */ /* 0x000fea000b800000 */
[----:B------:R-:W-:-:S09]  /*9350*/  UISETP.NE.AND UP0, UPT, UR4, 0x18, UPT ;  /* 0x000000180400788c */ /* 0x000fd2000bf05270 */
[----:B------:R-:W-:Y:S05]  /*9360*/  BRA.U !UP0, `(.L_x_208) ;  /* 0x0000000108447547 */ /* 0x000fea000b800000 */
.L_x_184:
        /* <DEDUP_REMOVED lines=8> */
[----:B0-----:R-:W-:Y:S01]  /*93f0*/  IMAD.U32 R4, RZ, RZ, UR4 ;  /* 0x00000004ff047e24 */ /* 0x001fe2000f8e00ff */
[----:B-1----:R-:W-:Y:S01]  /*9400*/  MOV R5, UR5 ;  /* 0x0000000500057c02 */ /* 0x002fe20008000f00 */
[----:B----4-:R-:W-:-:S02]  /*9410*/  IMAD.U32 R6, RZ, RZ, UR6 ;  /* 0x00000006ff067e24 */ /* 0x010fc4000f8e00ff */
[----:B------:R-:W-:Y:S01]  /*9420*/  IMAD.U32 R7, RZ, RZ, UR7 ;  /* 0x00000007ff077e24 */ /* 0x000fe2000f8e00ff */
[----:B-----5:R-:W-:Y:S01]  /*9430*/  MOV R10, UR8 ;  /* 0x00000008000a7c02 */ /* 0x020fe20008000f00 */
[----:B--2---:R-:W-:-:S07]  /*9440*/  IMAD.U32 R11, RZ, RZ, UR9 ;  /* 0x00000009ff0b7e24 */ /* 0x004fce000f8e00ff */
[----:B------:R-:W-:-:S07]  /*9450*/  LEPC R20, `(.L_x_209) ;  /* 0x000000001014794e */ /* 0x000fce0000000000 */
[----:B---3--:R-:W-:Y:S05]  /*9460*/  CALL.ABS.NOINC R2 ;  /* 0x0000000002007343 */ /* 0x008fea0003c00000 */
.L_x_209:
[----:B------:R-:W-:Y:S05]  /*9470*/  BRA `(.L_x_185) ;  /* 0x0000000000987947 */ /* 0x000fea0003800000 */
.L_x_208:
[----:B-1----:R-:W-:Y:S01]  /*9480*/  IMAD.U32 R7, R5, 0x10000, RZ ;  /* 0x0001000005077824 */ /* 0x002fe200078e00ff */
[----:B------:R-:W-:Y:S01]  /*9490*/  BSSY.RECONVERGENT B0, `(.L_x_210) ;  /* 0x000000c000007945 */ /* 0x000fe20003800200 */
[----:B0-----:R-:W-:-:S03]  /*94a0*/  MOV R0, 0x7f ;  /* 0x0000007f00007802 */ /* 0x001fc60000000f00 */
        /* <DEDUP_REMOVED lines=10> */
.L_x_211:
[----:B------:R-:W-:Y:S05]  /*9550*/  BSYNC.RECONVERGENT B0 ;  /* 0x0000000000007941 */ /* 0x000fea0003800200 */
.L_x_210:
[----:B------:R-:W-:-:S05]  /*9560*/  LOP3.LUT R5, R0, 0x80, R5, 0xf8, !PT ;  /* 0x0000008000057812 */ /* 0x000fca00078ef805 */
[----:B------:R0:W-:Y:S01]  /*9570*/  STG.E.U8 desc[UR36][R2.64], R5 ;  /* 0x0000000502007986 */ /* 0x0001e2000c101124 */
[----:B------:R-:W-:Y:S05]  /*9580*/  BRA `(.L_x_185) ;  /* 0x0000000000547947 */ /* 0x000fea0003800000 */
.L_x_207:
[----:B-1----:R-:W-:Y:S01]  /*9590*/  IMAD.U32 R5, R5, 0x10000, RZ ;  /* 0x0001000005057824 */ /* 0x002fe200078e00ff */
[----:B------:R-:W-:Y:S04]  /*95a0*/  BSSY.RECONVERGENT B0, `(.L_x_212) ;  /* 0x000000e000007945 */ /* 0x000fe80003800200 */
        /* <DEDUP_REMOVED lines=10> */
.L_x_213:
[----:B0-----:R-:W-:Y:S01]  /*9650*/  IMAD.MOV.U32 R0, RZ, RZ, 0x7f ;  /* 0x0000007fff007424 */ /* 0x001fe200078e00ff */
[----:B------:R-:W-:-:S04]  /*9660*/  ISETP.GT.U32.AND P0, PT, R4, 0x7f800000, PT ;  /* 0x7f8000000400780c */ /* 0x000fc80003f04070 */
[----:B------:R-:W-:-:S09]  /*9670*/  SEL R0, R0, 0x7c, P0 ;  /* 0x0000007c00007807 */ /* 0x000fd20000000000 */
.L_x_214:
[----:B------:R-:W-:Y:S05]  /*9680*/  BSYNC.RECONVERGENT B0 ;  /* 0x0000000000007941 */ /* 0x000fea0003800200 */
.L_x_212:
[----:B------:R-:W-:-:S04]  /*9690*/  SHF.R.U32.HI R5, RZ, 0x18, R5 ;  /* 0x00000018ff057819 */ /* 0x000fc80000011605 */
[----:B------:R-:W-:-:S05]  /*96a0*/  LOP3.LUT R5, R0, 0x80, R5, 0xf8, !PT ;  /* 0x0000008000057812 */ /* 0x000fca00078ef805 */
[----:B------:R0:W-:Y:S01]  /*96b0*/  STG.E.U8 desc[UR36][R2.64], R5 ;  /* 0x0000000502007986 */ /* 0x0001e2000c101124 */
[----:B------:R-:W-:Y:S05]  /*96c0*/  BRA `(.L_x_185) ;  /* 0x0000000000047947 */ /* 0x000fea0003800000 */
.L_x_206:
[----:B-1----:R1:W-:Y:S02]  /*96d0*/  STG.E.U16 desc[UR36][R2.64], R5 ;  /* 0x0000000502007986 */ /* 0x0023e4000c101524 */
.L_x_185:
[----:B------:R-:W-:-:S07]  /*96e0*/  IADD3 R17, PT, PT, R17, 0x80, RZ ;  /* 0x0000008011117810 */ /* 0x000fce0007ffe0ff */
.L_x_145:
[----:B------:R-:W-:Y:S05]  /*96f0*/  BSYNC.RECONVERGENT B6 ;  /* 0x0000000000067941 */ /* 0x000fea0003800200 */
.L_x_144:
[----:B------:R-:W5:Y:S02]  /*9700*/  LDCU UR4, c[0x0][0x380] ;  /* 0x00007000ff0477ac */ /* 0x000f640008000800 */
[----:B-----5:R-:W-:-:S13]  /*9710*/  ISETP.GE.AND P0, PT, R17, UR4, PT ;  /* 0x0000000411007c0c */ /* 0x020fda000bf06270 */
[----:B------:R-:W-:Y:S05]  /*9720*/  @P0 EXIT ;  /* 0x000000000000094d */ /* 0x000fea0003800000 */
        /* <DEDUP_REMOVED lines=296> */
[----:B------:R-:W2:Y:S03]  /*a9b0*/  LDCU.64 UR8, c[0x0][0x578] ;  /* 0x0000af00ff0877ac */ /* 0x000ea60008000a00 */
[----:B0-----:R-:W-:-:S05]  /*a9c0*/  IMAD.HI.U32 R2, R5, UR4, R4 ;  /* 0x0000000405027c27 */ /* 0x001fca000f8e0004 */
[----:B------:R-:W-:-:S05]  /*a9d0*/  SHF.R.U32.HI R2, RZ, UR5, R2 ;  /* 0x00000005ff027c19 */ /* 0x000fca0008011602 */
[----:B------:R-:W-:-:S04]  /*a9e0*/  IMAD.MOV R3, RZ, RZ, -R2 ;  /* 0x000000ffff037224 */ /* 0x000fc800078e0a02 */
[----:B-1----:R-:W-:-:S04]  /*a9f0*/  IMAD R5, R3, UR6, R5 ;  /* 0x0000000603057c24 */ /* 0x002fc8000f8e0205 */
[C---:B--2---:R-:W-:Y:S02]  /*aa00*/  IMAD R16, R5.reuse, UR8, R16 ;  /* 0x0000000805107c24 */ /* 0x044fe4000f8e0210 */
[----:B------:R-:W-:-:S07]  /*aa10*/  IMAD R0, R5, UR9, R0 ;  /* 0x0000000905007c24 */ /* 0x000fce000f8e0200 */
.L_x_215:
[----:B------:R-:W0:Y:S01]  /*aa20*/  LDCU.128 UR8, c[0x0][0x580] ;  /* 0x0000b000ff0877ac */ /* 0x000e220008000c00 */
[----:B------:R-:W-:-:S04]  /*aa30*/  UPRMT UR4, UR41, 0x9910, URZ ;  /* 0x0000991029047896 */ /* 0x000fc800080000ff */
[----:B------:R-:W-:Y:S01]  /*aa40*/  UISETP.GT.AND UP0, UPT, UR4, 0x9, UPT ;  /* 0x000000090400788c */ /* 0x000fe2000bf04270 */
[----:B0-----:R-:W-:Y:S02]  /*aa50*/  IADD3 R16, P0, PT, R16, UR8, RZ ;  /* 0x0000000810107c10 */ /* 0x001fe4000ff1e0ff */
[----:B-1234-:R-:W-:-:S03]  /*aa60*/  IADD3 R2, P1, PT, R0, UR10, RZ ;  /* 0x0000000a00027c10 */ /* 0x01efc6000ff3e0ff */
[----:B------:R-:W-:Y:S01]  /*aa70*/  IMAD.X R17, RZ, RZ, UR9, P0 ;  /* 0x00000009ff117e24 */ /* 0x000fe200080e06ff */
[----:B------:R-:W-:Y:S02]  /*aa80*/  IADD3.X R3, PT, PT, RZ, UR11, RZ, P1, !PT ;  /* 0x0000000bff037c10 */ /* 0x000fe40008ffe4ff */
[----:B------:R-:W-:Y:S07]  /*aa90*/  BRA.U UP0, `(.L_x_216) ;  /* 0x0000000500107547 */ /* 0x000fee000b800000 */
        /* <DEDUP_REMOVED lines=12> */
.L_x_219:
[----:B------:R-:W2:Y:S02]  /*ab60*/  LDG.E.U8 R2, desc[UR36][R2.64] ;  /* 0x0000002402027981 */ /* 0x000ea4000c1e1100 */
[----:B--2---:R-:W-:-:S04]  /*ab70*/  I2FP.F32.U32 R0, R2 ;  /* 0x0000000200007245 */ /* 0x004fc80000201000 */
[----:B------:R-:W-:Y:S01]  /*ab80*/  F2FP.BF16.F32.PACK_AB R0, RZ, R0 ;  /* 0x00000000ff00723e */ /* 0x000fe200000010ff */
[----:B------:R-:W-:Y:S06]  /*ab90*/  BRA `(.L_x_221) ;  /* 0x0000000c00847947 */ /* 0x000fec0003800000 */
.L_x_218:
        /* <DEDUP_REMOVED lines=10> */
.L_x_223:
[----:B------:R-:W2:Y:S02]  /*ac40*/  LDG.E R2, desc[UR36][R2.64] ;  /* 0x0000002402027981 */ /* 0x000ea4000c1e1900 */
[----:B--2---:R-:W-:-:S04]  /*ac50*/  I2FP.F32.S32 R0, R2 ;  /* 0x0000000200007245 */ /* 0x004fc80000201400 */
[----:B------:R-:W-:Y:S01]  /*ac60*/  F2FP.BF16.F32.PACK_AB R0, RZ, R0 ;  /* 0x00000000ff00723e */ /* 0x000fe200000010ff */
[----:B------:R-:W-:Y:S06]  /*ac70*/  BRA `(.L_x_221) ;  /* 0x0000000c004c7947 */ /* 0x000fec0003800000 */
.L_x_222:
[----:B------:R-:W2:Y:S02]  /*ac80*/  LDG.E.U16 R2, desc[UR36][R2.64] ;  /* 0x0000002402027981 */ /* 0x000ea4000c1e1500 */
[----:B--2---:R-:W0:Y:S02]  /*ac90*/  I2F.S16 R0, R2 ;  /* 0x0000000200007306 */ /* 0x004e240000101400 */
[----:B0-----:R-:W-:Y:S01]  /*aca0*/  F2FP.BF16.F32.PACK_AB R0, RZ, R0 ;  /* 0x00000000ff00723e */ /* 0x001fe200000010ff */
[----:B------:R-:W-:Y:S06]  /*acb0*/  BRA `(.L_x_221) ;  /* 0x0000000c003c7947 */ /* 0x000fec0003800000 */
.L_x_217:
        /* <DEDUP_REMOVED lines=9> */
.L_x_225:
[----:B------:R-:W2:Y:S02]  /*ad50*/  LDG.E.U16 R0, desc[UR36][R2.64] ;  /* 0x0000002402007981 */ /* 0x000ea4000c1e1500 */
[----:B--2---:R-:W-:-:S05]  /*ad60*/  HADD2.F32 R0, -RZ, R0.H0_H0 ;  /* 0x20000000ff007230 */ /* 0x004fca0000004100 */
[----:B------:R-:W-:Y:S01]  /*ad70*/  F2FP.BF16.F32.PACK_AB R0, RZ, R0 ;  /* 0x00000000ff00723e */ /* 0x000fe200000010ff */
[----:B------:R-:W-:Y:S06]  /*ad80*/  BRA `(.L_x_221) ;  /* 0x0000000c00087947 */ /* 0x000fec0003800000 */
.L_x_224:
        /* <DEDUP_REMOVED lines=9> */
.L_x_227:
[----:B------:R-:W2:Y:S02]  /*ae20*/  LDG.E.U16 R2, desc[UR36][R2.64] ;  /* 0x0000002402027981 */ /* 0x000ea4000c1e1500 */
[----:B--2---:R-:W-:-:S05]  /*ae30*/  HADD2.F32 R0, -RZ, R2.H0_H0 ;  /* 0x20000002ff007230 */ /* 0x004fca0000004100 */
[----:B------:R-:W-:Y:S01]  /*ae40*/  F2FP.BF16.F32.PACK_AB R0, RZ, R0 ;  /* 0x00000000ff00723e */ /* 0x000fe200000010ff */
[----:B------:R-:W-:Y:S06]  /*ae50*/  BRA `(.L_x_221) ;  /* 0x0000000800d47947 */ /* 0x000fec0003800000 */
.L_x_226:
        /* <DEDUP_REMOVED lines=8> */
.L_x_216:
        /* <DEDUP_REMOVED lines=13> */
.L_x_230:
        /* <DEDUP_REMOVED lines=8> */
.L_x_229:
        /* <DEDUP_REMOVED lines=27> */
.L_x_232:
        /* <DEDUP_REMOVED lines=13> */
.L_x_231:
[----:B------:R0:W5:Y:S01]  /*b2b0*/  LDG.E.U16 R0, desc[UR36][R2.64] ;  /* 0x0000002402007981 */ /* 0x000162000c1e1500 */
[----:B------:R-:W-:Y:S05]  /*b2c0*/  BRA `(.L_x_221) ;  /* 0x0000000400b87947 */ /* 0x000fea0003800000 */
.L_x_228:
        /* <DEDUP_REMOVED lines=12> */
.L_x_235:
        /* <DEDUP_REMOVED lines=21> */
.L_x_239:
[----:B------:R-:W-:Y:S05]  /*b4e0*/  BSYNC.RECONVERGENT B1 ;  /* 0x0000000000017941 */ /* 0x000fea0003800200 */
.L_x_238:
[----:B------:R-:W-:Y:S01]  /*b4f0*/  IMAD.SHL.U32 R0, R0, 0x100000, RZ ;  /* 0x0010000000007824 */ /* 0x000fe200078e00ff */
[----:B------:R-:W-:-:S04]  /*b500*/  LEA R2, R2, 0x3b800000, 0x17 ;  /* 0x3b80000002027811 */ /* 0x000fc800078eb8ff */
[----:B------:R-:W-:-:S07]  /*b510*/  LOP3.LUT R0, R2, R0, R7, 0xfe, !PT ;  /* 0x0000000002007212 */ /* 0x000fce00078efe07 */
.L_x_237:
[----:B------:R-:W-:Y:S05]  /*b520*/  BSYNC.RECONVERGENT B0 ;  /* 0x0000000000007941 */ /* 0x000fea0003800200 */
.L_x_236:
[----:B------:R-:W-:Y:S01]  /*b530*/  F2FP.BF16.F32.PACK_AB R0, RZ, R0 ;  /* 0x00000000ff00723e */ /* 0x000fe200000010ff */
[----:B------:R-:W-:Y:S06]  /*b540*/  BRA `(.L_x_221) ;  /* 0x0000000400187947 */ /* 0x000fec0003800000 */
.L_x_234:
        /* <DEDUP_REMOVED lines=21> */
.L_x_243:
[----:B------:R-:W-:Y:S05]  /*b6a0*/  BSYNC.RECONVERGENT B1 ;  /* 0x0000000000017941 */ /* 0x000fea0003800200 */
.L_x_242:
[----:B------:R-:W-:Y:S01]  /*b6b0*/  IMAD.SHL.U32 R0, R0, 0x200000, RZ ;  /* 0x0020000000007824 */ /* 0x000fe200078e00ff */
[----:B------:R-:W-:-:S04]  /*b6c0*/  LEA R2, R2, 0x37800000, 0x17 ;  /* 0x3780000002027811 */ /* 0x000fc800078eb8ff */
[----:B------:R-:W-:-:S07]  /*b6d0*/  LOP3.LUT R0, R2, R0, R7, 0xfe, !PT ;  /* 0x0000000002007212 */ /* 0x000fce00078efe07 */
.L_x_241:
[----:B------:R-:W-:Y:S05]  /*b6e0*/  BSYNC.RECONVERGENT B0 ;  /* 0x0000000000007941 */ /* 0x000fea0003800200 */
.L_x_240:
[----:B------:R-:W-:Y:S01]  /*b6f0*/  F2FP.BF16.F32.PACK_AB R0, RZ, R0 ;  /* 0x00000000ff00723e */ /* 0x000fe200000010ff */
[----:B------:R-:W-:Y:S06]  /*b700*/  BRA `(.L_x_221) ;  /* 0x0000000000a87947 */ /* 0x000fec0003800000 */
.L_x_233:
        /* <DEDUP_REMOVED lines=14> */
.L_x_247:
[----:B------:R-:W-:Y:S05]  /*b7f0*/  BSYNC.RECONVERGENT B0 ;  /* 0x0000000000007941 */ /* 0x000fea0003800200 */
.L_x_246:
[----:B------:R-:W-:Y:S01]  /*b800*/  F2FP.BF16.F32.PACK_AB R0, RZ, R0 ;  /* 0x00000000ff00723e */ /* 0x000fe200000010ff */
[----:B------:R-:W-:Y:S06]  /*b810*/  BRA `(.L_x_221) ;  /* 0x0000000000647947 */ /* 0x000fec0003800000 */
.L_x_220:
[----:B------:R-:W-:Y:S01]  /*b820*/  MOV R0, 0x0 ;  /* 0x0000000000007802 */ /* 0x000fe20000000f00 */
[----:B------:R-:W0:Y:S01]  /*b830*/  LDCU.64 UR4, c[0x4][0x128] ;  /* 0x01002500ff0477ac */ /* 0x000e220008000a00 */
[----:B------:R-:W-:Y:S02]  /*b840*/  HFMA2 R12, -RZ, RZ, 0, 5.9604644775390625e-08 ;  /* 0x00000001ff0c7431 */ /* 0x000fe400000001ff */
[----:B------:R-:W-:Y:S01]  /*b850*/  IMAD.MOV.U32 R8, RZ, RZ, 0x4e ;  /* 0x0000004eff087424 */ /* 0x000fe200078e00ff */
[----:B------:R1:W2:Y:S01]  /*b860*/  LDC.64 R2, c[0x4][R0] ;  /* 0x0100000000027b82 */ /* 0x0002a20000000a00 */
[----:B------:R-:W3:Y:S01]  /*b870*/  LDCU.64 UR6, c[0x4][0x130] ;  /* 0x01002600ff0677ac */ /* 0x000ee20008000a00 */
[----:B------:R-:W-:Y:S01]  /*b880*/  IMAD.MOV.U32 R13, RZ, RZ, RZ ;  /* 0x000000ffff0d7224 */ /* 0x000fe200078e00ff */
[----:B------:R-:W4:Y:S01]  /*b890*/  LDCU.64 UR8, c[0x4][0x38] ;  /* 0x01000700ff0877ac */ /* 0x000f220008000a00 */
[----:B0-----:R-:W-:Y:S01]  /*b8a0*/  IMAD.U32 R4, RZ, RZ, UR4 ;  /* 0x00000004ff047e24 */ /* 0x001fe2000f8e00ff */
[----:B------:R-:W-:Y:S01]  /*b8b0*/  MOV R5, UR5 ;  /* 0x0000000500057c02 */ /* 0x000fe20008000f00 */
[----:B---3--:R-:W-:-:S02]  /*b8c0*/  IMAD.U32 R6, RZ, RZ, UR6 ;  /* 0x00000006ff067e24 */ /* 0x008fc4000f8e00ff */
[----:B------:R-:W-:Y:S01]  /*b8d0*/  IMAD.U32 R7, RZ, RZ, UR7 ;  /* 0x00000007ff077e24 */ /* 0x000fe2000f8e00ff */
[----:B----4-:R-:W-:Y:S01]  /*b8e0*/  MOV R10, UR8 ;  /* 0x00000008000a7c02 */ /* 0x010fe20008000f00 */
[----:B-1----:R-:W-:-:S07]  /*b8f0*/  IMAD.U32 R11, RZ, RZ, UR9 ;  /* 0x00000009ff0b7e24 */ /* 0x002fce000f8e00ff */
[----:B------:R-:W-:-:S07]  /*b900*/  LEPC R20, `(.L_x_248) ;  /* 0x000000001014794e */ /* 0x000fce0000000000 */
[----:B--2---:R-:W-:Y:S05]  /*b910*/  CALL.ABS.NOINC R2 ;  /* 0x0000000002007343 */ /* 0x004fea0003c00000 */
.L_x_248:
[----:B------:R-:W-:Y:S01]  /*b920*/  PRMT R0, RZ, 0x7610, R0 ;  /* 0x00007610ff007816 */ /* 0x000fe20000000000 */
[----:B------:R-:W-:Y:S06]  /*b930*/  BRA `(.L_x_221) ;  /* 0x00000000001c7947 */ /* 0x000fec0003800000 */
.L_x_245:
[----:B------:R-:W2:Y:S02]  /*b940*/  LDG.E.64 R2, desc[UR36][R2.64] ;  /* 0x0000002402027981 */ /* 0x000ea4000c1e1b00 */
[----:B--2---:R-:W0:Y:S02]  /*b950*/  I2F.U64 R0, R2 ;  /* 0x0000000200007312 */ /* 0x004e240000301000 */
[----:B0-----:R-:W-:Y:S01]  /*b960*/  F2FP.BF16.F32.PACK_AB R0, RZ, R0 ;  /* 0x00000000ff00723e */ /* 0x001fe200000010ff */
[----:B------:R-:W-:Y:S06]  /*b970*/  BRA `(.L_x_221) ;  /* 0x00000000000c7947 */ /* 0x000fec0003800000 */
.L_x_244:
[----:B------:R-:W2:Y:S02]  /*b980*/  LDG.E R2, desc[UR36][R2.64] ;  /* 0x0000002402027981 */ /* 0x000ea4000c1e1900 */
[----:B--2---:R-:W-:-:S04]  /*b990*/  I2FP.F32.U32 R0, R2 ;  /* 0x0000000200007245 */ /* 0x004fc80000201000 */
[----:B------:R-:W-:-:S07]  /*b9a0*/  F2FP.BF16.F32.PACK_AB R0, RZ, R0 ;  /* 0x00000000ff00723e */ /* 0x000fce00000010ff */
.L_x_221:
[----:B-----5:R-:W-:Y:S01]  /*b9b0*/  IMAD.U32 R0, R0, 0x10000, RZ ;  /* 0x0001000000007824 */ /* 0x020fe200078e00ff */
[----:B------:R-:W-:-:S03]  /*b9c0*/  UPRMT UR4, UR42, 0x9910, URZ ;  /* 0x000099102a047896 */ /* 0x000fc600080000ff */
[----:B------:R-:W-:Y:S01]  /*b9d0*/  FMUL.RZ R0, R0, 0.15915493667125701904 ;  /* 0x3e22f98300007820 */ /* 0x000fe2000040c000 */
[----:B------:R-:W-:-:S05]  /*b9e0*/  UISETP.GT.AND UP0, UPT, UR4, 0x9, UPT ;  /* 0x000000090400788c */ /* 0x000fca000bf04270 */
[----:B------:R-:W0:Y:S08]  /*b9f0*/  MUFU.SIN R0, R0 ;  /* 0x0000000000007308 */ /* 0x000e300000000400 */
[----:B0-----:R0:W1:Y:S01]  /*ba00*/  F2F.BF16.F32 R3, R0 ;  /* 0x0000000000037304 */ /* 0x0010620000202000 */
        /* <DEDUP_REMOVED lines=9> */
[----:B01----:R-:W-:-:S04]  /*baa0*/  SHF.L.U32 R0, R3, 0x10, RZ ;  /* 0x0000001003007819 */ /* 0x003fc800000006ff */
[----:B------:R-:W0:Y:S02]  /*bab0*/  F2I.FTZ.TRUNC.NTZ R3, R0 ;  /* 0x0000000000037305 */ /* 0x000e24000021f100 */
[----:B0-----:R-:W-:Y:S01]  /*bac0*/  STG.E.U8 desc[UR36][R16.64], R3 ;  /* 0x0000000310007986 */ /* 0x001fe2000c101124 */
[----:B------:R-:W-:Y:S05]  /*bad0*/  EXIT ;  /* 0x000000000000794d */ /* 0x000fea0003800000 */
.L_x_252:
[----:B-1----:R-:W-:-:S06]  /*bae0*/  IMAD.U32 R3, R3, 0x10000, RZ ;  /* 0x0001000003037824 */ /* 0x002fcc00078e00ff */
[----:B------:R-:W1:Y:S02]  /*baf0*/  F2I.S64.TRUNC R2, R3 ;  /* 0x0000000300027311 */ /* 0x000e64000020d900 */
[----:B-1----:R-:W-:Y:S01]  /*bb00*/  STG.E.U8 desc[UR36][R16.64], R2 ;  /* 0x0000000210007986 */ /* 0x002fe2000c101124 */
[----:B------:R-:W-:Y:S05]  /*bb10*/  EXIT ;  /* 0x000000000000794d */ /* 0x000fea0003800000 */
.L_x_251:
        /* <DEDUP_REMOVED lines=8> */
[----:B-1----:R-:W-:Y:S01]  /*bba0*/  STG.E.64 desc[UR36][R16.64], R2 ;  /* 0x0000000210007986 */ /* 0x002fe2000c101b24 */
[----:B------:R-:W-:Y:S05]  /*bbb0*/  EXIT ;  /* 0x000000000000794d */ /* 0x000fea0003800000 */
.L_x_255:
[----:B-1----:R-:W-:-:S06]  /*bbc0*/  SHF.L.U32 R3, R3, 0x10, RZ ;  /* 0x0000001003037819 */ /* 0x002fcc00000006ff */
[----:B------:R-:W1:Y:S02]  /*bbd0*/  F2I.FTZ.TRUNC.NTZ R3, R3 ;  /* 0x0000000300037305 */ /* 0x000e64000021f100 */
[----:B-1----:R-:W-:Y:S01]  /*bbe0*/  STG.E desc[UR36][R16.64], R3 ;  /* 0x0000000310007986 */ /* 0x002fe2000c101924 */
[----:B------:R-:W-:Y:S05]  /*bbf0*/  EXIT ;  /* 0x000000000000794d */ /* 0x000fea0003800000 */
.L_x_254:
[----:B-1----:R-:W-:-:S06]  /*bc00*/  IMAD.U32 R3, R3, 0x10000, RZ ;  /* 0x0001000003037824 */ /* 0x002fcc00078e00ff */
[----:B------:R-:W1:Y:S02]  /*bc10*/  F2I.FTZ.TRUNC.NTZ R3, R3 ;  /* 0x0000000300037305 */ /* 0x000e64000021f100 */
[----:B-1----:R-:W-:Y:S01]  /*bc20*/  STG.E.U16 desc[UR36][R16.64], R3 ;  /* 0x0000000310007986 */ /* 0x002fe2000c101524 */
[----:B------:R-:W-:Y:S05]  /*bc30*/  EXIT ;  /* 0x000000000000794d */ /* 0x000fea0003800000 */
.L_x_250:
[----:B------:R-:W-:-:S09]  /*bc40*/  UISETP.GT.AND UP0, UPT, UR4, 0x6, UPT ;  /* 0x000000060400788c */ /* 0x000fd2000bf04270 */
[----:B------:R-:W-:Y:S05]  /*bc50*/  BRA.U UP0, `(.L_x_256) ;  /* 0x00000001002c7547 */ /* 0x000fea000b800000 */
[----:B------:R-:W-:-:S09]  /*bc60*/  UISETP.NE.AND UP0, UPT, UR4, 0x5, UPT ;  /* 0x000000050400788c */ /* 0x000fd2000bf05270 */
[----:B------:R-:W-:Y:S05]  /*bc70*/  BRA.U !UP0, `(.L_x_257) ;  /* 0x0000000108147547 */ /* 0x000fea000b800000 */
[----:B------:R-:W-:-:S09]  /*bc80*/  UISETP.NE.AND UP0, UPT, UR4, 0x6, UPT ;  /* 0x000000060400788c */ /* 0x000fd2000bf05270 */
[----:B------:R-:W-:Y:S05]  /*bc90*/  BRA.U UP0, `(.L_x_253) ;  /* 0x0000000900307547 */ /* 0x000fea000b800000 */
[----:B-1----:R-:W-:-:S05]  /*bca0*/  IMAD.U32 R3, R3, 0x10000, RZ ;  /* 0x0001000003037824 */ /* 0x002fca00078e00ff */
[----:B------:R-:W-:Y:S01]  /*bcb0*/  STG.E desc[UR36][R16.64], R3 ;  /* 0x0000000310007986 */ /* 0x000fe2000c101924 */
[----:B------:R-:W-:Y:S05]  /*bcc0*/  EXIT ;  /* 0x000000000000794d */ /* 0x000fea0003800000 */
.L_x_257:
[----:B01----:R-:W-:-:S04]  /*bcd0*/  SHF.L.U32 R0, R3, 0x10, RZ ;  /* 0x0000001003007819 */ /* 0x003fc800000006ff */
[----:B------:R-:W-:-:S05]  /*bce0*/  F2FP.F16.F32.PACK_AB R0, RZ, R0 ;  /* 0x00000000ff00723e */ /* 0x000fca00000000ff */
[----:B------:R-:W-:Y:S01]  /*bcf0*/  STG.E.U16 desc[UR36][R16.64], R0 ;  /* 0x0000000010007986 */ /* 0x000fe2000c101524 */
[----:B------:R-:W-:Y:S05]  /*bd00*/  EXIT ;  /* 0x000000000000794d */ /* 0x000fea0003800000 */
.L_x_256:
        /* <DEDUP_REMOVED lines=8> */
[----:B------:R-:W-:Y:S01]  /*bd90*/  STG.E.64 desc[UR36][R16.64], R2 ;  /* 0x0000000210007986 */ /* 0x000fe2000c101b24 */
[----:B------:R-:W-:Y:S05]  /*bda0*/  EXIT ;  /* 0x000000000000794d */ /* 0x000fea0003800000 */
.L_x_259:
[----:B-1----:R-:W-:-:S04]  /*bdb0*/  SHF.L.U32 R3, R3, 0x10, RZ ;  /* 0x0000001003037819 */ /* 0x002fc800000006ff */
[----:B------:R-:W-:-:S04]  /*bdc0*/  F2FP.F16.F32.PACK_AB R3, RZ, R3 ;  /* 0x00000003ff03723e */ /* 0x000fc800000000ff */
[----:B------:R-:W-:-:S05]  /*bdd0*/  PRMT R3, R3, 0x5410, RZ ;  /* 0x0000541003037816 */ /* 0x000fca00000000ff */
[----:B------:R-:W-:Y:S01]  /*bde0*/  STG.E desc[UR36][R16.64], R3 ;  /* 0x0000000310007986 */ /* 0x000fe2000c101924 */
[----:B------:R-:W-:Y:S05]  /*bdf0*/  EXIT ;  /* 0x000000000000794d */ /* 0x000fea0003800000 */
.L_x_258:
[----:B-1----:R-:W-:-:S04]  /*be00*/  IMAD.U32 R2, R3, 0x10000, RZ ;  /* 0x0001000003027824 */ /* 0x002fc800078e00ff */
[----:B------:R-:W-:-:S06]  /*be10*/  FMUL.FTZ R2, R2, 1 ;  /* 0x3f80000002027820 */ /* 0x000fcc0000410000 */
[----:B------:R-:W1:Y:S02]  /*be20*/  F2F.F64.F32 R2, R2 ;  /* 0x0000000200027310 */ /* 0x000e640000201800 */
[----:B-1----:R-:W-:Y:S01]  /*be30*/  STG.E.64 desc[UR36][R16.64], R2 ;  /* 0x0000000210007986 */ /* 0x002fe2000c101b24 */
[----:B------:R-:W-:Y:S05]  /*be40*/  EXIT ;  /* 0x000000000000794d */ /* 0x000fea0003800000 */
.L_x_249:
        /* <DEDUP_REMOVED lines=12> */
[----:B-1----:R-:W-:Y:S01]  /*bf10*/  STG.E.U16 desc[UR36][R16.64], R3 ;  /* 0x0000000310007986 */ /* 0x002fe2000c101524 */
[----:B------:R-:W-:Y:S05]  /*bf20*/  EXIT ;  /* 0x000000000000794d */ /* 0x000fea0003800000 */
.L_x_263:
[----:B-1----:R-:W-:Y:S01]  /*bf30*/  SHF.L.U32 R3, R3, 0x10, RZ ;  /* 0x0000001003037819 */ /* 0x002fe200000006ff */
[----:B------:R-:W-:Y:S01]  /*bf40*/  BSSY.RECONVERGENT B0, `(.L_x_264) ;  /* 0x0000013000007945 */ /* 0x000fe20003800200 */
[----:B------:R-:W-:Y:S02]  /*bf50*/  IMAD.MOV.U32 R8, RZ, RZ, 0x80 ;  /* 0x00000080ff087424 */ /* 0x000fe400078e00ff */
[----:B------:R-:W-:-:S04]  /*bf60*/  LOP3.LUT R2, R3, 0x7fffffff, RZ, 0xc0, !PT ;  /* 0x7fffffff03027812 */ /* 0x000fc800078ec0ff */
[----:B------:R-:W-:-:S13]  /*bf70*/  ISETP.GT.U32.AND P0, PT, R2, 0x437fffff, PT ;  /* 0x437fffff0200780c */ /* 0x000fda0003f04070 */
[----:B------:R-:W-:Y:S05]  /*bf80*/  @P0 BRA `(.L_x_265) ;  /* 0x0000000000380947 */ /* 0x000fea0003800000 */
[----:B------:R-:W-:-:S13]  /*bf90*/  ISETP.GE.U32.AND P0, PT, R2, 0x3c000000, PT ;  /* 0x3c0000000200780c */ /* 0x000fda0003f06070 */
[----:B0-----:R-:W-:-:S04]  /*bfa0*/  @P0 SHF.R.U32.HI R0, RZ, 0x14, R3 ;  /* 0x00000014ff000819 */ /* 0x001fc80000011603 */
[----:B------:R-:W-:-:S04]  /*bfb0*/  @P0 LOP3.LUT R0, R0, 0x1, RZ, 0xc0, !PT ;  /* 0x0000000100000812 */ /* 0x000fc800078ec0ff */
[----:B------:R-:W-:-:S04]  /*bfc0*/  @P0 IADD3 R0, PT, PT, R3, 0x487ffff, R0 ;  /* 0x0487ffff03000810 */ /* 0x000fc80007ffe000 */
[----:B------:R-:W-:-:S04]  /*bfd0*/  @P0 SHF.R.U32.HI R0, RZ, 0x14, R0 ;  /* 0x00000014ff000819 */ /* 0x000fc80000011600 */
[----:B------:R-:W-:Y:S01]  /*bfe0*/  @P0 LOP3.LUT R0, R0, 0xff, RZ, 0xc0, !PT ;  /* 0x000000ff00000812 */ /* 0x000fe200078ec0ff */
[----:B------:R-:W-:Y:S06]  /*bff0*/  @P0 BRA `(.L_x_266) ;  /* 0x0000000000100947 */ /* 0x000fec0003800000 */
[----:B------:R-:W-:Y:S01]  /*c000*/  FADD.FTZ R0, R2, 8192 ;  /* 0x4600000002007421 */ /* 0x000fe20000010000 */
[----:B------:R-:W-:-:S04]  /*c010*/  PRMT R8, RZ, 0x7610, R8 ;  /* 0x00007610ff087816 */ /* 0x000fc80000000008 */
[----:B------:R-:W-:-:S13]  /*c020*/  LOP3.LUT P0, R0, R0, 0xff, RZ, 0xc0, !PT ;  /* 0x000000ff00007812 */ /* 0x000fda000780c0ff */
[----:B------:R-:W-:Y:S05]  /*c030*/  @!P0 BRA `(.L_x_265) ;  /* 0x00000000000c8947 */ /* 0x000fea0003800000 */
.L_x_266:
[----:B------:R-:W-:-:S04]  /*c040*/  SHF.R.U32.HI R3, RZ, 0x18, R3 ;  /* 0x00000018ff037819 */ /* 0x000fc80000011603 */
[----:B------:R-:W-:-:S04]  /*c050*/  LOP3.LUT R0, R0, 0x80, R3, 0xf8, !PT ;  /* 0x0000008000007812 */ /* 0x000fc800078ef803 */
[----:B------:R-:W-:-:S07]  /*c060*/  PRMT R8, R0, 0x7610, R8 ;  /* 0x0000761000087816 */ /* 0x000fce0000000008 */
.L_x_265:
[----:B------:R-:W-:Y:S05]  /*c070*/  BSYNC.RECONVERGENT B0 ;  /* 0x0000000000007941 */ /* 0x000fea0003800200 */
.L_x_264:
[----:B------:R-:W-:Y:S01]  /*c080*/  STG.E.U8 desc[UR36][R16.64], R8 ;  /* 0x0000000810007986 */ /* 0x000fe2000c101124 */
[----:B------:R-:W-:Y:S05]  /*c090*/  EXIT ;  /* 0x000000000000794d */ /* 0x000fea0003800000 */
.L_x_262:
[----:B-1----:R-:W-:Y:S01]  /*c0a0*/  IMAD.U32 R3, R3, 0x10000, RZ ;  /* 0x0001000003037824 */ /* 0x002fe200078e00ff */
[----:B------:R-:W-:Y:S01]  /*c0b0*/  BSSY.RECONVERGENT B0, `(.L_x_267) ;  /* 0x0000013000007945 */ /* 0x000fe20003800200 */
[----:B------:R-:W-:-:S03]  /*c0c0*/  MOV R8, 0x80 ;  /* 0x0000008000087802 */ /* 0x000fc60000000f00 */
        /* <DEDUP_REMOVED lines=14> */
.L_x_269:
[----:B------:R-:W-:-:S04]  /*c1b0*/  SHF.R.U32.HI R3, RZ, 0x18, R3 ;  /* 0x00000018ff037819 */ /* 0x000fc80000011603 */
[----:B------:R-:W-:-:S04]  /*c1c0*/  LOP3.LUT R0, R0, 0x80, R3, 0xf8, !PT ;  /* 0x0000008000007812 */ /* 0x000fc800078ef803 */
[----:B------:R-:W-:-:S07]  /*c1d0*/  PRMT R8, R0, 0x7610, R8 ;  /* 0x0000761000087816 */ /* 0x000fce0000000008 */
.L_x_268:
[----:B------:R-:W-:Y:S05]  /*c1e0*/  BSYNC.RECONVERGENT B0 ;  /* 0x0000000000007941 */ /* 0x000fea0003800200 */
.L_x_267:
[----:B------:R-:W-:Y:S01]  /*c1f0*/  STG.E.U8 desc[UR36][R16.64], R8 ;  /* 0x0000000810007986 */ /* 0x000fe2000c101124 */
[----:B------:R-:W-:Y:S05]  /*c200*/  EXIT ;  /* 0x000000000000794d */ /* 0x000fea0003800000 */
.L_x_261:
        /* <DEDUP_REMOVED lines=20> */
[----:B------:R-:W-:Y:S01]  /*c350*/  STG.E.U8 desc[UR36][R16.64], R3 ;  /* 0x0000000310007986 */ /* 0x000fe2000c101124 */
[----:B------:R-:W-:Y:S05]  /*c360*/  EXIT ;  /* 0x000000000000794d */ /* 0x000fea0003800000 */
.L_x_271:
[----:B-1----:R-:W-:-:S06]  /*c370*/  SHF.L.U32 R3, R3, 0x10, RZ ;  /* 0x0000001003037819 */ /* 0x002fcc00000006ff */
[----:B------:R-:W1:Y:S02]  /*c380*/  F2I.U64.TRUNC R2, R3 ;  /* 0x0000000300027311 */ /* 0x000e64000020d800 */
[----:B-1----:R-:W-:Y:S01]  /*c390*/  STG.E.64 desc[UR36][R16.64], R2 ;  /* 0x0000000210007986 */ /* 0x002fe2000c101b24 */
[----:B------:R-:W-:Y:S05]  /*c3a0*/  EXIT ;  /* 0x000000000000794d */ /* 0x000fea0003800000 */
.L_x_270:
[----:B-1----:R-:W-:-:S06]  /*c3b0*/  IMAD.U32 R3, R3, 0x10000, RZ ;  /* 0x0001000003037824 */ /* 0x002fcc00078e00ff */
[----:B------:R-:W1:Y:S02]  /*c3c0*/  F2I.FTZ.U32.TRUNC.NTZ R3, R3 ;  /* 0x0000000300037305 */ /* 0x000e64000021f000 */
[----:B-1----:R-:W-:Y:S01]  /*c3d0*/  STG.E desc[UR36][R16.64], R3 ;  /* 0x0000000310007986 */ /* 0x002fe2000c101924 */
[----:B------:R-:W-:Y:S05]  /*c3e0*/  EXIT ;  /* 0x000000000000794d */ /* 0x000fea0003800000 */
.L_x_260:
        /* <DEDUP_REMOVED lines=9> */
[----:B------:R-:W-:Y:S01]  /*c480*/  STG.E.U8 desc[UR36][R16.64], R3 ;  /* 0x0000000310007986 */ /* 0x000fe2000c101124 */
[----:B------:R-:W-:Y:S05]  /*c490*/  EXIT ;  /* 0x000000000000794d */ /* 0x000fea0003800000 */
.L_x_273:
[----:B-1----:R-:W-:Y:S02]  /*c4a0*/  SHF.L.U32 R3, R3, 0x10, RZ ;  /* 0x0000001003037819 */ /* 0x002fe400000006ff */
[----:B------:R-:W-:-:S03]  /*c4b0*/  CS2R R6, SRZ ;  /* 0x0000000000067805 */ /* 0x000fc6000001ff00 */
[----:B------:R-:W-:-:S04]  /*c4c0*/  FMUL.FTZ R3, R3, 1 ;  /* 0x3f80000003037820 */ /* 0x000fc80000410000 */
[----:B------:R-:W1:Y:S02]  /*c4d0*/  F2F.F64.F32 R4, R3 ;  /* 0x0000000300047310 */ /* 0x000e640000201800 */
[----:B-1----:R-:W-:Y:S01]  /*c4e0*/  STG.E.128 desc[UR36][R16.64], R4 ;  /* 0x0000000410007986 */ /* 0x002fe2000c101d24 */
[----:B------:R-:W-:Y:S05]  /*c4f0*/  EXIT ;  /* 0x000000000000794d */ /* 0x000fea0003800000 */
.L_x_272:
[----:B------:R-:W-:-:S09]  /*c500*/  UISETP.NE.AND UP0, UPT, UR4, 0xf, UPT ;  /* 0x0000000f0400788c */ /* 0x000fd2000bf05270 */
[----:B------:R-:W-:Y:S05]  /*c510*/  BRA.U !UP0, `(.L_x_274) ;  /* 0x0000000108e87547 */ /* 0x000fea000b800000 */
[----:B------:R-:W-:-:S09]  /*c520*/  UISETP.NE.AND UP0, UPT, UR4, 0x17, UPT ;  /* 0x000000170400788c */ /* 0x000fd2000bf05270 */
[----:B------:R-:W-:Y:S05]  /*c530*/  BRA.U !UP0, `(.L_x_275) ;  /* 0x0000000108907547 */ /* 0x000fea000b800000 */
[----:B------:R-:W-:-:S09]  /*c540*/  UISETP.NE.AND UP0, UPT, UR4, 0x18, UPT ;  /* 0x000000180400788c */ /* 0x000fd2000bf05270 */
[----:B------:R-:W-:Y:S05]  /*c550*/  BRA.U !UP0, `(.L_x_276) ;  /* 0x0000000108447547 */ /* 0x000fea000b800000 */
.L_x_253:
[----:B0-----:R-:W-:Y:S01]  /*c560*/  MOV R0, 0x0 ;  /* 0x0000000000007802 */ /* 0x001fe20000000f00 */
[----:B------:R-:W0:Y:S01]  /*c570*/  LDCU.64 UR4, c[0x4][0x128] ;  /* 0x01002500ff0477ac */ /* 0x000e220008000a00 */
[----:B------:R-:W-:Y:S02]  /*c580*/  HFMA2 R13, -RZ, RZ, 0, 0 ;  /* 0x00000000ff0d7431 */ /* 0x000fe400000001ff */
[----:B------:R-:W-:Y:S01]  /*c590*/  IMAD.MOV.U32 R8, RZ, RZ, 0x65 ;  /* 0x00000065ff087424 */ /* 0x000fe200078e00ff */
[----:B-1----:R1:W2:Y:S01]  /*c5a0*/  LDC.64 R2, c[0x4][R0] ;  /* 0x0100000000027b82 */ /* 0x0022a20000000a00 */
[----:B------:R-:W3:Y:S01]  /*c5b0*/  LDCU.64 UR6, c[0x4][0x130] ;  /* 0x01002600ff0677ac */ /* 0x000ee20008000a00 */
[----:B------:R-:W-:Y:S01]  /*c5c0*/  IMAD.MOV.U32 R12, RZ, RZ, 0x1 ;  /* 0x00000001ff0c7424 */ /* 0x000fe200078e00ff */
[----:B------:R-:W4:Y:S01]  /*c5d0*/  LDCU.64 UR8, c[0x4][0x40] ;  /* 0x01000800ff0877ac */ /* 0x000f220008000a00 */
[----:B0-----:R-:W-:Y:S02]  /*c5e0*/  IMAD.U32 R4, RZ, RZ, UR4 ;  /* 0x00000004ff047e24 */ /* 0x001fe4000f8e00ff */
[----:B------:R-:W-:Y:S01]  /*c5f0*/  IMAD.U32 R5, RZ, RZ, UR5 ;  /* 0x00000005ff057e24 */ /* 0x000fe2000f8e00ff */
[----:B---3--:R-:W-:Y:S01]  /*c600*/  MOV R6, UR6 ;  /* 0x0000000600067c02 */ /* 0x008fe20008000f00 */
[----:B------:R-:W-:-:S02]  /*c610*/  IMAD.U32 R7, RZ, RZ, UR7 ;  /* 0x00000007ff077e24 */ /* 0x000fc4000f8e00ff */
[----:B----4-:R-:W-:Y:S01]  /*c620*/  IMAD.U32 R10, RZ, RZ, UR8 ;  /* 0x00000008ff0a7e24 */ /* 0x010fe2000f8e00ff */
[----:B-1----:R-:W-:-:S07]  /*c630*/  MOV R11, UR9 ;  /* 0x00000009000b7c02 */ /* 0x002fce0008000f00 */
[----:B------:R-:W-:-:S07]  /*c640*/  LEPC R20, `(.L_x_277) ;  /* 0x000000001014794e */ /* 0x000fce0000000000 */
[----:B--2---:R-:W-:Y:S05]  /*c650*/  CALL.ABS.NOINC R2 ;  /* 0x0000000002007343 */ /* 0x004fea0003c00000 */
.L_x_277:
[----:B------:R-:W-:Y:S05]  /*c660*/  EXIT ;  /* 0x000000000000794d */ /* 0x000fea0003800000 */
.L_x_276:
        /* <DEDUP_REMOVED lines=13> */
.L_x_279:
[----:B------:R-:W-:Y:S05]  /*c740*/  BSYNC.RECONVERGENT B0 ;  /* 0x0000000000007941 */ /* 0x000fea0003800200 */
.L_x_278:
[----:B------:R-:W-:-:S05]  /*c750*/  LOP3.LUT R3, R0, 0x80, R3, 0xf8, !PT ;  /* 0x0000008000037812 */ /* 0x000fca00078ef803 */
[----:B------:R-:W-:Y:S01]  /*c760*/  STG.E.U8 desc[UR36][R16.64], R3 ;  /* 0x0000000310007986 */ /* 0x000fe2000c101124 */
[----:B------:R-:W-:Y:S05]  /*c770*/  EXIT ;  /* 0x000000000000794d */ /* 0x000fea0003800000 */
.L_x_275:
        /* <DEDUP_REMOVED lines=12> */
.L_x_281:
[----:B0-----:R-:W-:Y:S01]  /*c840*/  IMAD.MOV.U32 R0, RZ, RZ, 0x7f ;  /* 0x0000007fff007424 */ /* 0x001fe200078e00ff */
[----:B------:R-:W-:-:S04]  /*c850*/  ISETP.GT.U32.AND P0, PT, R2, 0x7f800000, PT ;  /* 0x7f8000000200780c */ /* 0x000fc80003f04070 */
[----:B------:R-:W-:-:S09]  /*c860*/  SEL R0, R0, 0x7c, P0 ;  /* 0x0000007c00007807 */ /* 0x000fd20000000000 */
.L_x_282:
[----:B------:R-:W-:Y:S05]  /*c870*/  BSYNC.RECONVERGENT B0 ;  /* 0x0000000000007941 */ /* 0x000fea0003800200 */
.L_x_280:
[----:B------:R-:W-:-:S04]  /*c880*/  SHF.R.U32.HI R3, RZ, 0x18, R3 ;  /* 0x00000018ff037819 */ /* 0x000fc80000011603 */
[----:B------:R-:W-:-:S05]  /*c890*/  LOP3.LUT R3, R0, 0x80, R3, 0xf8, !PT ;  /* 0x0000008000037812 */ /* 0x000fca00078ef803 */
[----:B------:R-:W-:Y:S01]  /*c8a0*/  STG.E.U8 desc[UR36][R16.64], R3 ;  /* 0x0000000310007986 */ /* 0x000fe2000c101124 */
[----:B------:R-:W-:Y:S05]  /*c8b0*/  EXIT ;  /* 0x000000000000794d */ /* 0x000fea0003800000 */
.L_x_274:
[----:B-1----:R-:W-:Y:S01]  /*c8c0*/  STG.E.U16 desc[UR36][R16.64], R3 ;  /* 0x0000000310007986 */ /* 0x002fe2000c101524 */
[----:B------:R-:W-:Y:S05]  /*c8d0*/  EXIT ;  /* 0x000000000000794d */ /* 0x000fea0003800000 */
.L_x_283:
[----:B------:R-:W-:-:S00]  /*c8e0*/  BRA `(.L_x_283) ;  /* 0xfffffffc00fc7947 */ /* 0x000fc0000383ffff */
[----:B------:R-:W-:-:S00]  /*c8f0*/  NOP ;  /* 0x0000000000007918 */ /* 0x000fc00000000000 */
        /* <DEDUP_REMOVED lines=8> */
.L_x_2662:


//--------------------- .text._ZN2at6native27unrolled_elementwise_kernelIZZZNS0_15sin_kernel_cudaERNS_18TensorIteratorBaseEENKUlvE0_clEvENKUlvE2_clEvEUlN3c108BFloat16EE_St5arrayIPcLm2EELi4E23TrivialOffsetCalculatorILi1EjESD_NS0_6memory12LoadWithCastILi1EEENSE_13StoreWithCastILi1EEEEEviT_T0_T2_T3_T4_T5_ --------------------------
	.section	.text._ZN2at6native27unrolled_elementwise_kernelIZZZNS0_15sin_kernel_cudaERNS_18TensorIteratorBaseEENKUlvE0_clEvENKUlvE2_clEvEUlN3c108BFloat16EE_St5arrayIPcLm2EELi4E23TrivialOffsetCalculatorILi1EjESD_NS0_6memory12LoadWithCastILi1EEENSE_13StoreWithCastILi1EEEEEviT_T0_T2_T3_T4_T5_,"ax",@progbits
	.align	128
        .global         _ZN2at6native27unrolled_elementwise_kernelIZZZNS0_15sin_kernel_cudaERNS_18TensorIteratorBaseEENKUlvE0_clEvENKUlvE2_clEvEUlN3c108BFloat16EE_St5arrayIPcLm2EELi4E23TrivialOffsetCalculatorILi1EjESD_NS0_6memory12LoadWithCastILi1EEENSE_13StoreWithCastILi1EEEEEviT_T0_T2_T3_T4_T5_
        .type           _ZN2at6native27unrolled_elementwise_kernelIZZZNS0_15sin_kernel_cudaERNS_18TensorIteratorBaseEENKUlvE0_clEvENKUlvE2_clEvEUlN3c108BFloat16EE_St5arrayIPcLm2EELi4E23TrivialOffsetCalculatorILi1EjESD_NS0_6memory12LoadWithCastILi1EEENSE_13StoreWithCastILi1EEEEEviT_T0_T2_T3_T4_T5_,@function
        .size           _ZN2at6native27unrolled_elementwise_kernelIZZZNS0_15sin_kernel_cudaERNS_18TensorIteratorBaseEENKUlvE0_clEvENKUlvE2_clEvEUlN3c108BFloat16EE_St5arrayIPcLm2EELi4E23TrivialOffsetCalculatorILi1EjESD_NS0_6memory12LoadWithCastILi1EEENSE_13StoreWithCastILi1EEEEEviT_T0_T2_T3_T4_T5_,(.L_x_2663 - _ZN2at6native27unrolled_elementwise_kernelIZZZNS0_15sin_kernel_cudaERNS_18TensorIteratorBaseEENKUlvE0_clEvENKUlvE2_clEvEUlN3c108BFloat16EE_St5arrayIPcLm2EELi4E23TrivialOffsetCalculatorILi1EjESD_NS0_6memory12LoadWithCastILi1EEENSE_13StoreWithCastILi1EEEEEviT_T0_T2_T3_T4_T5_)
        .other          _ZN2at6native27unrolled_elementwise_kernelIZZZNS0_15sin_kernel_cudaERNS_18TensorIteratorBaseEENKUlvE0_clEvENKUlvE2_clEvEUlN3c108BFloat16EE_St5arrayIPcLm2EELi4E23TrivialOffsetCalculatorILi1EjESD_NS0_6memory12LoadWithCastILi1EEENSE_13StoreWithCastILi1EEEEEviT_T0_T2_T3_T4_T5_,@"STO_CUDA_ENTRY STV_DEFAULT"
_ZN2at6native27unrolled_elementwise_kernelIZZZNS0_15sin_kernel_cudaERNS_18TensorIteratorBaseEENKUlvE0_clEvENKUlvE2_clEvEUlN3c108BFloat16EE_St5arrayIPcLm2EELi4E23TrivialOffsetCalculatorILi1EjESD_NS0_6memory12LoadWithCastILi1EEENSE_13StoreWithCastILi1EEEEEviT_T0_T2_T3_T4_T5_:
.text._ZN2at6native27unrolled_elementwise_kernelIZZZNS0_15sin_kernel_cudaERNS_18TensorIteratorBaseEENKUlvE0_clEvENKUlvE2_clEvEUlN3c108BFloat16EE_St5arrayIPcLm2EELi4E23TrivialOffsetCalculatorILi1EjESD_NS0_6memory12LoadWithCastILi1EEENSE_13StoreWithCastILi1EEEEEviT_T0_T2_T3_T4_T5_:
[----:B------:R-:W0:Y:S01]  /*0000*/  LDC R1, c[0x0][0x37c] ;  /* 0x0000df00ff017b82 */ /* 0x000e220000000800 */
[----:B------:R-:W1:Y:S07]  /*0010*/  S2R R2, SR_CTAID.X ;  /* 0x0000000000027919 */ /* 0x000e6e0000002500 */
[----:B------:R-:W1:Y:S01]  /*0020*/  LDC R3, c[0x0][0x380] ;  /* 0x0000e000ff037b82 */ /* 0x000e620000000800 */
[----:B------:R-:W2:Y:S01]  /*0030*/  LDCU.64 UR36, c[0x0][0x358] ;  /* 0x00006b00ff2477ac */ /* 0x000ea20008000a00 */
[----:B------:R-:W-:Y:S01]  /*0040*/  BSSY.RECONVERGENT B6, `(.L_x_284) ;  /* 0x0000115000067945 */ /* 0x000fe20003800200 */
[----:B------:R-:W3:Y:S01]  /*0050*/  S2R R23, SR_TID.X ;  /* 0x0000000000177919 */ /* 0x000ee20000002100 */
[----:B------:R-:W-:Y:S01]  /*0060*/  PRMT R17, RZ, 0x7610, R17 ;  /* 0x00007610ff117816 */ /* 0x000fe20000000011 */
[----:B------:R-:W4:Y:S01]  /*0070*/  LDCU.U8 UR38, c[0x0][0x39c] ;  /* 0x00007380ff2677ac */ /* 0x000f220008000000 */
[----:B-1----:R-:W-:-:S02]  /*0080*/  IMAD R16, R2, -0x200, R3 ;  /* 0xfffffe0002107824 */ /* 0x002fc400078e0203 */
[----:B---3--:R-:W-:-:S03]  /*0090*/  IMAD.MOV.U32 R25, RZ, RZ, R23 ;  /* 0x000000ffff197224 */ /* 0x008fc600078e0017 */
[----:B------:R-:W-:-:S13]  /*00a0*/  ISETP.GE.AND P0, PT, R23, R16, PT ;  /* 0x000000101700720c */ /* 0x000fda0003f06270 */
[----:B0-2-4-:R-:W-:Y:S05]  /*00b0*/  @P0 BRA `(.L_x_285) ;  /* 0x0000001000340947 */ /* 0x015fea0003800000 */
[----:B------:R-:W0:Y:S01]  /*00c0*/  LDC.64 R4, c[0x0][0x390] ;  /* 0x0000e400ff047b82 */ /* 0x000e220000000a00 */
[----:B------:R-:W1:Y:S01]  /*00d0*/  LDCU UR5, c[0x0][0x3a0] ;  /* 0x00007400ff0577ac */ /* 0x000e620008000800 */
[----:B------:R-:W-:Y:S01]  /*00e0*/  IMAD R0, R2, 0x200, R25 ;  /* 0x0000020002007824 */ /* 0x000fe200078e0219 */
[----:B------:R-:W-:-:S04]  /*00f0*/  UPRMT UR4, UR38, 0x9910, URZ ;  /* 0x0000991026047896 */ /* 0x000fc800080000ff */
[----:B------:R-:W-:Y:S01]  /*0100*/  UISETP.GT.AND UP0, UPT, UR4, 0x9, UPT ;  /* 0x000000090400788c */ /* 0x000fe2000bf04270 */
[----:B-1----:R-:W-:-:S05]  /*0110*/  IMAD R3, R0, UR5, RZ ;  /* 0x0000000500037c24 */ /* 0x002fca000f8e02ff */
[----:B0-----:R-:W-:-:S05]  /*0120*/  IADD3 R4, P0, PT, R3, R4, RZ ;  /* 0x0000000403047210 */ /* 0x001fca0007f1e0ff */
[----:B------:R-:W-:Y:S01]  /*0130*/  IMAD.X R5, RZ, RZ, R5, P0 ;  /* 0x000000ffff057224 */ /* 0x000fe200000e0605 */
        /* <DEDUP_REMOVED lines=11> */
[----:B0-----:R-:W-:-:S04]  /*01f0*/  F2FP.BF16.F32.PACK_AB R0, RZ, R0 ;  /* 0x00000000ff00723e */ /* 0x001fc800000010ff */
[----:B------:R-:W-:Y:S01]  /*0200*/  PRMT R17, R0, 0x7610, R17 ;  /* 0x0000761000117816 */ /* 0x000fe20000000011 */
[----:B------:R-:W-:Y:S06]  /*0210*/  BRA `(.L_x_291) ;  /* 0x0000000c00d87947 */ /* 0x000fec0003800000 */
.L_x_289:
[----:B------:R-:W2:Y:S02]  /*0220*/  LDG.E.U8 R4, desc[UR36][R4.64] ;  /* 0x0000002404047981 */ /* 0x000ea4000c1e1100 */
[----:B--2---:R-:W-:-:S04]  /*0230*/  I2FP.F32.U32 R0, R4 ;  /* 0x0000000400007245 */ /* 0x004fc80000201000 */
[----:B------:R-:W-:-:S04]  /*0240*/  F2FP.BF16.F32.PACK_AB R0, RZ, R0 ;  /* 0x00000000ff00723e */ /* 0x000fc800000010ff */
[----:B------:R-:W-:Y:S01]  /*0250*/  PRMT R17, R0, 0x7610, R17 ;  /* 0x0000761000117816 */ /* 0x000fe20000000011 */
[----:B------:R-:W-:Y:S06]  /*0260*/  BRA `(.L_x_291) ;  /* 0x0000000c00c47947 */ /* 0x000fec0003800000 */
.L_x_288:
        /* <DEDUP_REMOVED lines=8> */
[----:B0-----:R-:W-:-:S04]  /*02f0*/  F2FP.BF16.F32.PACK_AB R0, RZ, R0 ;  /* 0x00000000ff00723e */ /* 0x001fc800000010ff */
[----:B------:R-:W-:Y:S01]  /*0300*/  PRMT R17, R0, 0x7610, R17 ;  /* 0x0000761000117816 */ /* 0x000fe20000000011 */
[----:B------:R-:W-:Y:S06]  /*0310*/  BRA `(.L_x_291) ;  /* 0x0000000c00987947 */ /* 0x000fec0003800000 */
.L_x_293:
[----:B------:R-:W2:Y:S02]  /*0320*/  LDG.E R4, desc[UR36][R4.64] ;  /* 0x0000002404047981 */ /* 0x000ea4000c1e1900 */
[----:B--2---:R-:W-:-:S04]  /*0330*/  I2FP.F32.S32 R0, R4 ;  /* 0x0000000400007245 */ /* 0x004fc80000201400 */
[----:B------:R-:W-:-:S04]  /*0340*/  F2FP.BF16.F32.PACK_AB R0, RZ, R0 ;  /* 0x00000000ff00723e */ /* 0x000fc800000010ff */
[----:B------:R-:W-:Y:S01]  /*0350*/  PRMT R17, R0, 0x7610, R17 ;  /* 0x0000761000117816 */ /* 0x000fe20000000011 */
[----:B------:R-:W-:Y:S06]  /*0360*/  BRA `(.L_x_291) ;  /* 0x0000000c00847947 */ /* 0x000fec0003800000 */
.L_x_292:
[----:B------:R-:W2:Y:S02]  /*0370*/  LDG.E.U16 R4, desc[UR36][R4.64] ;  /* 0x0000002404047981 */ /* 0x000ea4000c1e1500 */
[----:B--2---:R-:W0:Y:S02]  /*0380*/  I2F.S16 R0, R4 ;  /* 0x0000000400007306 */ /* 0x004e240000101400 */
[----:B0-----:R-:W-:-:S04]  /*0390*/  F2FP.BF16.F32.PACK_AB R0, RZ, R0 ;  /* 0x00000000ff00723e */ /* 0x001fc800000010ff */
[----:B------:R-:W-:Y:S01]  /*03a0*/  PRMT R17, R0, 0x7610, R17 ;  /* 0x0000761000117816 */ /* 0x000fe20000000011 */
[----:B------:R-:W-:Y:S06]  /*03b0*/  BRA `(.L_x_291) ;  /* 0x0000000c00707947 */ /* 0x000fec0003800000 */
.L_x_287:
        /* <DEDUP_REMOVED lines=9> */
.L_x_295:
[----:B------:R-:W2:Y:S02]  /*0450*/  LDG.E.U16 R0, desc[UR36][R4.64] ;  /* 0x0000002404007981 */ /* 0x000ea4000c1e1500 */
[----:B--2---:R-:W-:-:S05]  /*0460*/  HADD2.F32 R0, -RZ, R0.H0_H0 ;  /* 0x20000000ff007230 */ /* 0x004fca0000004100 */
[----:B------:R-:W-:-:S04]  /*0470*/  F2FP.BF16.F32.PACK_AB R0, RZ, R0 ;  /* 0x00000000ff00723e */ /* 0x000fc800000010ff */
[----:B------:R-:W-:Y:S01]  /*0480*/  PRMT R17, R0, 0x7610, R17 ;  /* 0x0000761000117816 */ /* 0x000fe20000000011 */
[----:B------:R-:W-:Y:S06]  /*0490*/  BRA `(.L_x_291) ;  /* 0x0000000c00387947 */ /* 0x000fec0003800000 */
.L_x_294:
        /* <DEDUP_REMOVED lines=9> */
.L_x_297:
[----:B------:R-:W2:Y:S02]  /*0530*/  LDG.E.U16 R4, desc[UR36][R4.64] ;  /* 0x0000002404047981 */ /* 0x000ea4000c1e1500 */
[----:B--2---:R-:W-:-:S05]  /*0540*/  HADD2.F32 R0, -RZ, R4.H0_H0 ;  /* 0x20000004ff007230 */ /* 0x004fca0000004100 */
[----:B------:R-:W-:-:S04]  /*0550*/  F2FP.BF16.F32.PACK_AB R0, RZ, R0 ;  /* 0x00000000ff00723e */ /* 0x000fc800000010ff */
[----:B------:R-:W-:Y:S01]  /*0560*/  PRMT R17, R0, 0x7610, R17 ;  /* 0x0000761000117816 */ /* 0x000fe20000000011 */
[----:B------:R-:W-:Y:S06]  /*0570*/  BRA `(.L_x_291) ;  /* 0x0000000c00007947 */ /* 0x000fec0003800000 */
.L_x_296:
[----:B------:R-:W2:Y:S01]  /*0580*/  LDG.E.64 R4, desc[UR36][R4.64] ;  /* 0x0000002404047981 */ /* 0x000ea2000c1e1b00 */
[----:B------:R-:W-:Y:S01]  /*0590*/  UMOV UR4, 0xf0000000 ;  /* 0xf000000000047882 */ /* 0x000fe20000000000 */
[----:B------:R-:W-:Y:S01]  /*05a0*/  UMOV UR5, 0x380fffff ;  /* 0x380fffff00057882 */ /* 0x000fe20000000000 */
[----:B--2---:R-:W0:Y:S01]  /*05b0*/  F2F.F32.F64 R0, R4 ;  /* 0x0000000400007310 */ /* 0x004e220000301000 */
[----:B------:R-:W-:-:S14]  /*05c0*/  DSETP.GEU.AND P0, PT, |R4|, UR4, PT ;  /* 0x0000000404007e2a */ /* 0x000fdc000bf0e200 */
[----:B0-----:R-:W-:-:S05]  /*05d0*/  @!P0 FMUL R0, R0, 1.175494350822287508e-38 ;  /* 0x0080000000008820 */ /* 0x001fca0000400000 */
[----:B------:R-:W-:-:S04]  /*05e0*/  F2FP.BF16.F32.PACK_AB R0, RZ, R0 ;  /* 0x00000000ff00723e */ /* 0x000fc800000010ff */
[----:B------:R-:W-:Y:S01]  /*05f0*/  PRMT R17, R0, 0x7610, R17 ;  /* 0x0000761000117816 */ /* 0x000fe20000000011 */
[----:B------:R-:W-:Y:S06]  /*0600*/  BRA `(.L_x_291) ;  /* 0x0000000800dc7947 */ /* 0x000fec0003800000 */
.L_x_286:
        /* <DEDUP_REMOVED lines=11> */
[----:B------:R-:W-:-:S04]  /*06c0*/  F2FP.BF16.F32.PACK_AB R0, RZ, R0 ;  /* 0x00000000ff00723e */ /* 0x000fc800000010ff */
[----:B------:R-:W-:Y:S01]  /*06d0*/  PRMT R17, R0, 0x7610, R17 ;  /* 0x0000761000117816 */ /* 0x000fe20000000011 */
[----:B------:R-:W-:Y:S06]  /*06e0*/  BRA `(.L_x_291) ;  /* 0x0000000800a47947 */ /* 0x000fec0003800000 */
.L_x_300:
        /* <DEDUP_REMOVED lines=9> */
.L_x_299:
        /* <DEDUP_REMOVED lines=12> */
[----:B0-----:R-:W-:-:S05]  /*0840*/  IMAD.MOV R6, RZ, RZ, -R6 ;  /* 0x000000ffff067224 */ /* 0x001fca00078e0a06 */
[----:B------:R-:W-:-:S05]  /*0850*/  VIADDMNMX.U32 R6, R6, R7, 0x4, !PT ;  /* 0x0000000406067446 */ /* 0x000fca0007800007 */
[----:B------:R-:W-:-:S04]  /*0860*/  VIADD R6, R6, 0xfffffffc ;  /* 0xfffffffc06067836 */ /* 0x000fc80000000000 */
[----:B------:R-:W-:Y:S01]  /*0870*/  IMAD.SHL.U32 R8, R6, 0x800000, RZ ;  /* 0x0080000006087824 */ /* 0x000fe200078e00ff */
[C---:B------:R-:W-:Y:S01]  /*0880*/  SHF.L.U32 R7, R3.reuse, R6, RZ ;  /* 0x0000000603077219 */ /* 0x040fe200000006ff */
        /* <DEDUP_REMOVED lines=10> */
.L_x_302:
[----:B------:R-:W2:Y:S02]  /*0930*/  LDG.E.U8 R4, desc[UR36][R4.64] ;  /* 0x0000002404047981 */ /* 0x000ea4000c1e1100 */
[C---:B--2---:R-:W-:Y:S02]  /*0940*/  IMAD.SHL.U32 R3, R4.reuse, 0x2000000, RZ ;  /* 0x0200000004037824 */ /* 0x044fe400078e00ff */
[----:B------:R-:W-:-:S03]  /*0950*/  IMAD.SHL.U32 R6, R4, 0x100, RZ ;  /* 0x0000010004067824 */ /* 0x000fc600078e00ff */
[----:B------:R-:W-:-:S13]  /*0960*/  ISETP.GT.U32.AND P0, PT, R3, 0x7ffffff, PT ;  /* 0x07ffffff0300780c */ /* 0x000fda0003f04070 */
[----:B------:R-:W-:Y:S02]  /*0970*/  @!P0 LOP3.LUT R0, R6, 0x7f00, RZ, 0xc0, !PT ;  /* 0x00007f0006008812 */ /* 0x000fe400078ec0ff */
[----:B------:R-:W-:Y:S02]  /*0980*/  @P0 LEA.HI R3, R3, 0x70000000, RZ, 0x1c ;  /* 0x7000000003030811 */ /* 0x000fe400078fe0ff */
[----:B------:R-:W-:Y:S02]  /*0990*/  @!P0 LOP3.LUT R0, R0, 0x3f000000, RZ, 0xfc, !PT ;  /* 0x3f00000000008812 */ /* 0x000fe400078efcff */
[----:B------:R-:W-:-:S03]  /*09a0*/  PRMT R6, R6, 0x9910, RZ ;  /* 0x0000991006067816 */ /* 0x000fc600000000ff */
[----:B------:R-:W-:Y:S01]  /*09b0*/  @!P0 FADD.FTZ R0, R0, -0.5 ;  /* 0xbf00000000008421 */ /* 0x000fe20000010000 */
[----:B------:R-:W-:Y:S01]  /*09c0*/  @P0 FMUL.FTZ R0, R3, 1.9259299443872358531e-34 ;  /* 0x0780000003000820 */ /* 0x000fe20000410000 */
[----:B------:R-:W-:-:S05]  /*09d0*/  IMAD.MOV.U32 R3, RZ, RZ, R6 ;  /* 0x000000ffff037224 */ /* 0x000fca00078e0006 */
[----:B------:R-:W-:-:S04]  /*09e0*/  LOP3.LUT R0, R0, 0x80000000, R3, 0xf8, !PT ;  /* 0x8000000000007812 */ /* 0x000fc800078ef803 */
[----:B------:R-:W-:-:S04]  /*09f0*/  F2FP.BF16.F32.PACK_AB R0, RZ, R0 ;  /* 0x00000000ff00723e */ /* 0x000fc800000010ff */
[----:B------:R-:W-:Y:S01]  /*0a00*/  PRMT R17, R0, 0x7610, R17 ;  /* 0x0000761000117816 */ /* 0x000fe20000000011 */
[----:B------:R-:W-:Y:S06]  /*0a10*/  BRA `(.L_x_291) ;  /* 0x0000000400d87947 */ /* 0x000fec0003800000 */
.L_x_301:
[----:B------:R0:W5:Y:S01]  /*0a20*/  LDG.E.U16 R17, desc[UR36][R4.64] ;  /* 0x0000002404117981 */ /* 0x000162000c1e1500 */
[----:B------:R-:W-:Y:S05]  /*0a30*/  BRA `(.L_x_291) ;  /* 0x0000000400d07947 */ /* 0x000fea0003800000 */
.L_x_298:
        /* <DEDUP_REMOVED lines=10> */
[----:B------:R-:W-:-:S04]  /*0ae0*/  F2FP.BF16.F32.PACK_AB R0, RZ, R0 ;  /* 0x00000000ff00723e */ /* 0x000fc800000010ff */
[----:B------:R-:W-:Y:S01]  /*0af0*/  PRMT R17, R0, 0x7610, R17 ;  /* 0x0000761000117816 */ /* 0x000fe20000000011 */
[----:B------:R-:W-:Y:S06]  /*0b00*/  BRA `(.L_x_291) ;  /* 0x00000004009c7947 */ /* 0x000fec0003800000 */
.L_x_305:
        /* <DEDUP_REMOVED lines=21> */
.L_x_309:
[----:B------:R-:W-:Y:S05]  /*0c60*/  BSYNC.RECONVERGENT B1 ;  /* 0x0000000000017941 */ /* 0x000fea0003800200 */
.L_x_308:
[----:B------:R-:W-:Y:S01]  /*0c70*/  IMAD.SHL.U32 R0, R0, 0x100000, RZ ;  /* 0x0010000000007824 */ /* 0x000fe200078e00ff */
[----:B------:R-:W-:-:S04]  /*0c80*/  LEA R3, R3, 0x3b800000, 0x17 ;  /* 0x3b80000003037811 */ /* 0x000fc800078eb8ff */
[----:B------:R-:W-:-:S07]  /*0c90*/  LOP3.LUT R0, R3, R0, R7, 0xfe, !PT ;  /* 0x0000000003007212 */ /* 0x000fce00078efe07 */
.L_x_307:
[----:B------:R-:W-:Y:S05]  /*0ca0*/  BSYNC.RECONVERGENT B0 ;  /* 0x0000000000007941 */ /* 0x000fea0003800200 */
.L_x_306:
[----:B------:R-:W-:-:S04]  /*0cb0*/  F2FP.BF16.F32.PACK_AB R0, RZ, R0 ;  /* 0x00000000ff00723e */ /* 0x000fc800000010ff */
[----:B------:R-:W-:Y:S01]  /*0cc0*/  PRMT R17, R0, 0x7610, R17 ;  /* 0x0000761000117816 */ /* 0x000fe20000000011 */
[----:B------:R-:W-:Y:S06]  /*0cd0*/  BRA `(.L_x_291) ;  /* 0x0000000400287947 */ /* 0x000fec0003800000 */
.L_x_304:
        /* <DEDUP_REMOVED lines=21> */
.L_x_313:
[----:B------:R-:W-:Y:S05]  /*0e30*/  BSYNC.RECONVERGENT B1 ;  /* 0x0000000000017941 */ /* 0x000fea0003800200 */
.L_x_312:
[----:B------:R-:W-:Y:S01]  /*0e40*/  IMAD.SHL.U32 R0, R0, 0x200000, RZ ;  /* 0x0020000000007824 */ /* 0x000fe200078e00ff */
[----:B------:R-:W-:-:S04]  /*0e50*/  LEA R3, R3, 0x37800000, 0x17 ;  /* 0x3780000003037811 */ /* 0x000fc800078eb8ff */
[----:B------:R-:W-:-:S07]  /*0e60*/  LOP3.LUT R0, R3, R0, R7, 0xfe, !PT ;  /* 0x0000000003007212 */ /* 0x000fce00078efe07 */
.L_x_311:
[----:B------:R-:W-:Y:S05]  /*0e70*/  BSYNC.RECONVERGENT B0 ;  /* 0x0000000000007941 */ /* 0x000fea0003800200 */
.L_x_310:
[----:B------:R-:W-:-:S04]  /*0e80*/  F2FP.BF16.F32.PACK_AB R0, RZ, R0 ;  /* 0x00000000ff00723e */ /* 0x000fc800000010ff */
[----:B------:R-:W-:Y:S01]  /*0e90*/  PRMT R17, R0, 0x7610, R17 ;  /* 0x0000761000117816 */ /* 0x000fe20000000011 */
[----:B------:R-:W-:Y:S06]  /*0ea0*/  BRA `(.L_x_291) ;  /* 0x0000000000b47947 */ /* 0x000fec0003800000 */
.L_x_303:
[----:B------:R-:W-:-:S09]  /*0eb0*/  UISETP.NE.AND UP0, UPT, UR4, 0x1c, UPT ;  /* 0x0000001c0400788c */ /* 0x000fd2000bf05270 */
[----:B------:R-:W-:Y:S05]  /*0ec0*/  BRA.U !UP0, `(.L_x_314) ;  /* 0x00000001089c7547 */ /* 0x000fea000b800000 */
[----:B------:R-:W-:-:S09]  /*0ed0*/  UISETP.NE.AND UP0, UPT, UR4, 0x1d, UPT ;  /* 0x0000001d0400788c */ /* 0x000fd2000bf05270 */
[----:B------:R-:W-:Y:S05]  /*0ee0*/  BRA.U !UP0, `(.L_x_315) ;  /* 0x0000000108807547 */ /* 0x000fea000b800000 */
[----:B------:R-:W-:-:S09]  /*0ef0*/  UISETP.NE.AND UP0, UPT, UR4, 0x2c, UPT ;  /* 0x0000002c0400788c */ /* 0x000fd2000bf05270 */
[----:B------:R-:W-:Y:S05]  /*0f00*/  BRA.U !UP0, `(.L_x_316) ;  /* 0x0000000108487547 */ /* 0x000fea000b800000 */
.L_x_290:
[----:B------:R-:W-:Y:S01]  /*0f10*/  MOV R14, 0x0 ;  /* 0x00000000000e7802 */ /* 0x000fe20000000f00 */
[----:B------:R-:W0:Y:S01]  /*0f20*/  LDCU.64 UR4, c[0x4][0x128] ;  /* 0x01002500ff0477ac */ /* 0x000e220008000a00 */
[----:B------:R-:W-:Y:S02]  /*0f30*/  IMAD.MOV.U32 R8, RZ, RZ, 0x4e ;  /* 0x0000004eff087424 */ /* 0x000fe400078e00ff */
[----:B------:R-:W-:Y:S01]  /*0f40*/  IMAD.MOV.U32 R12, RZ, RZ, 0x1 ;  /* 0x00000001ff0c7424 */ /* 0x000fe200078e00ff */
[----:B------:R-:W1:Y:S01]  /*0f50*/  LDCU.64 UR6, c[0x4][0x130] ;  /* 0x01002600ff0677ac */ /* 0x000e620008000a00 */
[----:B------:R-:W2:Y:S01]  /*0f60*/  LDC.64 R14, c[0x4][R14] ;  /* 0x010000000e0e7b82 */ /* 0x000ea20000000a00 */
[----:B------:R-:W-:Y:S01]  /*0f70*/  IMAD.MOV.U32 R13, RZ, RZ, RZ ;  /* 0x000000ffff0d7224 */ /* 0x000fe200078e00ff */
[----:B------:R-:W3:Y:S01]  /*0f80*/  LDCU.64 UR8, c[0x4][0x38] ;  /* 0x01000700ff0877ac */ /* 0x000ee20008000a00 */
[----:B0-----:R-:W-:Y:S02]  /*0f90*/  IMAD.U32 R4, RZ, RZ, UR4 ;  /* 0x00000004ff047e24 */ /* 0x001fe4000f8e00ff */
[----:B------:R-:W-:-:S02]  /*0fa0*/  IMAD.U32 R5, RZ, RZ, UR5 ;  /* 0x00000005ff057e24 */ /* 0x000fc4000f8e00ff */
[----:B-1----:R-:W-:Y:S02]  /*0fb0*/  IMAD.U32 R6, RZ, RZ, UR6 ;  /* 0x00000006ff067e24 */ /* 0x002fe4000f8e00ff */
[----:B------:R-:W-:Y:S02]  /*0fc0*/  IMAD.U32 R7, RZ, RZ, UR7 ;  /* 0x00000007ff077e24 */ /* 0x000fe4000f8e00ff */
[----:B---3--:R-:W-:Y:S02]  /*0fd0*/  IMAD.U32 R10, RZ, RZ, UR8 ;  /* 0x00000008ff0a7e24 */ /* 0x008fe4000f8e00ff */
[----:B------:R-:W-:-:S07]  /*0fe0*/  IMAD.U32 R11, RZ, RZ, UR9 ;  /* 0x00000009ff0b7e24 */ /* 0x000fce000f8e00ff */
[----:B------:R-:W-:-:S07]  /*0ff0*/  LEPC R20, `(.L_x_317) ;  /* 0x000000001014794e */ /* 0x000fce0000000000 */
[----:B--2---:R-:W-:Y:S05]  /*1000*/  CALL.ABS.NOINC R14 ;  /* 0x000000000e007343 */ /* 0x004fea0003c00000 */
.L_x_317:
[----:B------:R-:W-:Y:S01]  /*1010*/  PRMT R17, RZ, 0x7610, R17 ;  /* 0x00007610ff117816 */ /* 0x000fe20000000011 */
[----:B------:R-:W-:Y:S06]  /*1020*/  BRA `(.L_x_291) ;  /* 0x0000000000547947 */ /* 0x000fec0003800000 */
.L_x_316:
[----:B------:R-:W2:Y:S01]  /*1030*/  LDG.E.U8 R4, desc[UR36][R4.64] ;  /* 0x0000002404047981 */ /* 0x000ea2000c1e1100 */
[----:B------:R-:W-:Y:S01]  /*1040*/  BSSY.RECONVERGENT B0, `(.L_x_318) ;  /* 0x0000007000007945 */ /* 0x000fe20003800200 */
[----:B------:R-:W-:Y:S01]  /*1050*/  IMAD.MOV.U32 R0, RZ, RZ, 0x400000 ;  /* 0x00400000ff007424 */ /* 0x000fe200078e00ff */
[----:B--2---:R-:W-:-:S13]  /*1060*/  ISETP.NE.AND P0, PT, R4, RZ, PT ;  /* 0x000000ff0400720c */ /* 0x004fda0003f05270 */
[----:B------:R-:W-:Y:S05]  /*1070*/  @!P0 BRA `(.L_x_319) ;  /* 0x00000000000c8947 */ /* 0x000fea0003800000 */
[----:B------:R-:W-:-:S13]  /*1080*/  ISETP.NE.AND P0, PT, R4, 0xff, PT ;  /* 0x000000ff0400780c */ /* 0x000fda0003f05270 */
[----:B------:R-:W-:Y:S02]  /*1090*/  @!P0 IMAD.MOV.U32 R0, RZ, RZ, 0x7f800001 ;  /* 0x7f800001ff008424 */ /* 0x000fe400078e00ff */
[----:B------:R-:W-:-:S07]  /*10a0*/  @P0 IMAD.SHL.U32 R0, R4, 0x800000, RZ ;  /* 0x0080000004000824 */ /* 0x000fce00078e00ff */
.L_x_319:
[----:B------:R-:W-:Y:S05]  /*10b0*/  BSYNC.RECONVERGENT B0 ;  /* 0x0000000000007941 */ /* 0x000fea0003800200 */
.L_x_318:
[----:B------:R-:W-:-:S04]  /*10c0*/  F2FP.BF16.F32.PACK_AB R0, RZ, R0 ;  /* 0x00000000ff00723e */ /* 0x000fc800000010ff */
[----:B------:R-:W-:Y:S01]  /*10d0*/  PRMT R17, R0, 0x7610, R17 ;  /* 0x0000761000117816 */ /* 0x000fe20000000011 */
[----:B------:R-:W-:Y:S06]  /*10e0*/  BRA `(.L_x_291) ;  /* 0x0000000000247947 */ /* 0x000fec0003800000 */
.L_x_315:
[----:B------:R-:W2:Y:S02]  /*10f0*/  LDG.E.64 R4, desc[UR36][R4.64] ;  /* 0x0000002404047981 */ /* 0x000ea4000c1e1b00 */
[----:B--2---:R-:W0:Y:S02]  /*1100*/  I2F.U64 R0, R4 ;  /* 0x0000000400007312 */ /* 0x004e240000301000 */
[----:B0-----:R-:W-:-:S04]  /*1110*/  F2FP.BF16.F32.PACK_AB R0, RZ, R0 ;  /* 0x00000000ff00723e */ /* 0x001fc800000010ff */
[----:B------:R-:W-:Y:S01]  /*1120*/  PRMT R17, R0, 0x7610, R17 ;  /* 0x0000761000117816 */ /* 0x000fe20000000011 */
[----:B------:R-:W-:Y:S06]  /*1130*/  BRA `(.L_x_291) ;  /* 0x0000000000107947 */ /* 0x000fec0003800000 */
.L_x_314:
[----:B------:R-:W2:Y:S02]  /*1140*/  LDG.E R4, desc[UR36][R4.64] ;  /* 0x0000002404047981 */ /* 0x000ea4000c1e1900 */
[----:B--2---:R-:W-:-:S04]  /*1150*/  I2FP.F32.U32 R0, R4 ;  /* 0x0000000400007245 */ /* 0x004fc80000201000 */
[----:B------:R-:W-:-:S04]  /*1160*/  F2FP.BF16.F32.PACK_AB R0, RZ, R0 ;  /* 0x00000000ff00723e */ /* 0x000fc800000010ff */
[----:B------:R-:W-:-:S07]  /*1170*/  PRMT R17, R0, 0x7610, R17 ;  /* 0x0000761000117816 */ /* 0x000fce0000000011 */
.L_x_291:
[----:B------:R-:W-:-:S07]  /*1180*/  VIADD R23, R25, 0x80 ;  /* 0x0000008019177836 */ /* 0x000fce0000000000 */
.L_x_285:
[----:B------:R-:W-:Y:S05]  /*1190*/  BSYNC.RECONVERGENT B6 ;  /* 0x0000000000067941 */ /* 0x000fea0003800200 */
.L_x_284:
[----:B------:R-:W-:Y:S01]  /*11a0*/  ISETP.GE.AND P0, PT, R23, R16, PT ;  /* 0x000000101700720c */ /* 0x000fe20003f06270 */
[----:B------:R-:W-:Y:S01]  /*11b0*/  BSSY.RECONVERGENT B6, `(.L_x_320) ;  /* 0x0000110000067945 */ /* 0x000fe20003800200 */
[----:B------:R-:W-:-:S11]  /*11c0*/  PRMT R18, RZ, 0x7610, R18 ;  /* 0x00007610ff127816 */ /* 0x000fd60000000012 */
[----:B------:R-:W-:Y:S05]  /*11d0*/  @P0 BRA `(.L_x_321) ;  /* 0x0000001000340947 */ /* 0x000fea0003800000 */
[----:B0-----:R-:W0:Y:S01]  /*11e0*/  LDC.64 R4, c[0x0][0x390] ;  /* 0x0000e400ff047b82 */ /* 0x001e220000000a00 */
        /* <DEDUP_REMOVED lines=21> */
.L_x_325:
[----:B------:R-:W2:Y:S02]  /*1340*/  LDG.E.U8 R4, desc[UR36][R4.64] ;  /* 0x0000002404047981 */ /* 0x000ea4000c1e1100 */
[----:B--2---:R-:W-:-:S04]  /*1350*/  I2FP.F32.U32 R0, R4 ;  /* 0x0000000400007245 */ /* 0x004fc80000201000 */
[----:B------:R-:W-:-:S04]  /*1360*/  F2FP.BF16.F32.PACK_AB R0, RZ, R0 ;  /* 0x00000000ff00723e */ /* 0x000fc800000010ff */
[----:B------:R-:W-:Y:S01]  /*1370*/  PRMT R18, R0, 0x7610, R18 ;  /* 0x0000761000127816 */ /* 0x000fe20000000012 */
[----:B------:R-:W-:Y:S06]  /*1380*/  BRA `(.L_x_327) ;  /* 0x0000000c00c47947 */ /* 0x000fec0003800000 */
.L_x_324:
        /* <DEDUP_REMOVED lines=11> */
.L_x_329:
[----:B------:R-:W2:Y:S02]  /*1440*/  LDG.E R4, desc[UR36][R4.64] ;  /* 0x0000002404047981 */ /* 0x000ea4000c1e1900 */
[----:B--2---:R-:W-:-:S04]  /*1450*/  I2FP.F32.S32 R0, R4 ;  /* 0x0000000400007245 */ /* 0x004fc80000201400 */
[----:B------:R-:W-:-:S04]  /*1460*/  F2FP.BF16.F32.PACK_AB R0, RZ, R0 ;  /* 0x00000000ff00723e */ /* 0x000fc800000010ff */
[----:B------:R-:W-:Y:S01]  /*1470*/  PRMT R18, R0, 0x7610, R18 ;  /* 0x0000761000127816 */ /* 0x000fe20000000012 */
[----:B------:R-:W-:Y:S06]  /*1480*/  BRA `(.L_x_327) ;  /* 0x0000000c00847947 */ /* 0x000fec0003800000 */
.L_x_328:
[----:B------:R-:W2:Y:S02]  /*1490*/  LDG.E.U16 R4, desc[UR36][R4.64] ;  /* 0x0000002404047981 */ /* 0x000ea4000c1e1500 */
[----:B--2---:R-:W0:Y:S02]  /*14a0*/  I2F.S16 R0, R4 ;  /* 0x0000000400007306 */ /* 0x004e240000101400 */
[----:B0-----:R-:W-:-:S04]  /*14b0*/  F2FP.BF16.F32.PACK_AB R0, RZ, R0 ;  /* 0x00000000ff00723e */ /* 0x001fc800000010ff */
[----:B------:R-:W-:Y:S01]  /*14c0*/  PRMT R18, R0, 0x7610, R18 ;  /* 0x0000761000127816 */ /* 0x000fe20000000012 */
[----:B------:R-:W-:Y:S06]  /*14d0*/  BRA `(.L_x_327) ;  /* 0x0000000c00707947 */ /* 0x000fec0003800000 */
.L_x_323:
        /* <DEDUP_REMOVED lines=9> */
.L_x_331:
[----:B------:R-:W2:Y:S02]  /*1570*/  LDG.E.U16 R0, desc[UR36][R4.64] ;  /* 0x0000002404007981 */ /* 0x000ea4000c1e1500 */
[----:B--2---:R-:W-:-:S05]  /*1580*/  HADD2.F32 R0, -RZ, R0.H0_H0 ;  /* 0x20000000ff007230 */ /* 0x004fca0000004100 */
[----:B------:R-:W-:-:S04]  /*1590*/  F2FP.BF16.F32.PACK_AB R0, RZ, R0 ;  /* 0x00000000ff00723e */ /* 0x000fc800000010ff */
[----:B------:R-:W-:Y:S01]  /*15a0*/  PRMT R18, R0, 0x7610, R18 ;  /* 0x0000761000127816 */ /* 0x000fe20000000012 */
[----:B------:R-:W-:Y:S06]  /*15b0*/  BRA `(.L_x_327) ;  /* 0x0000000c00387947 */ /* 0x000fec0003800000 */
.L_x_330:
        /* <DEDUP_REMOVED lines=9> */
.L_x_333:
[----:B------:R-:W2:Y:S02]  /*1650*/  LDG.E.U16 R4, desc[UR36][R4.64] ;  /* 0x0000002404047981 */ /* 0x000ea4000c1e1500 */
[----:B--2---:R-:W-:-:S05]  /*1660*/  HADD2.F32 R0, -RZ, R4.H0_H0 ;  /* 0x20000004ff007230 */ /* 0x004fca0000004100 */
[----:B------:R-:W-:-:S04]  /*1670*/  F2FP.BF16.F32.PACK_AB R0, RZ, R0 ;  /* 0x00000000ff00723e */ /* 0x000fc800000010ff */
[----:B------:R-:W-:Y:S01]  /*1680*/  PRMT R18, R0, 0x7610, R18 ;  /* 0x0000761000127816 */ /* 0x000fe20000000012 */
[----:B------:R-:W-:Y:S06]  /*1690*/  BRA `(.L_x_327) ;  /* 0x0000000c00007947 */ /* 0x000fec0003800000 */
.L_x_332:
        /* <DEDUP_REMOVED lines=9> */
.L_x_322:
        /* <DEDUP_REMOVED lines=14> */
.L_x_336:
        /* <DEDUP_REMOVED lines=9> */
.L_x_335:
        /* <DEDUP_REMOVED lines=27> */
.L_x_338:
[----:B------:R-:W2:Y:S02]  /*1a50*/  LDG.E.U8 R4, desc[UR36][R4.64] ;  /* 0x0000002404047981 */ /* 0x000ea4000c1e1100 */
[C---:B--2---:R-:W-:Y:S02]  /*1a60*/  IMAD.SHL.U32 R0, R4.reuse, 0x2000000, RZ ;  /* 0x0200000004007824 */ /* 0x044fe400078e00ff */
[----:B------:R-:W-:-:S03]  /*1a70*/  IMAD.SHL.U32 R6, R4, 0x100, RZ ;  /* 0x0000010004067824 */ /* 0x000fc600078e00ff */
[----:B------:R-:W-:-:S13]  /*1a80*/  ISETP.GE.U32.AND P0, PT, R0, 0x8000000, PT ;  /* 0x080000000000780c */ /* 0x000fda0003f06070 */
[----:B------:R-:W-:Y:S02]  /*1a90*/  @!P0 LOP3.LUT R3, R6, 0x7f00, RZ, 0xc0, !PT ;  /* 0x00007f0006038812 */ /* 0x000fe400078ec0ff */
[----:B------:R-:W-:Y:S02]  /*1aa0*/  @P0 LEA.HI R0, R0, 0x70000000, RZ, 0x1c ;  /* 0x7000000000000811 */ /* 0x000fe400078fe0ff */
[----:B------:R-:W-:Y:S02]  /*1ab0*/  @!P0 LOP3.LUT R3, R3, 0x3f000000, RZ, 0xfc, !PT ;  /* 0x3f00000003038812 */ /* 0x000fe400078efcff */
[----:B------:R-:W-:Y:S01]  /*1ac0*/  PRMT R6, R6, 0x9910, RZ ;  /* 0x0000991006067816 */ /* 0x000fe200000000ff */
[----:B------:R-:W-:Y:S02]  /*1ad0*/  @P0 FMUL.FTZ R0, R0, 1.9259299443872358531e-34 ;  /* 0x0780000000000820 */ /* 0x000fe40000410000 */
[----:B------:R-:W-:Y:S02]  /*1ae0*/  @!P0 FADD.FTZ R0, R3, -0.5 ;  /* 0xbf00000003008421 */ /* 0x000fe40000010000 */
[----:B------:R-:W-:-:S05]  /*1af0*/  IMAD.MOV.U32 R3, RZ, RZ, R6 ;  /* 0x000000ffff037224 */ /* 0x000fca00078e0006 */
[----:B------:R-:W-:-:S04]  /*1b00*/  LOP3.LUT R0, R0, 0x80000000, R3, 0xf8, !PT ;  /* 0x8000000000007812 */ /* 0x000fc800078ef803 */
[----:B------:R-:W-:-:S04]  /*1b10*/  F2FP.BF16.F32.PACK_AB R0, RZ, R0 ;  /* 0x00000000ff00723e */ /* 0x000fc800000010ff */
[----:B------:R-:W-:Y:S01]  /*1b20*/  PRMT R18, R0, 0x7610, R18 ;  /* 0x0000761000127816 */ /* 0x000fe20000000012 */
[----:B------:R-:W-:Y:S06]  /*1b30*/  BRA `(.L_x_327) ;  /* 0x0000000400d87947 */ /* 0x000fec0003800000 */
.L_x_337:
[----:B------:R0:W5:Y:S01]  /*1b40*/  LDG.E.U16 R18, desc[UR36][R4.64] ;  /* 0x0000002404127981 */ /* 0x000162000c1e1500 */
[----:B------:R-:W-:Y:S05]  /*1b50*/  BRA `(.L_x_327) ;  /* 0x0000000400d07947 */ /* 0x000fea0003800000 */
.L_x_334:
        /* <DEDUP_REMOVED lines=13> */
.L_x_341:
        /* <DEDUP_REMOVED lines=21> */
.L_x_345:
[----:B------:R-:W-:Y:S05]  /*1d80*/  BSYNC.RECONVERGENT B1 ;  /* 0x0000000000017941 */ /* 0x000fea0003800200 */
.L_x_344:
[----:B------:R-:W-:Y:S01]  /*1d90*/  IMAD.SHL.U32 R0, R0, 0x100000, RZ ;  /* 0x0010000000007824 */ /* 0x000fe200078e00ff */
[----:B------:R-:W-:-:S04]  /*1da0*/  LEA R3, R3, 0x3b800000, 0x17 ;  /* 0x3b80000003037811 */ /* 0x000fc800078eb8ff */
[----:B------:R-:W-:-:S07]  /*1db0*/  LOP3.LUT R0, R3, R0, R7, 0xfe, !PT ;  /* 0x0000000003007212 */ /* 0x000fce00078efe07 */
.L_x_343:
[----:B------:R-:W-:Y:S05]  /*1dc0*/  BSYNC.RECONVERGENT B0 ;  /* 0x0000000000007941 */ /* 0x000fea0003800200 */
.L_x_342:
[----:B------:R-:W-:-:S04]  /*1dd0*/  F2FP.BF16.F32.PACK_AB R0, RZ, R0 ;  /* 0x00000000ff00723e */ /* 0x000fc800000010ff */
[----:B------:R-:W-:Y:S01]  /*1de0*/  PRMT R18, R0, 0x7610, R18 ;  /* 0x0000761000127816 */ /* 0x000fe20000000012 */
[----:B------:R-:W-:Y:S06]  /*1df0*/  BRA `(.L_x_327) ;  /* 0x0000000400287947 */ /* 0x000fec0003800000 */
.L_x_340:
        /* <DEDUP_REMOVED lines=21> */
.L_x_349:
[----:B------:R-:W-:Y:S05]  /*1f50*/  BSYNC.RECONVERGENT B1 ;  /* 0x0000000000017941 */ /* 0x000fea0003800200 */
.L_x_348:
[----:B------:R-:W-:Y:S01]  /*1f60*/  IMAD.SHL.U32 R0, R0, 0x200000, RZ ;  /* 0x0020000000007824 */ /* 0x000fe200078e00ff */
[----:B------:R-:W-:-:S04]  /*1f70*/  LEA R3, R3, 0x37800000, 0x17 ;  /* 0x3780000003037811 */ /* 0x000fc800078eb8ff */
[----:B------:R-:W-:-:S07]  /*1f80*/  LOP3.LUT R0, R3, R0, R7, 0xfe, !PT ;  /* 0x0000000003007212 */ /* 0x000fce00078efe07 */
.L_x_347:
[----:B------:R-:W-:Y:S05]  /*1f90*/  BSYNC.RECONVERGENT B0 ;  /* 0x0000000000007941 */ /* 0x000fea0003800200 */
.L_x_346:
[----:B------:R-:W-:-:S04]  /*1fa0*/  F2FP.BF16.F32.PACK_AB R0, RZ, R0 ;  /* 0x00000000ff00723e */ /* 0x000fc800000010ff */
[----:B------:R-:W-:Y:S01]  /*1fb0*/  PRMT R18, R0, 0x7610, R18 ;  /* 0x0000761000127816 */ /* 0x000fe20000000012 */
[----:B------:R-:W-:Y:S06]  /*1fc0*/  BRA `(.L_x_327) ;  /* 0x0000000000b47947 */ /* 0x000fec0003800000 */
.L_x_339:
        /* <DEDUP_REMOVED lines=14> */
.L_x_353:
[----:B------:R-:W-:Y:S05]  /*20b0*/  BSYNC.RECONVERGENT B0 ;  /* 0x0000000000007941 */ /* 0x000fea0003800200 */
.L_x_352:
[----:B------:R-:W-:-:S04]  /*20c0*/  F2FP.BF16.F32.PACK_AB R0, RZ, R0 ;  /* 0x00000000ff00723e */ /* 0x000fc800000010ff */
[----:B------:R-:W-:Y:S01]  /*20d0*/  PRMT R18, R0, 0x7610, R18 ;  /* 0x0000761000127816 */ /* 0x000fe20000000012 */
[----:B------:R-:W-:Y:S06]  /*20e0*/  BRA `(.L_x_327) ;  /* 0x00000000006c7947 */ /* 0x000fec0003800000 */
.L_x_326:
        /* <DEDUP_REMOVED lines=15> */
[----:B--2--5:R-:W-:Y:S05]  /*21e0*/  CALL.ABS.NOINC R14 ;  /* 0x000000000e007343 */ /* 0x024fea0003c00000 */
.L_x_354:
[----:B------:R-:W-:Y:S01]  /*21f0*/  PRMT R18, RZ, 0x7610, R18 ;  /* 0x00007610ff127816 */ /* 0x000fe20000000012 */
[----:B------:R-:W-:Y:S06]  /*2200*/  BRA `(.L_x_327) ;  /* 0x0000000000247947 */ /* 0x000fec0003800000 */
.L_x_351:
[----:B------:R-:W2:Y:S02]  /*2210*/  LDG.E.64 R4, desc[UR36][R4.64] ;  /* 0x0000002404047981 */ /* 0x000ea4000c1e1b00 */
[----:B--2---:R-:W0:Y:S02]  /*2220*/  I2F.U64 R0, R4 ;  /* 0x0000000400007312 */ /* 0x004e240000301000 */
[----:B0-----:R-:W-:-:S04]  /*2230*/  F2FP.BF16.F32.PACK_AB R0, RZ, R0 ;  /* 0x00000000ff00723e */ /* 0x001fc800000010ff */
[----:B------:R-:W-:Y:S01]  /*2240*/  PRMT R18, R0, 0x7610, R18 ;  /* 0x0000761000127816 */ /* 0x000fe20000000012 */
[----:B------:R-:W-:Y:S06]  /*2250*/  BRA `(.L_x_327) ;  /* 0x0000000000107947 */ /* 0x000fec0003800000 */
.L_x_350:
[----:B------:R-:W2:Y:S02]  /*2260*/  LDG.E R4, desc[UR36][R4.64] ;  /* 0x0000002404047981 */ /* 0x000ea4000c1e1900 */
[----:B--2---:R-:W-:-:S04]  /*2270*/  I2FP.F32.U32 R0, R4 ;  /* 0x0000000400007245 */ /* 0x004fc80000201000 */
[----:B------:R-:W-:-:S04]  /*2280*/  F2FP.BF16.F32.PACK_AB R0, RZ, R0 ;  /* 0x00000000ff00723e */ /* 0x000fc800000010ff */
[----:B------:R-:W-:-:S07]  /*2290*/  PRMT R18, R0, 0x7610, R18 ;  /* 0x0000761000127816 */ /* 0x000fce0000000012 */
.L_x_327:
[----:B------:R-:W-:-:S07]  /*22a0*/  VIADD R23, R23, 0x80 ;  /* 0x0000008017177836 */ /* 0x000fce0000000000 */
.L_x_321:
[----:B------:R-:W-:Y:S05]  /*22b0*/  BSYNC.RECONVERGENT B6 ;  /* 0x0000000000067941 */ /* 0x000fea0003800200 */
.L_x_320:
        /* <DEDUP_REMOVED lines=26> */
.L_x_360:
[----:B------:R-:W2:Y:S02]  /*2460*/  LDG.E.U8 R4, desc[UR36][R4.64] ;  /* 0x0000002404047981 */ /* 0x000ea4000c1e1100 */
[----:B--2---:R-:W-:-:S04]  /*2470*/  I2FP.F32.U32 R0, R4 ;  /* 0x0000000400007245 */ /* 0x004fc80000201000 */
[----:B------:R-:W-:-:S04]  /*2480*/  F2FP.BF16.F32.PACK_AB R0, RZ, R0 ;  /* 0x00000000ff00723e */ /* 0x000fc800000010ff */
[----:B------:R-:W-:Y:S01]  /*2490*/  PRMT R19, R0, 0x7610, R19 ;  /* 0x0000761000137816 */ /* 0x000fe20000000013 */
[----:B------:R-:W-:Y:S06]  /*24a0*/  BRA `(.L_x_362) ;  /* 0x0000000c00c47947 */ /* 0x000fec0003800000 */
.L_x_359:
        /* <DEDUP_REMOVED lines=11> */
.L_x_364:
[----:B------:R-:W2:Y:S02]  /*2560*/  LDG.E R4, desc[UR36][R4.64] ;  /* 0x0000002404047981 */ /* 0x000ea4000c1e1900 */
[----:B--2---:R-:W-:-:S04]  /*2570*/  I2FP.F32.S32 R0, R4 ;  /* 0x0000000400007245 */ /* 0x004fc80000201400 */
[----:B------:R-:W-:-:S04]  /*2580*/  F2FP.BF16.F32.PACK_AB R0, RZ, R0 ;  /* 0x00000000ff00723e */ /* 0x000fc800000010ff */
[----:B------:R-:W-:Y:S01]  /*2590*/  PRMT R19, R0, 0x7610, R19 ;  /* 0x0000761000137816 */ /* 0x000fe20000000013 */
[----:B------:R-:W-:Y:S06]  /*25a0*/  BRA `(.L_x_362) ;  /* 0x0000000c00847947 */ /* 0x000fec0003800000 */
.L_x_363:
[----:B------:R-:W2:Y:S02]  /*25b0*/  LDG.E.U16 R4, desc[UR36][R4.64] ;  /* 0x0000002404047981 */ /* 0x000ea4000c1e1500 */
[----:B--2---:R-:W0:Y:S02]  /*25c0*/  I2F.S16 R0, R4 ;  /* 0x0000000400007306 */ /* 0x004e240000101400 */
[----:B0-----:R-:W-:-:S04]  /*25d0*/  F2FP.BF16.F32.PACK_AB R0, RZ, R0 ;  /* 0x00000000ff00723e */ /* 0x001fc800000010ff */
[----:B------:R-:W-:Y:S01]  /*25e0*/  PRMT R19, R0, 0x7610, R19 ;  /* 0x0000761000137816 */ /* 0x000fe20000000013 */
[----:B------:R-:W-:Y:S06]  /*25f0*/  BRA `(.L_x_362) ;  /* 0x0000000c00707947 */ /* 0x000fec0003800000 */
.L_x_358:
        /* <DEDUP_REMOVED lines=9> */
.L_x_366:
[----:B------:R-:W2:Y:S02]  /*2690*/  LDG.E.U16 R0, desc[UR36][R4.64] ;  /* 0x0000002404007981 */ /* 0x000ea4000c1e1500 */
[----:B--2---:R-:W-:-:S05]  /*26a0*/  HADD2.F32 R0, -RZ, R0.H0_H0 ;  /* 0x20000000ff007230 */ /* 0x004fca0000004100 */
[----:B------:R-:W-:-:S04]  /*26b0*/  F2FP.BF16.F32.PACK_AB R0, RZ, R0 ;  /* 0x00000000ff00723e */ /* 0x000fc800000010ff */
[----:B------:R-:W-:Y:S01]  /*26c0*/  PRMT R19, R0, 0x7610, R19 ;  /* 0x0000761000137816 */ /* 0x000fe20000000013 */
[----:B------:R-:W-:Y:S06]  /*26d0*/  BRA `(.L_x_362) ;  /* 0x0000000c00387947 */ /* 0x000fec0003800000 */
.L_x_365:
        /* <DEDUP_REMOVED lines=9> */
.L_x_368:
[----:B------:R-:W2:Y:S02]  /*2770*/  LDG.E.U16 R4, desc[UR36][R4.64] ;  /* 0x0000002404047981 */ /* 0x000ea4000c1e1500 */
[----:B--2---:R-:W-:-:S05]  /*2780*/  HADD2.F32 R0, -RZ, R4.H0_H0 ;  /* 0x20000004ff007230 */ /* 0x004fca0000004100 */
[----:B------:R-:W-:-:S04]  /*2790*/  F2FP.BF16.F32.PACK_AB R0, RZ, R0 ;  /* 0x00000000ff00723e */ /* 0x000fc800000010ff */
[----:B------:R-:W-:Y:S01]  /*27a0*/  PRMT R19, R0, 0x7610, R19 ;  /* 0x0000761000137816 */ /* 0x000fe20000000013 */
[----:B------:R-:W-:Y:S06]  /*27b0*/  BRA `(.L_x_362) ;  /* 0x0000000c00007947 */ /* 0x000fec0003800000 */
.L_x_367:
        /* <DEDUP_REMOVED lines=9> */
.L_x_357:
        /* <DEDUP_REMOVED lines=14> */
.L_x_371:
        /* <DEDUP_REMOVED lines=9> */
.L_x_370:
        /* <DEDUP_REMOVED lines=27> */
.L_x_373:
        /* <DEDUP_REMOVED lines=15> */
.L_x_372:
[----:B------:R0:W5:Y:S01]  /*2c60*/  LDG.E.U16 R19, desc[UR36][R4.64] ;  /* 0x0000002404137981 */ /* 0x000162000c1e1500 */
[----:B------:R-:W-:Y:S05]  /*2c70*/  BRA `(.L_x_362) ;  /* 0x0000000400d07947 */ /* 0x000fea0003800000 */
.L_x_369:
        /* <DEDUP_REMOVED lines=13> */
.L_x_376:
        /* <DEDUP_REMOVED lines=21> */
.L_x_380:
[----:B------:R-:W-:Y:S05]  /*2ea0*/  BSYNC.RECONVERGENT B1 ;  /* 0x0000000000017941 */ /* 0x000fea0003800200 */
.L_x_379:
[----:B------:R-:W-:Y:S01]  /*2eb0*/  IMAD.SHL.U32 R0, R0, 0x100000, RZ ;  /* 0x0010000000007824 */ /* 0x000fe200078e00ff */
[----:B------:R-:W-:-:S04]  /*2ec0*/  LEA R3, R3, 0x3b800000, 0x17 ;  /* 0x3b80000003037811 */ /* 0x000fc800078eb8ff */
[----:B------:R-:W-:-:S07]  /*2ed0*/  LOP3.LUT R0, R3, R0, R7, 0xfe, !PT ;  /* 0x0000000003007212 */ /* 0x000fce00078efe07 */
.L_x_378:
[----:B------:R-:W-:Y:S05]  /*2ee0*/  BSYNC.RECONVERGENT B0 ;  /* 0x0000000000007941 */ /* 0x000fea0003800200 */
.L_x_377:
[----:B------:R-:W-:-:S04]  /*2ef0*/  F2FP.BF16.F32.PACK_AB R0, RZ, R0 ;  /* 0x00000000ff00723e */ /* 0x000fc800000010ff */
[----:B------:R-:W-:Y:S01]  /*2f00*/  PRMT R19, R0, 0x7610, R19 ;  /* 0x0000761000137816 */ /* 0x000fe20000000013 */
[----:B------:R-:W-:Y:S06]  /*2f10*/  BRA `(.L_x_362) ;  /* 0x0000000400287947 */ /* 0x000fec0003800000 */
.L_x_375:
        /* <DEDUP_REMOVED lines=21> */
.L_x_384:
[----:B------:R-:W-:Y:S05]  /*3070*/  BSYNC.RECONVERGENT B1 ;  /* 0x0000000000017941 */ /* 0x000fea0003800200 */
.L_x_383:
[----:B------:R-:W-:Y:S01]  /*3080*/  IMAD.SHL.U32 R0, R0, 0x200000, RZ ;  /* 0x0020000000007824 */ /* 0x000fe200078e00ff */
[----:B------:R-:W-:-:S04]  /*3090*/  LEA R3, R3, 0x37800000, 0x17 ;  /* 0x3780000003037811 */ /* 0x000fc800078eb8ff */
[----:B------:R-:W-:-:S07]  /*30a0*/  LOP3.LUT R0, R3, R0, R7, 0xfe, !PT ;  /* 0x0000000003007212 */ /* 0x000fce00078efe07 */
.L_x_382:
[----:B------:R-:W-:Y:S05]  /*30b0*/  BSYNC.RECONVERGENT B0 ;  /* 0x0000000000007941 */ /* 0x000fea0003800200 */
.L_x_381:
[----:B------:R-:W-:-:S04]  /*30c0*/  F2FP.BF16.F32.PACK_AB R0, RZ, R0 ;  /* 0x00000000ff00723e */ /* 0x000fc800000010ff */
[----:B------:R-:W-:Y:S01]  /*30d0*/  PRMT R19, R0, 0x7610, R19 ;  /* 0x0000761000137816 */ /* 0x000fe20000000013 */
[----:B------:R-:W-:Y:S06]  /*30e0*/  BRA `(.L_x_362) ;  /* 0x0000000000b47947 */ /* 0x000fec0003800000 */
.L_x_374:
        /* <DEDUP_REMOVED lines=14> */
.L_x_388:
[----:B------:R-:W-:Y:S05]  /*31d0*/  BSYNC.RECONVERGENT B0 ;  /* 0x0000000000007941 */ /* 0x000fea0003800200 */
.L_x_387:
[----:B------:R-:W-:-:S04]  /*31e0*/  F2FP.BF16.F32.PACK_AB R0, RZ, R0 ;  /* 0x00000000ff00723e */ /* 0x000fc800000010ff */
[----:B------:R-:W-:Y:S01]  /*31f0*/  PRMT R19, R0, 0x7610, R19 ;  /* 0x0000761000137816 */ /* 0x000fe20000000013 */
[----:B------:R-:W-:Y:S06]  /*3200*/  BRA `(.L_x_362) ;  /* 0x00000000006c7947 */ /* 0x000fec0003800000 */
.L_x_361:
        /* <DEDUP_REMOVED lines=16> */
.L_x_389:
[----:B------:R-:W-:Y:S01]  /*3310*/  PRMT R19, RZ, 0x7610, R19 ;  /* 0x00007610ff137816 */ /* 0x000fe20000000013 */
[----:B------:R-:W-:Y:S06]  /*3320*/  BRA `(.L_x_362) ;  /* 0x0000000000247947 */ /* 0x000fec0003800000 */
.L_x_386:
[----:B------:R-:W2:Y:S02]  /*3330*/  LDG.E.64 R4, desc[UR36][R4.64] ;  /* 0x0000002404047981 */ /* 0x000ea4000c1e1b00 */
[----:B--2---:R-:W0:Y:S02]  /*3340*/  I2F.U64 R0, R4 ;  /* 0x0000000400007312 */ /* 0x004e240000301000 */
[----:B0-----:R-:W-:-:S04]  /*3350*/  F2FP.BF16.F32.PACK_AB R0, RZ, R0 ;  /* 0x00000000ff00723e */ /* 0x001fc800000010ff */
[----:B------:R-:W-:Y:S01]  /*3360*/  PRMT R19, R0, 0x7610, R19 ;  /* 0x0000761000137816 */ /* 0x000fe20000000013 */
[----:B------:R-:W-:Y:S06]  /*3370*/  BRA `(.L_x_362) ;  /* 0x0000000000107947 */ /* 0x000fec0003800000 */
.L_x_385:
[----:B------:R-:W2:Y:S02]  /*3380*/  LDG.E R4, desc[UR36][R4.64] ;  /* 0x0000002404047981 */ /* 0x000ea4000c1e1900 */
[----:B--2---:R-:W-:-:S04]  /*3390*/  I2FP.F32.U32 R0, R4 ;  /* 0x0000000400007245 */ /* 0x004fc80000201000 */
[----:B------:R-:W-:-:S04]  /*33a0*/  F2FP.BF16.F32.PACK_AB R0, RZ, R0 ;  /* 0x00000000ff00723e */ /* 0x000fc800000010ff */
[----:B------:R-:W-:-:S07]  /*33b0*/  PRMT R19, R0, 0x7610, R19 ;  /* 0x0000761000137816 */ /* 0x000fce0000000013 */
.L_x_362:
[----:B------:R-:W-:-:S07]  /*33c0*/  VIADD R23, R23, 0x80 ;  /* 0x0000008017177836 */ /* 0x000fce0000000000 */
.L_x_356:
[----:B------:R-:W-:Y:S05]  /*33d0*/  BSYNC.RECONVERGENT B6 ;  /* 0x0000000000067941 */ /* 0x000fea0003800200 */
.L_x_355:
        /* <DEDUP_REMOVED lines=25> */
.L_x_395:
[----:B------:R-:W2:Y:S02]  /*3570*/  LDG.E.U8 R4, desc[UR36][R4.64] ;  /* 0x0000002404047981 */ /* 0x000ea4000c1e1100 */
[----:B--2---:R-:W-:-:S04]  /*3580*/  I2FP.F32.U32 R0, R4 ;  /* 0x0000000400007245 */ /* 0x004fc80000201000 */
[----:B------:R-:W-:Y:S01]  /*3590*/  F2FP.BF16.F32.PACK_AB R0, RZ, R0 ;  /* 0x00000000ff00723e */ /* 0x000fe200000010ff */
[----:B------:R-:W-:Y:S06]  /*35a0*/  BRA `(.L_x_391) ;  /* 0x0000000c00887947 */ /* 0x000fec0003800000 */
.L_x_394:
        /* <DEDUP_REMOVED lines=10> */
.L_x_398:
[----:B------:R-:W2:Y:S02]  /*3650*/  LDG.E R4, desc[UR36][R4.64] ;  /* 0x0000002404047981 */ /* 0x000ea4000c1e1900 */
[----:B--2---:R-:W-:-:S04]  /*3660*/  I2FP.F32.S32 R0, R4 ;  /* 0x0000000400007245 */ /* 0x004fc80000201400 */
[----:B------:R-:W-:Y:S01]  /*3670*/  F2FP.BF16.F32.PACK_AB R0, RZ, R0 ;  /* 0x00000000ff00723e */ /* 0x000fe200000010ff */
[----:B------:R-:W-:Y:S06]  /*3680*/  BRA `(.L_x_391) ;  /* 0x0000000c00507947 */ /* 0x000fec0003800000 */
.L_x_397:
[----:B------:R-:W2:Y:S02]  /*3690*/  LDG.E.U16 R4, desc[UR36][R4.64] ;  /* 0x0000002404047981 */ /* 0x000ea4000c1e1500 */
[----:B--2---:R-:W0:Y:S02]  /*36a0*/  I2F.S16 R0, R4 ;  /* 0x0000000400007306 */ /* 0x004e240000101400 */
[----:B0-----:R-:W-:Y:S01]  /*36b0*/  F2FP.BF16.F32.PACK_AB R0, RZ, R0 ;  /* 0x00000000ff00723e */ /* 0x001fe200000010ff */
[----:B------:R-:W-:Y:S06]  /*36c0*/  BRA `(.L_x_391) ;  /* 0x0000000c00407947 */ /* 0x000fec0003800000 */
.L_x_393:
        /* <DEDUP_REMOVED lines=9> */
.L_x_400:
[----:B------:R-:W2:Y:S02]  /*3760*/  LDG.E.U16 R0, desc[UR36][R4.64] ;  /* 0x0000002404007981 */ /* 0x000ea4000c1e1500 */
[----:B--2---:R-:W-:-:S05]  /*3770*/  HADD2.F32 R0, -RZ, R0.H0_H0 ;  /* 0x20000000ff007230 */ /* 0x004fca0000004100 */
[----:B------:R-:W-:Y:S01]  /*3780*/  F2FP.BF16.F32.PACK_AB R0, RZ, R0 ;  /* 0x00000000ff00723e */ /* 0x000fe200000010ff */
[----:B------:R-:W-:Y:S06]  /*3790*/  BRA `(.L_x_391) ;  /* 0x0000000c000c7947 */ /* 0x000fec0003800000 */
.L_x_399:
        /* <DEDUP_REMOVED lines=9> */
.L_x_402:
[----:B------:R-:W2:Y:S02]  /*3830*/  LDG.E.U16 R4, desc[UR36][R4.64] ;  /* 0x0000002404047981 */ /* 0x000ea4000c1e1500 */
[----:B--2---:R-:W-:-:S05]  /*3840*/  HADD2.F32 R0, -RZ, R4.H0_H0 ;  /* 0x20000004ff007230 */ /* 0x004fca0000004100 */
[----:B------:R-:W-:Y:S01]  /*3850*/  F2FP.BF16.F32.PACK_AB R0, RZ, R0 ;  /* 0x00000000ff00723e */ /* 0x000fe200000010ff */
[----:B------:R-:W-:Y:S06]  /*3860*/  BRA `(.L_x_391) ;  /* 0x0000000800d87947 */ /* 0x000fec0003800000 */
.L_x_401:
        /* <DEDUP_REMOVED lines=8> */
.L_x_392:
        /* <DEDUP_REMOVED lines=13> */
.L_x_405:
        /* <DEDUP_REMOVED lines=8> */
.L_x_404:
        /* <DEDUP_REMOVED lines=27> */
.L_x_407:
        /* <DEDUP_REMOVED lines=12> */
[----:B------:R-:W-:Y:S01]  /*3cb0*/  F2FP.BF16.F32.PACK_AB R0, RZ, R0 ;  /* 0x00000000ff00723e */ /* 0x000fe200000010ff */
[----:B------:R-:W-:Y:S06]  /*3cc0*/  BRA `(.L_x_391) ;  /* 0x0000000400c07947 */ /* 0x000fec0003800000 */
.L_x_406:
[----:B------:R1:W5:Y:S01]  /*3cd0*/  LDG.E.U16 R0, desc[UR36][R4.64] ;  /* 0x0000002404007981 */ /* 0x000362000c1e1500 */
[----:B------:R-:W-:Y:S05]  /*3ce0*/  BRA `(.L_x_391) ;  /* 0x0000000400b87947 */ /* 0x000fea0003800000 */
.L_x_403:
        /* <DEDUP_REMOVED lines=12> */
.L_x_410:
        /* <DEDUP_REMOVED lines=21> */
.L_x_414:
[----:B------:R-:W-:Y:S05]  /*3f00*/  BSYNC.RECONVERGENT B1 ;  /* 0x0000000000017941 */ /* 0x000fea0003800200 */
.L_x_413:
[----:B------:R-:W-:Y:S01]  /*3f10*/  IMAD.SHL.U32 R0, R0, 0x100000, RZ ;  /* 0x0010000000007824 */ /* 0x000fe200078e00ff */
[----:B------:R-:W-:-:S04]  /*3f20*/  LEA R3, R3, 0x3b800000, 0x17 ;  /* 0x3b80000003037811 */ /* 0x000fc800078eb8ff */
[----:B------:R-:W-:-:S07]  /*3f30*/  LOP3.LUT R0, R3, R0, R7, 0xfe, !PT ;  /* 0x0000000003007212 */ /* 0x000fce00078efe07 */
.L_x_412:
[----:B------:R-:W-:Y:S05]  /*3f40*/  BSYNC.RECONVERGENT B0 ;  /* 0x0000000000007941 */ /* 0x000fea0003800200 */
.L_x_411:
[----:B------:R-:W-:Y:S01]  /*3f50*/  F2FP.BF16.F32.PACK_AB R0, RZ, R0 ;  /* 0x00000000ff00723e */ /* 0x000fe200000010ff */
[----:B------:R-:W-:Y:S06]  /*3f60*/  BRA `(.L_x_391) ;  /* 0x0000000400187947 */ /* 0x000fec0003800000 */
.L_x_409:
        /* <DEDUP_REMOVED lines=21> */
.L_x_418:
[----:B------:R-:W-:Y:S05]  /*40c0*/  BSYNC.RECONVERGENT B1 ;  /* 0x0000000000017941 */ /* 0x000fea0003800200 */
.L_x_417:
[----:B------:R-:W-:Y:S01]  /*40d0*/  IMAD.SHL.U32 R0, R0, 0x200000, RZ ;  /* 0x0020000000007824 */ /* 0x000fe200078e00ff */
[----:B------:R-:W-:-:S04]  /*40e0*/  LEA R3, R3, 0x37800000, 0x17 ;  /* 0x3780000003037811 */ /* 0x000fc800078eb8ff */
[----:B------:R-:W-:-:S07]  /*40f0*/  LOP3.LUT R0, R3, R0, R7, 0xfe, !PT ;  /* 0x0000000003007212 */ /* 0x000fce00078efe07 */
.L_x_416:
[----:B------:R-:W-:Y:S05]  /*4100*/  BSYNC.RECONVERGENT B0 ;  /* 0x0000000000007941 */ /* 0x000fea0003800200 */
.L_x_415:
[----:B------:R-:W-:Y:S01]  /*4110*/  F2FP.BF16.F32.PACK_AB R0, RZ, R0 ;  /* 0x00000000ff00723e */ /* 0x000fe200000010ff */
[----:B------:R-:W-:Y:S06]  /*4120*/  BRA `(.L_x_391) ;  /* 0x0000000000a87947 */ /* 0x000fec0003800000 */
.L_x_408:
        /* <DEDUP_REMOVED lines=14> */
.L_x_422:
[----:B------:R-:W-:Y:S05]  /*4210*/  BSYNC.RECONVERGENT B0 ;  /* 0x0000000000007941 */ /* 0x000fea0003800200 */
.L_x_421:
[----:B------:R-:W-:Y:S01]  /*4220*/  F2FP.BF16.F32.PACK_AB R0, RZ, R0 ;  /* 0x00000000ff00723e */ /* 0x000fe200000010ff */
[----:B------:R-:W-:Y:S06]  /*4230*/  BRA `(.L_x_391) ;  /* 0x0000000000647947 */ /* 0x000fec0003800000 */
.L_x_396:
        /* <DEDUP_REMOVED lines=16> */
.L_x_423:
[----:B------:R-:W-:Y:S01]  /*4340*/  PRMT R0, RZ, 0x7610, R0 ;  /* 0x00007610ff007816 */ /* 0x000fe20000000000 */
[----:B------:R-:W-:Y:S06]  /*4350*/  BRA `(.L_x_391) ;  /* 0x00000000001c7947 */ /* 0x000fec0003800000 */
.L_x_420:
[----:B------:R-:W2:Y:S02]  /*4360*/  LDG.E.64 R4, desc[UR36][R4.64] ;  /* 0x0000002404047981 */ /* 0x000ea4000c1e1b00 */
[----:B--2---:R-:W0:Y:S02]  /*4370*/  I2F.U64 R0, R4 ;  /* 0x0000000400007312 */ /* 0x004e240000301000 */
[----:B0-----:R-:W-:Y:S01]  /*4380*/  F2FP.BF16.F32.PACK_AB R0, RZ, R0 ;  /* 0x00000000ff00723e */ /* 0x001fe200000010ff */
[----:B------:R-:W-:Y:S06]  /*4390*/  BRA `(.L_x_391) ;  /* 0x00000000000c7947 */ /* 0x000fec0003800000 */
.L_x_419:
[----:B------:R-:W2:Y:S02]  /*43a0*/  LDG.E R4, desc[UR36][R4.64] ;  /* 0x0000002404047981 */ /* 0x000ea4000c1e1900 */
[----:B--2---:R-:W-:-:S04]  /*43b0*/  I2FP.F32.U32 R0, R4 ;  /* 0x0000000400007245 */ /* 0x004fc80000201000 */
[----:B------:R-:W-:-:S07]  /*43c0*/  F2FP.BF16.F32.PACK_AB R0, RZ, R0 ;  /* 0x00000000ff00723e */ /* 0x000fce00000010ff */
.L_x_391:
[----:B------:R-:W-:Y:S05]  /*43d0*/  BSYNC.RECONVERGENT B6 ;  /* 0x0000000000067941 */ /* 0x000fea0003800200 */
.L_x_390:
[C---:B01----:R-:W-:Y:S01]  /*43e0*/  VIADD R5, R25.reuse, 0x100 ;  /* 0x0000010019057836 */ /* 0x043fe20000000000 */
[CC--:B------:R-:W-:Y:S01]  /*43f0*/  ISETP.GE.AND P0, PT, R25.reuse, R16.reuse, PT ;  /* 0x000000101900720c */ /* 0x0c0fe20003f06270 */
[----:B------:R-:W-:Y:S01]  /*4400*/  VIADD R23, R25, 0x80 ;  /* 0x0000008019177836 */ /* 0x000fe20000000000 */
[----:B------:R-:W-:Y:S02]  /*4410*/  BSSY.RECONVERGENT B6, `(.L_x_424) ;  /* 0x0000123000067945 */ /* 0x000fe40003800200 */
[-C--:B------:R-:W-:Y:S01]  /*4420*/  ISETP.GE.AND P2, PT, R5, R16.reuse, PT ;  /* 0x000000100500720c */ /* 0x080fe20003f46270 */
[----:B------:R-:W-:Y:S01]  /*4430*/  VIADD R5, R25, 0x180 ;  /* 0x0000018019057836 */ /* 0x000fe20000000000 */
[----:B------:R-:W-:-:S04]  /*4440*/  ISETP.GE.AND P1, PT, R23, R16, PT ;  /* 0x000000101700720c */ /* 0x000fc80003f26270 */
[----:B------:R-:W-:-:S03]  /*4450*/  ISETP.GE.AND P3, PT, R5, R16, PT ;  /* 0x000000100500720c */ /* 0x000fc60003f66270 */
[----:B-----5:R-:W-:-:S04]  /*4460*/  @!P0 IMAD.U32 R4, R17, 0x10000, RZ ;  /* 0x0001000011048824 */ /* 0x020fc800078e00ff */
[----:B------:R-:W-:Y:S02]  /*4470*/  @!P2 IMAD.U32 R5, R19, 0x10000, RZ ;  /* 0x000100001305a824 */ /* 0x000fe400078e00ff */
[----:B------:R-:W-:Y:S01]  /*4480*/  @!P0 FMUL.RZ R4, R4, 0.15915493667125701904 ;  /* 0x3e22f98304048820 */ /* 0x000fe2000040c000 */
[----:B------:R-:W-:Y:S02]  /*4490*/  @!P1 IMAD.U32 R18, R18, 0x10000, RZ ;  /* 0x0001000012129824 */ /* 0x000fe400078e00ff */
[----:B------:R-:W-:Y:S01]  /*44a0*/  @!P2 FMUL.RZ R5, R5, 0.15915493667125701904 ;  /* 0x3e22f9830505a820 */ /* 0x000fe2000040c000 */
[----:B------:R-:W-:Y:S02]  /*44b0*/  @!P3 IMAD.U32 R0, R0, 0x10000, RZ ;  /* 0x000100000000b824 */ /* 0x000fe400078e00ff */
[----:B------:R-:W0:Y:S02]  /*44c0*/  @!P0 MUFU.SIN R4, R4 ;  /* 0x0000000400048308 */ /* 0x000e240000000400 */
[----:B------:R-:W-:Y:S01]  /*44d0*/  @!P3 FMUL.RZ R6, R0, 0.15915493667125701904 ;  /* 0x3e22f9830006b820 */ /* 0x000fe2000040c000 */
[----:B------:R-:W-:-:S02]  /*44e0*/  @!P1 FMUL.RZ R0, R18, 0.15915493667125701904 ;  /* 0x3e22f98312009820 */ /* 0x000fc4000040c000 */
[----:B------:R-:W1:Y:S03]  /*44f0*/  LDC.U8 R18, c[0x0][0x3a4] ;  /* 0x0000e900ff127b82 */ /* 0x000e660000000000 */
[----:B------:R-:W2:Y:S08]  /*4500*/  @!P2 MUFU.SIN R5, R5 ;  /* 0x000000050005a308 */ /* 0x000eb00000000400 */
[----:B------:R-:W3:Y:S08]  /*4510*/  @!P3 MUFU.SIN R6, R6 ;  /* 0x000000060006b308 */ /* 0x000ef00000000400 */
[----:B------:R-:W4:Y:S08]  /*4520*/  @!P1 MUFU.SIN R0, R0 ;  /* 0x0000000000009308 */ /* 0x000f300000000400 */
[----:B0-----:R0:W0:Y:S08]  /*4530*/  @!P0 F2F.BF16.F32 R3, R4 ;  /* 0x0000000400038304 */ /* 0x0010300000202000 */
[----:B--2---:R2:W0:Y:S08]  /*4540*/  @!P2 F2F.BF16.F32 R17, R5 ;  /* 0x000000050011a304 */ /* 0x0044300000202000 */
[----:B---3--:R2:W3:Y:S08]  /*4550*/  @!P3 F2F.BF16.F32 R19, R6 ;  /* 0x000000060013b304 */ /* 0x0084f00000202000 */
[----:B----4-:R2:W4:Y:S01]  /*4560*/  @!P1 F2F.BF16.F32 R22, R0 ;  /* 0x0000000000169304 */ /* 0x0105220000202000 */
[----:B01----:R-:W-:Y:S05]  /*4570*/  @P0 BRA `(.L_x_425) ;  /* 0x0000001000300947 */ /* 0x003fea0003800000 */
[----:B------:R-:W0:Y:S01]  /*4580*/  LDCU UR4, c[0x0][0x3a8] ;  /* 0x00007500ff0477ac */ /* 0x000e220008000800 */
[----:B------:R-:W1:Y:S01]  /*4590*/  LDC.64 R8, c[0x0][0x388] ;  /* 0x0000e200ff087b82 */ /* 0x000e620000000a00 */
[----:B--2---:R-:W-:Y:S01]  /*45a0*/  IMAD R0, R2, 0x200, R25 ;  /* 0x0000020002007824 */ /* 0x004fe200078e0219 */
[----:B------:R-:W-:-:S03]  /*45b0*/  PRMT R4, R18, 0x9910, RZ ;  /* 0x0000991012047816 */ /* 0x000fc600000000ff */
[----:B0-----:R-:W-:Y:S02]  /*45c0*/  IMAD R5, R0, UR4, RZ ;  /* 0x0000000400057c24 */ /* 0x001fe4000f8e02ff */
[----:B------:R-:W-:-:S05]  /*45d0*/  IMAD.MOV.U32 R0, RZ, RZ, R4 ;  /* 0x000000ffff007224 */ /* 0x000fca00078e0004 */
[----:B------:R-:W-:Y:S02]  /*45e0*/  ISETP.GT.AND P0, PT, R0, 0x9, PT ;  /* 0x000000090000780c */ /* 0x000fe40003f04270 */
[----:B-1----:R-:W-:-:S05]  /*45f0*/  IADD3 R8, P1, PT, R5, R8, RZ ;  /* 0x0000000805087210 */ /* 0x002fca0007f3e0ff */
[----:B------:R-:W-:-:S06]  /*4600*/  IMAD.X R9, RZ, RZ, R9, P1 ;  /* 0x000000ffff097224 */ /* 0x000fcc00008e0609 */
[----:B------:R-:W-:Y:S05]  /*4610*/  @P0 BRA `(.L_x_426) ;  /* 0x0000000400340947 */ /* 0x000fea0003800000 */
[----:B------:R-:W-:-:S13]  /*4620*/  ISETP.GT.AND P0, PT, R0, 0x4, PT ;  /* 0x000000040000780c */ /* 0x000fda0003f04270 */
[----:B------:R-:W-:Y:S05]  /*4630*/  @P0 BRA `(.L_x_427) ;  /* 0x0000000000940947 */ /* 0x000fea0003800000 */
[----:B------:R-:W-:-:S13]  /*4640*/  ISETP.GT.AND P0, PT, R0, 0x1, PT ;  /* 0x000000010000780c */ /* 0x000fda0003f04270 */
[----:B------:R-:W-:Y:S05]  /*4650*/  @P0 BRA `(.L_x_428) ;  /* 0x0000000000380947 */ /* 0x000fea0003800000 */
[----:B------:R-:W-:-:S13]  /*4660*/  ISETP.NE.AND P0, PT, R18, RZ, PT ;  /* 0x000000ff1200720c */ /* 0x000fda0003f05270 */
[----:B------:R-:W-:Y:S05]  /*4670*/  @!P0 BRA `(.L_x_429) ;  /* 0x00000000001c8947 */ /* 0x000fea0003800000 */
[----:B------:R-:W-:-:S13]  /*4680*/  ISETP.NE.AND P0, PT, R0, 0x1, PT ;  /* 0x000000010000780c */ /* 0x000fda0003f05270 */
[----:B------:R-:W-:Y:S05]  /*4690*/  @P0 BRA `(.L_x_430) ;  /* 0x0000000c00380947 */ /* 0x000fea0003800000 */
[----:B------:R-:W-:Y:S02]  /*46a0*/  IMAD.U32 R3, R3, 0x10000, RZ ;  /* 0x0001000003037824 */ /* 0x000fe400078e00ff */
[----:B------:R-:W-:-:S04]  /*46b0*/  IMAD.MOV.U32 R25, RZ, RZ, R23 ;  /* 0x000000ffff197224 */ /* 0x000fc800078e0017 */
[----:B------:R-:W0:Y:S02]  /*46c0*/  F2I.FTZ.TRUNC.NTZ R3, R3 ;  /* 0x0000000300037305 */ /* 0x000e24000021f100 */
[----:B0-----:R0:W-:Y:S01]  /*46d0*/  STG.E.U8 desc[UR36][R8.64], R3 ;  /* 0x0000000308007986 */ /* 0x0011e2000c101124 */
[----:B------:R-:W-:Y:S05]  /*46e0*/  BRA `(.L_x_425) ;  /* 0x0000000c00d47947 */ /* 0x000fea0003800000 */
.L_x_429:
[----:B------:R-:W-:Y:S02]  /*46f0*/  IMAD.U32 R5, R3, 0x10000, RZ ;  /* 0x0001000003057824 */ /* 0x000fe400078e00ff */
[----:B------:R-:W-:-:S04]  /*4700*/  IMAD.MOV.U32 R25, RZ, RZ, R23 ;  /* 0x000000ffff197224 */ /* 0x000fc800078e0017 */
[----:B------:R-:W0:Y:S02]  /*4710*/  F2I.S64.TRUNC R4, R5 ;  /* 0x0000000500047311 */ /* 0x000e24000020d900 */
[----:B0-----:R0:W-:Y:S01]  /*4720*/  STG.E.U8 desc[UR36][R8.64], R4 ;  /* 0x0000000408007986 */ /* 0x0011e2000c101124 */
[----:B------:R-:W-:Y:S05]  /*4730*/  BRA `(.L_x_425) ;  /* 0x0000000c00c07947 */ /* 0x000fea0003800000 */
.L_x_428:
[----:B------:R-:W-:-:S13]  /*4740*/  ISETP.NE.AND P0, PT, R0, 0x2, PT ;  /* 0x000000020000780c */ /* 0x000fda0003f05270 */
[----:B------:R-:W-:Y:S05]  /*4750*/  @!P0 BRA `(.L_x_431) ;  /* 0x0000000000388947 */ /* 0x000fea0003800000 */
[----:B------:R-:W-:-:S13]  /*4760*/  ISETP.NE.AND P0, PT, R0, 0x3, PT ;  /* 0x000000030000780c */ /* 0x000fda0003f05270 */
[----:B------:R-:W-:Y:S05]  /*4770*/  @!P0 BRA `(.L_x_432) ;  /* 0x00000000001c8947 */ /* 0x000fea0003800000 */
[----:B------:R-:W-:-:S13]  /*4780*/  ISETP.NE.AND P0, PT, R0, 0x4, PT ;  /* 0x000000040000780c */ /* 0x000fda0003f05270 */
[----:B------:R-:W-:Y:S05]  /*4790*/  @P0 BRA `(.L_x_430) ;  /* 0x0000000800f80947 */ /* 0x000fea0003800000 */
[----:B------:R-:W-:Y:S02]  /*47a0*/  IMAD.U32 R4, R3, 0x10000, RZ ;  /* 0x0001000003047824 */ /* 0x000fe400078e00ff */
[----:B------:R-:W-:-:S04]  /*47b0*/  IMAD.MOV.U32 R25, RZ, RZ, R23 ;  /* 0x000000ffff197224 */ /* 0x000fc800078e0017 */
[----:B------:R-:W0:Y:S02]  /*47c0*/  F2I.S64.TRUNC R4, R4 ;  /* 0x0000000400047311 */ /* 0x000e24000020d900 */
[----:B0-----:R0:W-:Y:S01]  /*47d0*/  STG.E.64 desc[UR36][R8.64], R4 ;  /* 0x0000000408007986 */ /* 0x0011e2000c101b24 */
[----:B------:R-:W-:Y:S05]  /*47e0*/  BRA `(.L_x_425) ;  /* 0x0000000c00947947 */ /* 0x000fea0003800000 */
.L_x_432:
[----:B------:R-:W-:Y:S02]  /*47f0*/  IMAD.U32 R3, R3, 0x10000, RZ ;  /* 0x0001000003037824 */ /* 0x000fe400078e00ff */
[----:B------:R-:W-:-:S04]  /*4800*/  IMAD.MOV.U32 R25, RZ, RZ, R23 ;  /* 0x000000ffff197224 */ /* 0x000fc800078e0017 */
[----:B------:R-:W0:Y:S02]  /*4810*/  F2I.FTZ.TRUNC.NTZ R3, R3 ;  /* 0x0000000300037305 */ /* 0x000e24000021f100 */
[----:B0-----:R0:W-:Y:S01]  /*4820*/  STG.E desc[UR36][R8.64], R3 ;  /* 0x0000000308007986 */ /* 0x0011e2000c101924 */
[----:B------:R-:W-:Y:S05]  /*4830*/  BRA `(.L_x_425) ;  /* 0x0000000c00807947 */ /* 0x000fea0003800000 */
.L_x_431:
[----:B------:R-:W-:Y:S02]  /*4840*/  IMAD.U32 R3, R3, 0x10000, RZ ;  /* 0x0001000003037824 */ /* 0x000fe400078e00ff */
[----:B------:R-:W-:-:S04]  /*4850*/  IMAD.MOV.U32 R25, RZ, RZ, R23 ;  /* 0x000000ffff197224 */ /* 0x000fc800078e0017 */
[----:B------:R-:W0:Y:S02]  /*4860*/  F2I.FTZ.TRUNC.NTZ R3, R3 ;  /* 0x0000000300037305 */ /* 0x000e24000021f100 */
[----:B0-----:R0:W-:Y:S01]  /*4870*/  STG.E.U16 desc[UR36][R8.64], R3 ;  /* 0x0000000308007986 */ /* 0x0011e2000c101524 */
[----:B------:R-:W-:Y:S05]  /*4880*/  BRA `(.L_x_425) ;  /* 0x0000000c006c7947 */ /* 0x000fea0003800000 */
.L_x_427:
[----:B------:R-:W-:-:S13]  /*4890*/  ISETP.GT.AND P0, PT, R0, 0x6, PT ;  /* 0x000000060000780c */ /* 0x000fda0003f04270 */
[----:B------:R-:W-:Y:S05]  /*48a0*/  @P0 BRA `(.L_x_433) ;  /* 0x0000000000340947 */ /* 0x000fea0003800000 */
[----:B------:R-:W-:-:S13]  /*48b0*/  ISETP.NE.AND P0, PT, R0, 0x5, PT ;  /* 0x000000050000780c */ /* 0x000fda0003f05270 */
[----:B------:R-:W-:Y:S05]  /*48c0*/  @!P0 BRA `(.L_x_434) ;  /* 0x0000000000188947 */ /* 0x000fea0003800000 */
[----:B------:R-:W-:-:S13]  /*48d0*/  ISETP.NE.AND P0, PT, R0, 0x6, PT ;  /* 0x000000060000780c */ /* 0x000fda0003f05270 */
[----:B------:R-:W-:Y:S05]  /*48e0*/  @P0 BRA `(.L_x_430) ;  /* 0x0000000800a40947 */ /* 0x000fea0003800000 */
[----:B------:R-:W-:Y:S02]  /*48f0*/  IMAD.U32 R3, R3, 0x10000, RZ ;  /* 0x0001000003037824 */ /* 0x000fe400078e00ff */
[----:B------:R-:W-:-:S03]  /*4900*/  IMAD.MOV.U32 R25, RZ, RZ, R23 ;  /* 0x000000ffff197224 */ /* 0x000fc600078e0017 */
[----:B------:R0:W-:Y:S01]  /*4910*/  STG.E desc[UR36][R8.64], R3 ;  /* 0x0000000308007986 */ /* 0x0001e2000c101924 */
[----:B------:R-:W-:Y:S05]  /*4920*/  BRA `(.L_x_425) ;  /* 0x0000000c00447947 */ /* 0x000fea0003800000 */
.L_x_434:
[----:B------:R-:W-:Y:S02]  /*4930*/  IMAD.U32 R0, R3, 0x10000, RZ ;  /* 0x0001000003007824 */ /* 0x000fe400078e00ff */
[----:B------:R-:W-:-:S03]  /*4940*/  IMAD.MOV.U32 R25, RZ, RZ, R23 ;  /* 0x000000ffff197224 */ /* 0x000fc600078e0017 */
[----:B------:R-:W-:-:S05]  /*4950*/  F2FP.F16.F32.PACK_AB R0, RZ, R0 ;  /* 0x00000000ff00723e */ /* 0x000fca00000000ff */
[----:B------:R0:W-:Y:S01]  /*4960*/  STG.E.U16 desc[UR36][R8.64], R0 ;  /* 0x0000000008007986 */ /* 0x0001e2000c101524 */
[----:B------:R-:W-:Y:S05]  /*4970*/  BRA `(.L_x_425) ;  /* 0x0000000c00307947 */ /* 0x000fea0003800000 */
.L_x_433:
[----:B------:R-:W-:-:S13]  /*4980*/  ISETP.NE.AND P0, PT, R0, 0x7, PT ;  /* 0x000000070000780c */ /* 0x000fda0003f05270 */
[----:B------:R-:W-:Y:S05]  /*4990*/  @!P0 BRA `(.L_x_435) ;  /* 0x00000000003c8947 */ /* 0x000fea0003800000 */
[----:B------:R-:W-:-:S13]  /*49a0*/  ISETP.NE.AND P0, PT, R0, 0x8, PT ;  /* 0x000000080000780c */ /* 0x000fda0003f05270 */
[----:B------:R-:W-:Y:S05]  /*49b0*/  @!P0 BRA `(.L_x_436) ;  /* 0x00000000001c8947 */ /* 0x000fea0003800000 */
[----:B------:R-:W-:-:S13]  /*49c0*/  ISETP.NE.AND P0, PT, R0, 0x9, PT ;  /* 0x000000090000780c */ /* 0x000fda0003f05270 */
[----:B------:R-:W-:Y:S05]  /*49d0*/  @P0 BRA `(.L_x_430) ;  /* 0x0000000800680947 */ /* 0x000fea0003800000 */
[----:B------:R-:W-:Y:S02]  /*49e0*/  IMAD.U32 R4, R3, 0x10000, RZ ;  /* 0x0001000003047824 */ /* 0x000fe400078e00ff */
[----:B------:R-:W-:Y:S02]  /*49f0*/  IMAD.MOV.U32 R5, RZ, RZ, RZ ;  /* 0x000000ffff057224 */ /* 0x000fe400078e00ff */
[----:B------:R-:W-:-:S03]  /*4a00*/  IMAD.MOV.U32 R25, RZ, RZ, R23 ;  /* 0x000000ffff197224 */ /* 0x000fc600078e0017 */
[----:B------:R0:W-:Y:S01]  /*4a10*/  STG.E.64 desc[UR36][R8.64], R4 ;  /* 0x0000000408007986 */ /* 0x0001e2000c101b24 */
[----:B------:R-:W-:Y:S05]  /*4a20*/  BRA `(.L_x_425) ;  /* 0x0000000c00047947 */ /* 0x000fea0003800000 */
.L_x_436:
[----:B------:R-:W-:Y:S02]  /*4a30*/  IMAD.U32 R3, R3, 0x10000, RZ ;  /* 0x0001000003037824 */ /* 0x000fe400078e00ff */
[----:B------:R-:W-:-:S03]  /*4a40*/  IMAD.MOV.U32 R25, RZ, RZ, R23 ;  /* 0x000000ffff197224 */ /* 0x000fc600078e0017 */
[----:B------:R-:W-:-:S04]  /*4a50*/  F2FP.F16.F32.PACK_AB R3, RZ, R3 ;  /* 0x00000003ff03723e */ /* 0x000fc800000000ff */
[----:B------:R-:W-:-:S05]  /*4a60*/  PRMT R3, R3, 0x5410, RZ ;  /* 0x0000541003037816 */ /* 0x000fca00000000ff */
[----:B------:R0:W-:Y:S01]  /*4a70*/  STG.E desc[UR36][R8.64], R3 ;  /* 0x0000000308007986 */ /* 0x0001e2000c101924 */
[----:B------:R-:W-:Y:S05]  /*4a80*/  BRA `(.L_x_425) ;  /* 0x0000000800ec7947 */ /* 0x000fea0003800000 */
.L_x_435:
[----:B------:R-:W-:Y:S02]  /*4a90*/  IMAD.U32 R4, R3, 0x10000, RZ ;  /* 0x0001000003047824 */ /* 0x000fe400078e00ff */
[----:B------:R-:W-:Y:S02]  /*4aa0*/  IMAD.MOV.U32 R25, RZ, RZ, R23 ;  /* 0x000000ffff197224 */ /* 0x000fe400078e0017 */
[----:B------:R-:W-:-:S06]  /*4ab0*/  FMUL.FTZ R4, R4, 1 ;  /* 0x3f80000004047820 */ /* 0x000fcc0000410000 */
[----:B------:R-:W0:Y:S02]  /*4ac0*/  F2F.F64.F32 R4, R4 ;  /* 0x0000000400047310 */ /* 0x000e240000201800 */
[----:B0-----:R0:W-:Y:S01]  /*4ad0*/  STG.E.64 desc[UR36][R8.64], R4 ;  /* 0x0000000408007986 */ /* 0x0011e2000c101b24 */
[----:B------:R-:W-:Y:S05]  /*4ae0*/  BRA `(.L_x_425) ;  /* 0x0000000800d47947 */ /* 0x000fea0003800000 */
.L_x_426:
[----:B------:R-:W-:-:S13]  /*4af0*/  ISETP.GT.AND P0, PT, R0, 0x18, PT ;  /* 0x000000180000780c */ /* 0x000fda0003f04270 */
[----:B------:R-:W-:Y:S05]  /*4b00*/  @P0 BRA `(.L_x_437) ;  /* 0x0000000400080947 */ /* 0x000fea0003800000 */
        /* <DEDUP_REMOVED lines=8> */
[----:B------:R-:W-:-:S04]  /*4b90*/  FSETP.NEU.FTZ.AND P0, PT, R3, RZ, PT ;  /* 0x000000ff0300720b */ /* 0x000fc80003f1d000 */
[----:B------:R-:W-:-:S05]  /*4ba0*/  SEL R3, RZ, 0x1, !P0 ;  /* 0x00000001ff037807 */ /* 0x000fca0004000000 */
[----:B------:R0:W-:Y:S01]  /*4bb0*/  STG.E.U8 desc[UR36][R8.64], R3 ;  /* 0x0000000308007986 */ /* 0x0001e2000c101124 */
[----:B------:R-:W-:Y:S05]  /*4bc0*/  BRA `(.L_x_425) ;  /* 0x00000008009c7947 */ /* 0x000fea0003800000 */
.L_x_439:
[----:B------:R-:W-:Y:S01]  /*4bd0*/  IMAD.U32 R3, R3, 0x10000, RZ ;  /* 0x0001000003037824 */ /* 0x000fe200078e00ff */
[----:B------:R-:W-:Y:S01]  /*4be0*/  CS2R R6, SRZ ;  /* 0x0000000000067805 */ /* 0x000fe2000001ff00 */
[----:B------:R-:W-:Y:S02]  /*4bf0*/  IMAD.MOV.U32 R25, RZ, RZ, R23 ;  /* 0x000000ffff197224 */ /* 0x000fe400078e0017 */
[----:B------:R-:W-:-:S04]  /*4c00*/  FMUL.FTZ R3, R3, 1 ;  /* 0x3f80000003037820 */ /* 0x000fc80000410000 */
[----:B------:R-:W0:Y:S02]  /*4c10*/  F2F.F64.F32 R4, R3 ;  /* 0x0000000300047310 */ /* 0x000e240000201800 */
[----:B0-----:R0:W-:Y:S01]  /*4c20*/  STG.E.128 desc[UR36][R8.64], R4 ;  /* 0x0000000408007986 */ /* 0x0011e2000c101d24 */
[----:B------:R-:W-:Y:S05]  /*4c30*/  BRA `(.L_x_425) ;  /* 0x0000000800807947 */ /* 0x000fea0003800000 */
.L_x_438:
[----:B------:R-:W-:-:S13]  /*4c40*/  ISETP.NE.AND P0, PT, R0, 0xf, PT ;  /* 0x0000000f0000780c */ /* 0x000fda0003f05270 */
[----:B------:R-:W-:Y:S05]  /*4c50*/  @!P0 BRA `(.L_x_440) ;  /* 0x0000000000a88947 */ /* 0x000fea0003800000 */
[----:B------:R-:W-:-:S13]  /*4c60*/  ISETP.NE.AND P0, PT, R0, 0x17, PT ;  /* 0x000000170000780c */ /* 0x000fda0003f05270 */
[----:B------:R-:W-:Y:S05]  /*4c70*/  @!P0 BRA `(.L_x_441) ;  /* 0x0000000000508947 */ /* 0x000fea0003800000 */
[----:B------:R-:W-:-:S13]  /*4c80*/  ISETP.NE.AND P0, PT, R0, 0x18, PT ;  /* 0x000000180000780c */ /* 0x000fda0003f05270 */
[----:B------:R-:W-:Y:S05]  /*4c90*/  @P0 BRA `(.L_x_430) ;  /* 0x0000000400b80947 */ /* 0x000fea0003800000 */
[----:B------:R-:W-:Y:S01]  /*4ca0*/  IMAD.U32 R6, R3, 0x10000, RZ ;  /* 0x0001000003067824 */ /* 0x000fe200078e00ff */
[----:B------:R-:W-:Y:S01]  /*4cb0*/  BSSY.RECONVERGENT B0, `(.L_x_442) ;  /* 0x000000c000007945 */ /* 0x000fe20003800200 */
[----:B------:R-:W-:-:S03]  /*4cc0*/  IMAD.MOV.U32 R0, RZ, RZ, 0x7f ;  /* 0x0000007fff007424 */ /* 0x000fc600078e00ff */
        /* <DEDUP_REMOVED lines=10> */
.L_x_443:
[----:B------:R-:W-:Y:S05]  /*4d70*/  BSYNC.RECONVERGENT B0 ;  /* 0x0000000000007941 */ /* 0x000fea0003800200 */
.L_x_442:
[----:B------:R-:W-:Y:S01]  /*4d80*/  LOP3.LUT R5, R0, 0x80, R5, 0xf8, !PT ;  /* 0x0000008000057812 */ /* 0x000fe200078ef805 */
[----:B------:R-:W-:-:S04]  /*4d90*/  IMAD.MOV.U32 R25, RZ, RZ, R23 ;  /* 0x000000ffff197224 */ /* 0x000fc800078e0017 */
[----:B------:R0:W-:Y:S01]  /*4da0*/  STG.E.U8 desc[UR36][R8.64], R5 ;  /* 0x0000000508007986 */ /* 0x0001e2000c101124 */
[----:B------:R-:W-:Y:S05]  /*4db0*/  BRA `(.L_x_425) ;  /* 0x0000000800207947 */ /* 0x000fea0003800000 */
.L_x_441:
[----:B------:R-:W-:Y:S01]  /*4dc0*/  IMAD.U32 R6, R3, 0x10000, RZ ;  /* 0x0001000003067824 */ /* 0x000fe200078e00ff */
[----:B------:R-:W-:Y:S04]  /*4dd0*/  BSSY.RECONVERGENT B0, `(.L_x_444) ;  /* 0x000000e000007945 */ /* 0x000fe80003800200 */
[----:B------:R-:W-:Y:S02]  /*4de0*/  LOP3.LUT R4, R6, 0x7fffffff, RZ, 0xc0, !PT ;  /* 0x7fffffff06047812 */ /* 0x000fe400078ec0ff */
[----:B------:R-:W-:Y:S02]  /*4df0*/  SHF.R.U32.HI R5, RZ, 0x18, R6 ;  /* 0x00000018ff057819 */ /* 0x000fe40000011606 */
[----:B------:R-:W-:-:S13]  /*4e00*/  ISETP.GE.U32.AND P1, PT, R4, 0x47800000, PT ;  /* 0x478000000400780c */ /* 0x000fda0003f26070 */
[----:B------:R-:W-:Y:S01]  /*4e10*/  @P1 IMAD.MOV.U32 R0, RZ, RZ, 0x7f ;  /* 0x0000007fff001424 */ /* 0x000fe200078e00ff */
        /* <DEDUP_REMOVED lines=9> */
.L_x_445:
[----:B------:R-:W-:Y:S05]  /*4eb0*/  BSYNC.RECONVERGENT B0 ;  /* 0x0000000000007941 */ /* 0x000fea0003800200 */
.L_x_444:
[----:B------:R-:W-:Y:S01]  /*4ec0*/  LOP3.LUT R5, R0, 0x80, R5, 0xf8, !PT ;  /* 0x0000008000057812 */ /* 0x000fe200078ef805 */
[----:B------:R-:W-:-:S04]  /*4ed0*/  IMAD.MOV.U32 R25, RZ, RZ, R23 ;  /* 0x000000ffff197224 */ /* 0x000fc800078e0017 */
[----:B------:R1:W-:Y:S01]  /*4ee0*/  STG.E.U8 desc[UR36][R8.64], R5 ;  /* 0x0000000508007986 */ /* 0x0003e2000c101124 */
[----:B------:R-:W-:Y:S05]  /*4ef0*/  BRA `(.L_x_425) ;  /* 0x0000000400d07947 */ /* 0x000fea0003800000 */
.L_x_440:
[----:B------:R0:W-:Y:S01]  /*4f00*/  STG.E.U16 desc[UR36][R8.64], R3 ;  /* 0x0000000308007986 */ /* 0x0001e2000c101524 */
[----:B------:R-:W-:Y:S01]  /*4f10*/  IMAD.MOV.U32 R25, RZ, RZ, R23 ;  /* 0x000000ffff197224 */ /* 0x000fe200078e0017 */
[----:B------:R-:W-:Y:S06]  /*4f20*/  BRA `(.L_x_425) ;  /* 0x0000000400c47947 */ /* 0x000fec0003800000 */
.L_x_437:
[----:B------:R-:W-:-:S13]  /*4f30*/  ISETP.GT.AND P0, PT, R0, 0x1b, PT ;  /* 0x0000001b0000780c */ /* 0x000fda0003f04270 */
[----:B------:R-:W-:Y:S05]  /*4f40*/  @P0 BRA `(.L_x_446) ;  /* 0x0000000000f40947 */ /* 0x000fea0003800000 */
        /* <DEDUP_REMOVED lines=8> */
[----:B------:R-:W0:Y:S02]  /*4fd0*/  F2I.FTZ.U32.TRUNC.NTZ R3, R3 ;  /* 0x0000000300037305 */ /* 0x000e24000021f000 */
[----:B0-----:R0:W-:Y:S01]  /*4fe0*/  STG.E.U16 desc[UR36][R8.64], R3 ;  /* 0x0000000308007986 */ /* 0x0011e2000c101524 */
[----:B------:R-:W-:Y:S05]  /*4ff0*/  BRA `(.L_x_425) ;  /* 0x0000000400907947 */ /* 0x000fea0003800000 */
.L_x_448:
[----:B------:R-:W-:Y:S01]  /*5000*/  IMAD.U32 R3, R3, 0x10000, RZ ;  /* 0x0001000003037824 */ /* 0x000fe200078e00ff */
[----:B------:R-:W-:Y:S01]  /*5010*/  BSSY.RECONVERGENT B0, `(.L_x_449) ;  /* 0x0000014000007945 */ /* 0x000fe20003800200 */
[----:B------:R-:W-:-:S03]  /*5020*/  IMAD.MOV.U32 R4, RZ, RZ, 0x80 ;  /* 0x00000080ff047424 */ /* 0x000fc600078e00ff */
[----:B------:R-:W-:-:S04]  /*5030*/  LOP3.LUT R0, R3, 0x7fffffff, RZ, 0xc0, !PT ;  /* 0x7fffffff03007812 */ /* 0x000fc800078ec0ff */
[----:B------:R-:W-:-:S13]  /*5040*/  ISETP.GT.U32.AND P0, PT, R0, 0x437fffff, PT ;  /* 0x437fffff0000780c */ /* 0x000fda0003f04070 */
[----:B------:R-:W-:Y:S05]  /*5050*/  @P0 BRA `(.L_x_450) ;  /* 0x00000000003c0947 */ /* 0x000fea0003800000 */
[----:B------:R-:W-:-:S13]  /*5060*/  ISETP.GT.U32.AND P0, PT, R0, 0x3bffffff, PT ;  /* 0x3bffffff0000780c */ /* 0x000fda0003f04070 */
[----:B------:R-:W-:Y:S05]  /*5070*/  @P0 BRA `(.L_x_451) ;  /* 0x0000000000140947 */ /* 0x000fea0003800000 */
[----:B------:R-:W-:Y:S01]  /*5080*/  FADD.FTZ R0, R0, 8192 ;  /* 0x4600000000007421 */ /* 0x000fe20000010000 */
[----:B------:R-:W-:-:S04]  /*5090*/  PRMT R4, RZ, 0x7610, R4 ;  /* 0x00007610ff047816 */ /* 0x000fc80000000004 */
[----:B------:R-:W-:-:S13]  /*50a0*/  LOP3.LUT P0, R0, R0, 0xff, RZ, 0xc0, !PT ;  /* 0x000000ff00007812 */ /* 0x000fda000780c0ff */
[----:B------:R-:W-:Y:S05]  /*50b0*/  @!P0 BRA `(.L_x_450) ;  /* 0x0000000000248947 */ /* 0x000fea0003800000 */
[----:B------:R-:W-:Y:S05]  /*50c0*/  BRA `(.L_x_452) ;  /* 0x0000000000147947 */ /* 0x000fea0003800000 */
.L_x_451:
[----:B------:R-:W-:-:S04]  /*50d0*/  SHF.R.U32.HI R0, RZ, 0x14, R3 ;  /* 0x00000014ff007819 */ /* 0x000fc80000011603 */
[----:B------:R-:W-:-:S04]  /*50e0*/  LOP3.LUT R0, R0, 0x1, RZ, 0xc0, !PT ;  /* 0x0000000100007812 */ /* 0x000fc800078ec0ff */
[----:B------:R-:W-:-:S04]  /*50f0*/  IADD3 R0, PT, PT, R3, 0x487ffff, R0 ;  /* 0x0487ffff03007810 */ /* 0x000fc80007ffe000 */
[----:B------:R-:W-:-:S04]  /*5100*/  SHF.R.U32.HI R0, RZ, 0x14, R0 ;  /* 0x00000014ff007819 */ /* 0x000fc80000011600 */
[----:B------:R-:W-:-:S07]  /*5110*/  LOP3.LUT R0, R0, 0xff, RZ, 0xc0, !PT ;  /* 0x000000ff00007812 */ /* 0x000fce00078ec0ff */
.L_x_452:
[----:B------:R-:W-:-:S04]  /*5120*/  SHF.R.U32.HI R3, RZ, 0x18, R3 ;  /* 0x00000018ff037819 */ /* 0x000fc80000011603 */
[----:B------:R-:W-:-:S04]  /*5130*/  LOP3.LUT R0, R0, 0x80, R3, 0xf8, !PT ;  /* 0x0000008000007812 */ /* 0x000fc800078ef803 */
[----:B------:R-:W-:-:S07]  /*5140*/  PRMT R4, R0, 0x7610, R4 ;  /* 0x0000761000047816 */ /* 0x000fce0000000004 */
.L_x_450:
[----:B------:R-:W-:Y:S05]  /*5150*/  BSYNC.RECONVERGENT B0 ;  /* 0x0000000000007941 */ /* 0x000fea0003800200 */
.L_x_449:
[----:B------:R0:W-:Y:S01]  /*5160*/  STG.E.U8 desc[UR36][R8.64], R4 ;  /* 0x0000000408007986 */ /* 0x0001e2000c101124 */
[----:B------:R-:W-:Y:S01]  /*5170*/  IMAD.MOV.U32 R25, RZ, RZ, R23 ;  /* 0x000000ffff197224 */ /* 0x000fe200078e0017 */
[----:B------:R-:W-:Y:S06]  /*5180*/  BRA `(.L_x_425) ;  /* 0x00000004002c7947 */ /* 0x000fec0003800000 */
.L_x_447:
        /* <DEDUP_REMOVED lines=13> */
.L_x_455:
[----:B------:R-:W-:-:S04]  /*5260*/  SHF.R.U32.HI R0, RZ, 0x15, R3 ;  /* 0x00000015ff007819 */ /* 0x000fc80000011603 */
[----:B------:R-:W-:-:S04]  /*5270*/  LOP3.LUT R0, R0, 0x1, RZ, 0xc0, !PT ;  /* 0x0000000100007812 */ /* 0x000fc800078ec0ff */
[----:B------:R-:W-:-:S04]  /*5280*/  IADD3 R0, PT, PT, R3, 0x88fffff, R0 ;  /* 0x088fffff03007810 */ /* 0x000fc80007ffe000 */
[----:B------:R-:W-:-:S04]  /*5290*/  SHF.R.U32.HI R0, RZ, 0x15, R0 ;  /* 0x00000015ff007819 */ /* 0x000fc80000011600 */
[----:B------:R-:W-:-:S07]  /*52a0*/  LOP3.LUT R0, R0, 0xff, RZ, 0xc0, !PT ;  /* 0x000000ff00007812 */ /* 0x000fce00078ec0ff */
.L_x_456:
[----:B------:R-:W-:-:S04]  /*52b0*/  SHF.R.U32.HI R3, RZ, 0x18, R3 ;  /* 0x00000018ff037819 */ /* 0x000fc80000011603 */
[----:B------:R-:W-:-:S04]  /*52c0*/  LOP3.LUT R0, R0, 0x80, R3, 0xf8, !PT ;  /* 0x0000008000007812 */ /* 0x000fc800078ef803 */
[----:B------:R-:W-:-:S07]  /*52d0*/  PRMT R4, R0, 0x7610, R4 ;  /* 0x0000761000047816 */ /* 0x000fce0000000004 */
.L_x_454:
[----:B------:R-:W-:Y:S05]  /*52e0*/  BSYNC.RECONVERGENT B0 ;  /* 0x0000000000007941 */ /* 0x000fea0003800200 */
.L_x_453:
[----:B------:R0:W-:Y:S01]  /*52f0*/  STG.E.U8 desc[UR36][R8.64], R4 ;  /* 0x0000000408007986 */ /* 0x0001e2000c101124 */
[----:B------:R-:W-:Y:S01]  /*5300*/  IMAD.MOV.U32 R25, RZ, RZ, R23 ;  /* 0x000000ffff197224 */ /* 0x000fe200078e0017 */
[----:B------:R-:W-:Y:S06]  /*5310*/  BRA `(.L_x_425) ;  /* 0x0000000000c87947 */ /* 0x000fec0003800000 */
.L_x_446:
[----:B------:R-:W-:-:S13]  /*5320*/  ISETP.NE.AND P0, PT, R0, 0x1c, PT ;  /* 0x0000001c0000780c */ /* 0x000fda0003f05270 */
[----:B------:R-:W-:Y:S05]  /*5330*/  @!P0 BRA `(.L_x_457) ;  /* 0x0000000000b08947 */ /* 0x000fea0003800000 */
[----:B------:R-:W-:-:S13]  /*5340*/  ISETP.NE.AND P0, PT, R0, 0x1d, PT ;  /* 0x0000001d0000780c */ /* 0x000fda0003f05270 */
[----:B------:R-:W-:Y:S05]  /*5350*/  @!P0 BRA `(.L_x_458) ;  /* 0x0000000000948947 */ /* 0x000fea0003800000 */
[----:B------:R-:W-:-:S13]  /*5360*/  ISETP.NE.AND P0, PT, R0, 0x2c, PT ;  /* 0x0000002c0000780c */ /* 0x000fda0003f05270 */
[----:B------:R-:W-:Y:S05]  /*5370*/  @!P0 BRA `(.L_x_459) ;  /* 0x0000000000488947 */ /* 0x000fea0003800000 */
.L_x_430:
[----:B------:R-:W-:Y:S01]  /*5380*/  MOV R14, 0x0 ;  /* 0x00000000000e7802 */ /* 0x000fe20000000f00 */
[----:B------:R-:W0:Y:S01]  /*5390*/  LDCU.64 UR6, c[0x4][0x128] ;  /* 0x01002500ff0677ac */ /* 0x000e220008000a00 */
[----:B------:R-:W-:Y:S02]  /*53a0*/  IMAD.MOV.U32 R8, RZ, RZ, 0x65 ;  /* 0x00000065ff087424 */ /* 0x000fe400078e00ff */
[----:B------:R-:W-:Y:S01]  /*53b0*/  IMAD.MOV.U32 R12, RZ, RZ, 0x1 ;  /* 0x00000001ff0c7424 */ /* 0x000fe200078e00ff */
[----:B------:R-:W1:Y:S01]  /*53c0*/  LDCU.64 UR8, c[0x4][0x130] ;  /* 0x01002600ff0877ac */ /* 0x000e620008000a00 */
[----:B------:R-:W2:Y:S01]  /*53d0*/  LDC.64 R14, c[0x4][R14] ;  /* 0x010000000e0e7b82 */ /* 0x000ea20000000a00 */
[----:B------:R-:W-:Y:S01]  /*53e0*/  IMAD.MOV.U32 R13, RZ, RZ, RZ ;  /* 0x000000ffff0d7224 */ /* 0x000fe200078e00ff */
[----:B------:R-:W5:Y:S01]  /*53f0*/  LDCU.64 UR4, c[0x4][0x40] ;  /* 0x01000800ff0477ac */ /* 0x000f620008000a00 */
[----:B0-----:R-:W-:Y:S02]  /*5400*/  IMAD.U32 R4, RZ, RZ, UR6 ;  /* 0x00000006ff047e24 */ /* 0x001fe4000f8e00ff */
[----:B------:R-:W-:-:S02]  /*5410*/  IMAD.U32 R5, RZ, RZ, UR7 ;  /* 0x00000007ff057e24 */ /* 0x000fc4000f8e00ff */
[----:B-1----:R-:W-:Y:S02]  /*5420*/  IMAD.U32 R6, RZ, RZ, UR8 ;  /* 0x00000008ff067e24 */ /* 0x002fe4000f8e00ff */
[----:B------:R-:W-:Y:S02]  /*5430*/  IMAD.U32 R7, RZ, RZ, UR9 ;  /* 0x00000009ff077e24 */ /* 0x000fe4000f8e00ff */
[----:B-----5:R-:W-:Y:S02]  /*5440*/  IMAD.U32 R10, RZ, RZ, UR4 ;  /* 0x00000004ff0a7e24 */ /* 0x020fe4000f8e00ff */
[----:B------:R-:W-:-:S07]  /*5450*/  IMAD.U32 R11, RZ, RZ, UR5 ;  /* 0x00000005ff0b7e24 */ /* 0x000fce000f8e00ff */
[----:B------:R-:W-:-:S07]  /*5460*/  LEPC R20, `(.L_x_460) ;  /* 0x000000001014794e */ /* 0x000fce0000000000 */
[----:B--234-:R-:W-:Y:S05]  /*5470*/  CALL.ABS.NOINC R14 ;  /* 0x000000000e007343 */ /* 0x01cfea0003c00000 */
.L_x_460:
[----:B------:R-:W-:Y:S01]  /*5480*/  IMAD.MOV.U32 R25, RZ, RZ, R23 ;  /* 0x000000ffff197224 */ /* 0x000fe200078e0017 */
[----:B------:R-:W-:Y:S06]  /*5490*/  BRA `(.L_x_425) ;  /* 0x0000000000687947 */ /* 0x000fec0003800000 */
.L_x_459:
[----:B------:R-:W-:Y:S02]  /*54a0*/  IMAD.U32 R4, R3, 0x10000, RZ ;  /* 0x0001000003047824 */ /* 0x000fe400078e00ff */
[----:B------:R-:W-:-:S03]  /*54b0*/  IMAD.MOV.U32 R25, RZ, RZ, R23 ;  /* 0x000000ffff197224 */ /* 0x000fc600078e0017 */
[----:B------:R-:W-:-:S04]  /*54c0*/  SHF.R.U32.HI R5, RZ, 0x17, R4 ;  /* 0x00000017ff057819 */ /* 0x000fc80000011604 */
[----:B------:R-:W-:-:S04]  /*54d0*/  LOP3.LUT R3, R5, 0xff, RZ, 0xc0, !PT ;  /* 0x000000ff05037812 */ /* 0x000fc800078ec0ff */
[----:B------:R-:W-:-:S13]  /*54e0*/  ISETP.NE.AND P2, PT, R3, 0xff, PT ;  /* 0x000000ff0300780c */ /* 0x000fda0003f45270 */
[--C-:B------:R-:W-:Y:S02]  /*54f0*/  @P2 SHF.R.U32.HI R0, RZ, 0x16, R4.reuse ;  /* 0x00000016ff002819 */ /* 0x100fe40000011604 */
[----:B------:R-:W-:Y:S01]  /*5500*/  @P2 LOP3.LUT P0, RZ, R3, 0x3fffff, R4, 0xf8, !PT ;  /* 0x003fffff03ff2812 */ /* 0x000fe2000780f804 */
[----:B------:R-:W-:Y:S01]  /*5510*/  IMAD.MOV.U32 R3, RZ, RZ, 0xff ;  /* 0x000000ffff037424 */ /* 0x000fe200078e00ff */
[----:B------:R-:W-:-:S04]  /*5520*/  @P2 LOP3.LUT R0, R0, 0x1, RZ, 0xc0, !PT ;  /* 0x0000000100002812 */ /* 0x000fc800078ec0ff */
[----:B------:R-:W-:Y:S01]  /*5530*/  @P2 ISETP.EQ.U32.AND P1, PT, R0, 0x1, P0 ;  /* 0x000000010000280c */ /* 0x000fe20000722070 */
[----:B------:R-:W-:Y:S01]  /*5540*/  @P2 VIADD R0, R5, 0x1 ;  /* 0x0000000105002836 */ /* 0x000fe20000000000 */
[----:B------:R-:W-:Y:S02]  /*5550*/  PLOP3.LUT P0, PT, PT, PT, PT, 0x80, 0x8 ;  /* 0x000000000008781c */ /* 0x000fe40003f0f070 */
[----:B------:R-:W-:-:S13]  /*5560*/  @P2 PLOP3.LUT P0, PT, P1, PT, PT, 0x80, 0x8 ;  /* 0x000000000008281c */ /* 0x000fda0000f0f070 */
[----:B------:R-:W-:-:S04]  /*5570*/  @!P0 IMAD.MOV R0, RZ, RZ, R5 ;  /* 0x000000ffff008224 */ /* 0x000fc800078e0205 */
[----:B------:R-:W-:-:S05]  /*5580*/  @P2 IMAD.MOV.U32 R3, RZ, RZ, R0 ;  /* 0x000000ffff032224 */ /* 0x000fca00078e0000 */
[----:B------:R0:W-:Y:S01]  /*5590*/  STG.E.U8 desc[UR36][R8.64], R3 ;  /* 0x0000000308007986 */ /* 0x0001e2000c101124 */
[----:B------:R-:W-:Y:S05]  /*55a0*/  BRA `(.L_x_425) ;  /* 0x0000000000247947 */ /* 0x000fea0003800000 */
.L_x_458:
[----:B------:R-:W-:Y:S02]  /*55b0*/  IMAD.U32 R4, R3, 0x10000, RZ ;  /* 0x0001000003047824 */ /* 0x000fe400078e00ff */
[----:B------:R-:W-:-:S04]  /*55c0*/  IMAD.MOV.U32 R25, RZ, RZ, R23 ;  /* 0x000000ffff197224 */ /* 0x000fc800078e0017 */
[----:B------:R-:W0:Y:S02]  /*55d0*/  F2I.U64.TRUNC R4, R4 ;  /* 0x0000000400047311 */ /* 0x000e24000020d800 */
[----:B0-----:R0:W-:Y:S01]  /*55e0*/  STG.E.64 desc[UR36][R8.64], R4 ;  /* 0x0000000408007986 */ /* 0x0011e2000c101b24 */
[----:B------:R-:W-:Y:S05]  /*55f0*/  BRA `(.L_x_425) ;  /* 0x0000000000107947 */ /* 0x000fea0003800000 */
.L_x_457:
[----:B------:R-:W-:Y:S02]  /*5600*/  IMAD.U32 R3, R3, 0x10000, RZ ;  /* 0x0001000003037824 */ /* 0x000fe400078e00ff */
[----:B------:R-:W-:-:S04]  /*5610*/  IMAD.MOV.U32 R25, RZ, RZ, R23 ;  /* 0x000000ffff197224 */ /* 0x000fc800078e0017 */
[----:B------:R-:W0:Y:S02]  /*5620*/  F2I.FTZ.U32.TRUNC.NTZ R3, R3 ;  /* 0x0000000300037305 */ /* 0x000e24000021f000 */
[----:B0-----:R0:W-:Y:S02]  /*5630*/  STG.E desc[UR36][R8.64], R3 ;  /* 0x0000000308007986 */ /* 0x0011e4000c101924 */
.L_x_425:
[----:B------:R-:W-:Y:S05]  /*5640*/  BSYNC.RECONVERGENT B6 ;  /* 0x0000000000067941 */ /* 0x000fea0003800200 */
.L_x_424:
[----:B------:R-:W-:Y:S01]  /*5650*/  ISETP.GE.AND P0, PT, R25, R16, PT ;  /* 0x000000101900720c */ /* 0x000fe20003f06270 */
[----:B------:R-:W-:-:S12]  /*5660*/  BSSY.RECONVERGENT B6, `(.L_x_461) ;  /* 0x00001f0000067945 */ /* 0x000fd80003800200 */
[----:B------:R-:W-:Y:S05]  /*5670*/  @P0 BRA `(.L_x_462) ;  /* 0x0000001c00b80947 */ /* 0x000fea0003800000 */
[----:B------:R-:W5:Y:S01]  /*5680*/  LDCU UR4, c[0x0][0x3a8] ;  /* 0x00007500ff0477ac */ /* 0x000f620008000800 */
[----:B01----:R-:W0:Y:S01]  /*5690*/  LDC.64 R8, c[0x0][0x388] ;  /* 0x0000e200ff087b82 */ /* 0x003e220000000a00 */
[----:B--2---:R-:W-:Y:S01]  /*56a0*/  IMAD R0, R2, 0x200, R25 ;  /* 0x0000020002007824 */ /* 0x004fe200078e0219 */
[----:B------:R-:W-:-:S03]  /*56b0*/  PRMT R4, R18, 0x9910, RZ ;  /* 0x0000991012047816 */ /* 0x000fc600000000ff */
[----:B-----5:R-:W-:Y:S02]  /*56c0*/  IMAD R3, R0, UR4, RZ ;  /* 0x0000000400037c24 */ /* 0x020fe4000f8e02ff */
[----:B------:R-:W-:-:S05]  /*56d0*/  IMAD.MOV.U32 R0, RZ, RZ, R4 ;  /* 0x000000ffff007224 */ /* 0x000fca00078e0004 */
[----:B------:R-:W-:Y:S02]  /*56e0*/  ISETP.GT.AND P1, PT, R0, 0x9, PT ;  /* 0x000000090000780c */ /* 0x000fe40003f24270 */
[----:B0-----:R-:W-:-:S05]  /*56f0*/  IADD3 R8, P0, PT, R3, R8, RZ ;  /* 0x0000000803087210 */ /* 0x001fca0007f1e0ff */
        /* <DEDUP_REMOVED lines=10> */
[----:B----4-:R-:W-:-:S04]  /*57a0*/  IMAD.U32 R22, R22, 0x10000, RZ ;  /* 0x0001000016167824 */ /* 0x010fc800078e00ff */
[----:B------:R-:W0:Y:S02]  /*57b0*/  F2I.FTZ.TRUNC.NTZ R3, R22 ;  /* 0x0000001600037305 */ /* 0x000e24000021f100 */
[----:B0-----:R0:W-:Y:S01]  /*57c0*/  STG.E.U8 desc[UR36][R8.64], R3 ;  /* 0x0000000308007986 */ /* 0x0011e2000c101124 */
[----:B------:R-:W-:Y:S05]  /*57d0*/  BRA `(.L_x_468) ;  /* 0x0000000c007c7947 */ /* 0x000fea0003800000 */
.L_x_466:
[----:B----4-:R-:W-:-:S06]  /*57e0*/  IMAD.U32 R5, R22, 0x10000, RZ ;  /* 0x0001000016057824 */ /* 0x010fcc00078e00ff */
[----:B------:R-:W0:Y:S02]  /*57f0*/  F2I.S64.TRUNC R4, R5 ;  /* 0x0000000500047311 */ /* 0x000e24000020d900 */
[----:B0-----:R0:W-:Y:S01]  /*5800*/  STG.E.U8 desc[UR36][R8.64], R4 ;  /* 0x0000000408007986 */ /* 0x0011e2000c101124 */
[----:B------:R-:W-:Y:S05]  /*5810*/  BRA `(.L_x_468) ;  /* 0x0000000c006c7947 */ /* 0x000fea0003800000 */
.L_x_465:
[----:B------:R-:W-:-:S13]  /*5820*/  ISETP.NE.AND P0, PT, R0, 0x2, PT ;  /* 0x000000020000780c */ /* 0x000fda0003f05270 */
[----:B------:R-:W-:Y:S05]  /*5830*/  @!P0 BRA `(.L_x_469) ;  /* 0x0000000000308947 */ /* 0x000fea0003800000 */
[----:B------:R-:W-:-:S13]  /*5840*/  ISETP.NE.AND P0, PT, R0, 0x3, PT ;  /* 0x000000030000780c */ /* 0x000fda0003f05270 */
[----:B------:R-:W-:Y:S05]  /*5850*/  @!P0 BRA `(.L_x_470) ;  /* 0x0000000000188947 */ /* 0x000fea0003800000 */
[----:B------:R-:W-:-:S13]  /*5860*/  ISETP.NE.AND P0, PT, R0, 0x4, PT ;  /* 0x000000040000780c */ /* 0x000fda0003f05270 */
[----:B------:R-:W-:Y:S05]  /*5870*/  @P0 BRA `(.L_x_467) ;  /* 0x0000000800780947 */ /* 0x000fea0003800000 */
[----:B----4-:R-:W-:-:S06]  /*5880*/  IMAD.U32 R4, R22, 0x10000, RZ ;  /* 0x0001000016047824 */ /* 0x010fcc00078e00ff */
[----:B------:R-:W0:Y:S02]  /*5890*/  F2I.S64.TRUNC R4, R4 ;  /* 0x0000000400047311 */ /* 0x000e24000020d900 */
[----:B0-----:R0:W-:Y:S01]  /*58a0*/  STG.E.64 desc[UR36][R8.64], R4 ;  /* 0x0000000408007986 */ /* 0x0011e2000c101b24 */
[----:B------:R-:W-:Y:S05]  /*58b0*/  BRA `(.L_x_468) ;  /* 0x0000000c00447947 */ /* 0x000fea0003800000 */
.L_x_470:
[----:B----4-:R-:W-:-:S04]  /*58c0*/  IMAD.U32 R22, R22, 0x10000, RZ ;  /* 0x0001000016167824 */ /* 0x010fc800078e00ff */
[----:B------:R-:W0:Y:S02]  /*58d0*/  F2I.FTZ.TRUNC.NTZ R3, R22 ;  /* 0x0000001600037305 */ /* 0x000e24000021f100 */
[----:B0-----:R0:W-:Y:S01]  /*58e0*/  STG.E desc[UR36][R8.64], R3 ;  /* 0x0000000308007986 */ /* 0x0011e2000c101924 */
[----:B------:R-:W-:Y:S05]  /*58f0*/  BRA `(.L_x_468) ;  /* 0x0000000c00347947 */ /* 0x000fea0003800000 */
.L_x_469:
[----:B----4-:R-:W-:-:S04]  /*5900*/  IMAD.U32 R22, R22, 0x10000, RZ ;  /* 0x0001000016167824 */ /* 0x010fc800078e00ff */
[----:B------:R-:W0:Y:S02]  /*5910*/  F2I.FTZ.TRUNC.NTZ R3, R22 ;  /* 0x0000001600037305 */ /* 0x000e24000021f100 */
[----:B0-----:R0:W-:Y:S01]  /*5920*/  STG.E.U16 desc[UR36][R8.64], R3 ;  /* 0x0000000308007986 */ /* 0x0011e2000c101524 */
[----:B------:R-:W-:Y:S05]  /*5930*/  BRA `(.L_x_468) ;  /* 0x0000000c00247947 */ /* 0x000fea0003800000 */
.L_x_464:
[----:B------:R-:W-:-:S13]  /*5940*/  ISETP.GT.AND P0, PT, R0, 0x6, PT ;  /* 0x000000060000780c */ /* 0x000fda0003f04270 */
[----:B------:R-:W-:Y:S05]  /*5950*/  @P0 BRA `(.L_x_471) ;  /* 0x00000000002c0947 */ /* 0x000fea0003800000 */
[----:B------:R-:W-:-:S13]  /*5960*/  ISETP.NE.AND P0, PT, R0, 0x5, PT ;  /* 0x000000050000780c */ /* 0x000fda0003f05270 */
[----:B------:R-:W-:Y:S05]  /*5970*/  @!P0 BRA `(.L_x_472) ;  /* 0x0000000000148947 */ /* 0x000fea0003800000 */
[----:B------:R-:W-:-:S13]  /*5980*/  ISETP.NE.AND P0, PT, R0, 0x6, PT ;  /* 0x000000060000780c */ /* 0x000fda0003f05270 */
[----:B------:R-:W-:Y:S05]  /*5990*/  @P0 BRA `(.L_x_467) ;  /* 0x0000000800300947 */ /* 0x000fea0003800000 */
[----:B----4-:R-:W-:-:S05]  /*59a0*/  IMAD.U32 R3, R22, 0x10000, RZ ;  /* 0x0001000016037824 */ /* 0x010fca00078e00ff */
[----:B------:R0:W-:Y:S01]  /*59b0*/  STG.E desc[UR36][R8.64], R3 ;  /* 0x0000000308007986 */ /* 0x0001e2000c101924 */
[----:B------:R-:W-:Y:S05]  /*59c0*/  BRA `(.L_x_468) ;  /* 0x0000000c00007947 */ /* 0x000fea0003800000 */
.L_x_472:
[----:B----4-:R-:W-:-:S05]  /*59d0*/  IMAD.U32 R0, R22, 0x10000, RZ ;  /* 0x0001000016007824 */ /* 0x010fca00078e00ff */
[----:B------:R-:W-:-:S05]  /*59e0*/  F2FP.F16.F32.PACK_AB R0, RZ, R0 ;  /* 0x00000000ff00723e */ /* 0x000fca00000000ff */
[----:B------:R0:W-:Y:S01]  /*59f0*/  STG.E.U16 desc[UR36][R8.64], R0 ;  /* 0x0000000008007986 */ /* 0x0001e2000c101524 */
[----:B------:R-:W-:Y:S05]  /*5a00*/  BRA `(.L_x_468) ;  /* 0x0000000800f07947 */ /* 0x000fea0003800000 */
.L_x_471:
[----:B------:R-:W-:-:S13]  /*5a10*/  ISETP.NE.AND P0, PT, R0, 0x7, PT ;  /* 0x000000070000780c */ /* 0x000fda0003f05270 */
[----:B------:R-:W-:Y:S05]  /*5a20*/  @!P0 BRA `(.L_x_473) ;  /* 0x0000000000348947 */ /* 0x000fea0003800000 */
[----:B------:R-:W-:-:S13]  /*5a30*/  ISETP.NE.AND P0, PT, R0, 0x8, PT ;  /* 0x000000080000780c */ /* 0x000fda0003f05270 */
[----:B------:R-:W-:Y:S05]  /*5a40*/  @!P0 BRA `(.L_x_474) ;  /* 0x0000000000188947 */ /* 0x000fea0003800000 */
[----:B------:R-:W-:-:S13]  /*5a50*/  ISETP.NE.AND P0, PT, R0, 0x9, PT ;  /* 0x000000090000780c */ /* 0x000fda0003f05270 */
[----:B------:R-:W-:Y:S05]  /*5a60*/  @P0 BRA `(.L_x_467) ;  /* 0x0000000400fc0947 */ /* 0x000fea0003800000 */
[----:B----4-:R-:W-:Y:S02]  /*5a70*/  IMAD.U32 R22, R22, 0x10000, RZ ;  /* 0x0001000016167824 */ /* 0x010fe400078e00ff */
[----:B------:R-:W-:-:S05]  /*5a80*/  IMAD.MOV.U32 R23, RZ, RZ, RZ ;  /* 0x000000ffff177224 */ /* 0x000fca00078e00ff */
[----:B------:R0:W-:Y:S01]  /*5a90*/  STG.E.64 desc[UR36][R8.64], R22 ;  /* 0x0000001608007986 */ /* 0x0001e2000c101b24 */
[----:B------:R-:W-:Y:S05]  /*5aa0*/  BRA `(.L_x_468) ;  /* 0x0000000800c87947 */ /* 0x000fea0003800000 */
.L_x_474:
[----:B----4-:R-:W-:-:S05]  /*5ab0*/  IMAD.U32 R22, R22, 0x10000, RZ ;  /* 0x0001000016167824 */ /* 0x010fca00078e00ff */
[----:B------:R-:W-:-:S04]  /*5ac0*/  F2FP.F16.F32.PACK_AB R3, RZ, R22 ;  /* 0x00000016ff03723e */ /* 0x000fc800000000ff */
[----:B------:R-:W-:-:S05]  /*5ad0*/  PRMT R3, R3, 0x5410, RZ ;  /* 0x0000541003037816 */ /* 0x000fca00000000ff */
[----:B------:R0:W-:Y:S01]  /*5ae0*/  STG.E desc[UR36][R8.64], R3 ;  /* 0x0000000308007986 */ /* 0x0001e2000c101924 */
[----:B------:R-:W-:Y:S05]  /*5af0*/  BRA `(.L_x_468) ;  /* 0x0000000800b47947 */ /* 0x000fea0003800000 */
.L_x_473:
[----:B----4-:R-:W-:-:S04]  /*5b00*/  IMAD.U32 R4, R22, 0x10000, RZ ;  /* 0x0001000016047824 */ /* 0x010fc800078e00ff */
[----:B------:R-:W-:-:S06]  /*5b10*/  FMUL.FTZ R4, R4, 1 ;  /* 0x3f80000004047820 */ /* 0x000fcc0000410000 */
[----:B------:R-:W0:Y:S02]  /*5b20*/  F2F.F64.F32 R4, R4 ;  /* 0x0000000400047310 */ /* 0x000e240000201800 */
[----:B0-----:R0:W-:Y:S01]  /*5b30*/  STG.E.64 desc[UR36][R8.64], R4 ;  /* 0x0000000408007986 */ /* 0x0011e2000c101b24 */
[----:B------:R-:W-:Y:S05]  /*5b40*/  BRA `(.L_x_468) ;  /* 0x0000000800a07947 */ /* 0x000fea0003800000 */
.L_x_463:
[----:B------:R-:W-:-:S13]  /*5b50*/  ISETP.GT.AND P0, PT, R0, 0x18, PT ;  /* 0x000000180000780c */ /* 0x000fda0003f04270 */
[----:B------:R-:W-:Y:S05]  /*5b60*/  @!P0 BRA `(.L_x_475) ;  /* 0x0000000400608947 */ /* 0x000fea0003800000 */
        /* <DEDUP_REMOVED lines=8> */
[----:B----4-:R-:W-:-:S06]  /*5bf0*/  IMAD.U32 R3, R22, 0x10000, RZ ;  /* 0x0001000016037824 */ /* 0x010fcc00078e00ff */
[----:B------:R-:W0:Y:S02]  /*5c00*/  F2I.FTZ.U32.TRUNC.NTZ R3, R3 ;  /* 0x0000000300037305 */ /* 0x000e24000021f000 */
[----:B0-----:R0:W-:Y:S01]  /*5c10*/  STG.E.U16 desc[UR36][R8.64], R3 ;  /* 0x0000000308007986 */ /* 0x0011e2000c101524 */
[----:B------:R-:W-:Y:S05]  /*5c20*/  BRA `(.L_x_468) ;  /* 0x0000000800687947 */ /* 0x000fea0003800000 */
.L_x_478:
[----:B----4-:R-:W-:Y:S01]  /*5c30*/  IMAD.U32 R5, R22, 0x10000, RZ ;  /* 0x0001000016057824 */ /* 0x010fe200078e00ff */
[----:B------:R-:W-:Y:S01]  /*5c40*/  BSSY.RECONVERGENT B0, `(.L_x_479) ;  /* 0x0000013000007945 */ /* 0x000fe20003800200 */
[----:B------:R-:W-:-:S03]  /*5c50*/  IMAD.MOV.U32 R4, RZ, RZ, 0x80 ;  /* 0x00000080ff047424 */ /* 0x000fc600078e00ff */
        /* <DEDUP_REMOVED lines=14> */
.L_x_481:
[----:B------:R-:W-:-:S04]  /*5d40*/  SHF.R.U32.HI R3, RZ, 0x18, R5 ;  /* 0x00000018ff037819 */ /* 0x000fc80000011605 */
[----:B------:R-:W-:-:S04]  /*5d50*/  LOP3.LUT R0, R0, 0x80, R3, 0xf8, !PT ;  /* 0x0000008000007812 */ /* 0x000fc800078ef803 */
[----:B------:R-:W-:-:S07]  /*5d60*/  PRMT R4, R0, 0x7610, R4 ;  /* 0x0000761000047816 */ /* 0x000fce0000000004 */
.L_x_480:
[----:B------:R-:W-:Y:S05]  /*5d70*/  BSYNC.RECONVERGENT B0 ;  /* 0x0000000000007941 */ /* 0x000fea0003800200 */
.L_x_479:
[----:B------:R0:W-:Y:S01]  /*5d80*/  STG.E.U8 desc[UR36][R8.64], R4 ;  /* 0x0000000408007986 */ /* 0x0001e2000c101124 */
[----:B------:R-:W-:Y:S05]  /*5d90*/  BRA `(.L_x_468) ;  /* 0x00000008000c7947 */ /* 0x000fea0003800000 */
.L_x_477:
        /* <DEDUP_REMOVED lines=17> */
.L_x_484:
[----:B------:R-:W-:-:S04]  /*5eb0*/  SHF.R.U32.HI R3, RZ, 0x18, R5 ;  /* 0x00000018ff037819 */ /* 0x000fc80000011605 */
[----:B------:R-:W-:-:S04]  /*5ec0*/  LOP3.LUT R0, R0, 0x80, R3, 0xf8, !PT ;  /* 0x0000008000007812 */ /* 0x000fc800078ef803 */
[----:B------:R-:W-:-:S07]  /*5ed0*/  PRMT R4, R0, 0x7610, R4 ;  /* 0x0000761000047816 */ /* 0x000fce0000000004 */
.L_x_483:
[----:B------:R-:W-:Y:S05]  /*5ee0*/  BSYNC.RECONVERGENT B0 ;  /* 0x0000000000007941 */ /* 0x000fea0003800200 */
.L_x_482:
[----:B------:R0:W-:Y:S01]  /*5ef0*/  STG.E.U8 desc[UR36][R8.64], R4 ;  /* 0x0000000408007986 */ /* 0x0001e2000c101124 */
[----:B------:R-:W-:Y:S05]  /*5f00*/  BRA `(.L_x_468) ;  /* 0x0000000400b07947 */ /* 0x000fea0003800000 */
.L_x_476:
[----:B------:R-:W-:-:S13]  /*5f10*/  ISETP.NE.AND P0, PT, R0, 0x1c, PT ;  /* 0x0000001c0000780c */ /* 0x000fda0003f05270 */
[----:B------:R-:W-:Y:S05]  /*5f20*/  @!P0 BRA `(.L_x_485) ;  /* 0x0000000000608947 */ /* 0x000fea0003800000 */
[----:B------:R-:W-:-:S13]  /*5f30*/  ISETP.NE.AND P0, PT, R0, 0x1d, PT ;  /* 0x0000001d0000780c */ /* 0x000fda0003f05270 */
[----:B------:R-:W-:Y:S05]  /*5f40*/  @!P0 BRA `(.L_x_486) ;  /* 0x0000000000488947 */ /* 0x000fea0003800000 */
[----:B------:R-:W-:-:S13]  /*5f50*/  ISETP.NE.AND P0, PT, R0, 0x2c, PT ;  /* 0x0000002c0000780c */ /* 0x000fda0003f05270 */
[----:B------:R-:W-:Y:S05]  /*5f60*/  @P0 BRA `(.L_x_467) ;  /* 0x0000000000bc0947 */ /* 0x000fea0003800000 */
[----:B----4-:R-:W-:-:S05]  /*5f70*/  IMAD.U32 R22, R22, 0x10000, RZ ;  /* 0x0001000016167824 */ /* 0x010fca00078e00ff */
        /* <DEDUP_REMOVED lines=15> */
.L_x_486:
[----:B----4-:R-:W-:-:S06]  /*6070*/  IMAD.U32 R4, R22, 0x10000, RZ ;  /* 0x0001000016047824 */ /* 0x010fcc00078e00ff */
[----:B------:R-:W0:Y:S02]  /*6080*/  F2I.U64.TRUNC R4, R4 ;  /* 0x0000000400047311 */ /* 0x000e24000020d800 */
[----:B0-----:R0:W-:Y:S01]  /*6090*/  STG.E.64 desc[UR36][R8.64], R4 ;  /* 0x0000000408007986 */ /* 0x0011e2000c101b24 */
[----:B------:R-:W-:Y:S05]  /*60a0*/  BRA `(.L_x_468) ;  /* 0x0000000400487947 */ /* 0x000fea0003800000 */
.L_x_485:
[----:B----4-:R-:W-:-:S04]  /*60b0*/  IMAD.U32 R22, R22, 0x10000, RZ ;  /* 0x0001000016167824 */ /* 0x010fc800078e00ff */
[----:B------:R-:W0:Y:S02]  /*60c0*/  F2I.FTZ.U32.TRUNC.NTZ R3, R22 ;  /* 0x0000001600037305 */ /* 0x000e24000021f000 */
[----:B0-----:R0:W-:Y:S01]  /*60d0*/  STG.E desc[UR36][R8.64], R3 ;  /* 0x0000000308007986 */ /* 0x0011e2000c101924 */
[----:B------:R-:W-:Y:S05]  /*60e0*/  BRA `(.L_x_468) ;  /* 0x0000000400387947 */ /* 0x000fea0003800000 */
.L_x_475:
[----:B------:R-:W-:-:S13]  /*60f0*/  ISETP.GT.AND P0, PT, R0, 0xe, PT ;  /* 0x0000000e0000780c */ /* 0x000fda0003f04270 */
[----:B------:R-:W-:Y:S05]  /*6100*/  @P0 BRA `(.L_x_487) ;  /* 0x00000000003c0947 */ /* 0x000fea0003800000 */
[----:B------:R-:W-:-:S13]  /*6110*/  ISETP.NE.AND P0, PT, R0, 0xa, PT ;  /* 0x0000000a0000780c */ /* 0x000fda0003f05270 */
[----:B------:R-:W-:Y:S05]  /*6120*/  @!P0 BRA `(.L_x_488) ;  /* 0x00000000001c8947 */ /* 0x000fea0003800000 */
[----:B------:R-:W-:-:S13]  /*6130*/  ISETP.NE.AND P0, PT, R0, 0xb, PT ;  /* 0x0000000b0000780c */ /* 0x000fda0003f05270 */
[----:B------:R-:W-:Y:S05]  /*6140*/  @P0 BRA `(.L_x_467) ;  /* 0x0000000000440947 */ /* 0x000fea0003800000 */
[----:B----4-:R-:W-:-:S05]  /*6150*/  IMAD.U32 R22, R22, 0x10000, RZ ;  /* 0x0001000016167824 */ /* 0x010fca00078e00ff */
[----:B------:R-:W-:-:S04]  /*6160*/  FSETP.NEU.FTZ.AND P0, PT, R22, RZ, PT ;  /* 0x000000ff1600720b */ /* 0x000fc80003f1d000 */
[----:B------:R-:W-:-:S05]  /*6170*/  SEL R3, RZ, 0x1, !P0 ;  /* 0x00000001ff037807 */ /* 0x000fca0004000000 */
[----:B------:R4:W-:Y:S01]  /*6180*/  STG.E.U8 desc[UR36][R8.64], R3 ;  /* 0x0000000308007986 */ /* 0x0009e2000c101124 */
[----:B------:R-:W-:Y:S05]  /*6190*/  BRA `(.L_x_468) ;  /* 0x00000004000c7947 */ /* 0x000fea0003800000 */
.L_x_488:
[----:B----4-:R-:W-:Y:S01]  /*61a0*/  IMAD.U32 R22, R22, 0x10000, RZ ;  /* 0x0001000016167824 */ /* 0x010fe200078e00ff */
[----:B------:R-:W-:-:S03]  /*61b0*/  CS2R R6, SRZ ;  /* 0x0000000000067805 */ /* 0x000fc6000001ff00 */
[----:B------:R-:W-:-:S06]  /*61c0*/  FMUL.FTZ R4, R22, 1 ;  /* 0x3f80000016047820 */ /* 0x000fcc0000410000 */
[----:B------:R-:W0:Y:S02]  /*61d0*/  F2F.F64.F32 R4, R4 ;  /* 0x0000000400047310 */ /* 0x000e240000201800 */
[----:B0-----:R0:W-:Y:S01]  /*61e0*/  STG.E.128 desc[UR36][R8.64], R4 ;  /* 0x0000000408007986 */ /* 0x0011e2000c101d24 */
[----:B------:R-:W-:Y:S05]  /*61f0*/  BRA `(.L_x_468) ;  /* 0x0000000000f47947 */ /* 0x000fea0003800000 */
.L_x_487:
[----:B------:R-:W-:-:S13]  /*6200*/  ISETP.NE.AND P0, PT, R0, 0xf, PT ;  /* 0x0000000f0000780c */ /* 0x000fda0003f05270 */
[----:B------:R-:W-:Y:S05]  /*6210*/  @!P0 BRA `(.L_x_489) ;  /* 0x0000000000e88947 */ /* 0x000fea0003800000 */
[----:B------:R-:W-:-:S13]  /*6220*/  ISETP.NE.AND P0, PT, R0, 0x17, PT ;  /* 0x000000170000780c */ /* 0x000fda0003f05270 */
[----:B------:R-:W-:Y:S05]  /*6230*/  @!P0 BRA `(.L_x_490) ;  /* 0x0000000000908947 */ /* 0x000fea0003800000 */
[----:B------:R-:W-:-:S13]  /*6240*/  ISETP.NE.AND P0, PT, R0, 0x18, PT ;  /* 0x000000180000780c */ /* 0x000fda0003f05270 */
[----:B------:R-:W-:Y:S05]  /*6250*/  @!P0 BRA `(.L_x_491) ;  /* 0x0000000000448947 */ /* 0x000fea0003800000 */
.L_x_467:
        /* <DEDUP_REMOVED lines=16> */
.L_x_492:
[----:B------:R-:W-:Y:S05]  /*6360*/  BRA `(.L_x_468) ;  /* 0x0000000000987947 */ /* 0x000fea0003800000 */
.L_x_491:
[----:B----4-:R-:W-:Y:S01]  /*6370*/  IMAD.U32 R5, R22, 0x10000, RZ ;  /* 0x0001000016057824 */ /* 0x010fe200078e00ff */
[----:B------:R-:W-:Y:S01]  /*6380*/  BSSY.RECONVERGENT B0, `(.L_x_493) ;  /* 0x000000c000007945 */ /* 0x000fe20003800200 */
[----:B------:R-:W-:-:S03]  /*6390*/  IMAD.MOV.U32 R0, RZ, RZ, 0x7f ;  /* 0x0000007fff007424 */ /* 0x000fc600078e00ff */
        /* <DEDUP_REMOVED lines=10> */
.L_x_494:
[----:B------:R-:W-:Y:S05]  /*6440*/  BSYNC.RECONVERGENT B0 ;  /* 0x0000000000007941 */ /* 0x000fea0003800200 */
.L_x_493:
[----:B------:R-:W-:-:S05]  /*6450*/  LOP3.LUT R3, R0, 0x80, R3, 0xf8, !PT ;  /* 0x0000008000037812 */ /* 0x000fca00078ef803 */
[----:B------:R2:W-:Y:S01]  /*6460*/  STG.E.U8 desc[UR36][R8.64], R3 ;  /* 0x0000000308007986 */ /* 0x0005e2000c101124 */
[----:B------:R-:W-:Y:S05]  /*6470*/  BRA `(.L_x_468) ;  /* 0x0000000000547947 */ /* 0x000fea0003800000 */
.L_x_490:
[----:B----4-:R-:W-:Y:S01]  /*6480*/  IMAD.U32 R3, R22, 0x10000, RZ ;  /* 0x0001000016037824 */ /* 0x010fe200078e00ff */
[----:B------:R-:W-:Y:S04]  /*6490*/  BSSY.RECONVERGENT B0, `(.L_x_495) ;  /* 0x000000e000007945 */ /* 0x000fe80003800200 */
[----:B------:R-:W-:-:S04]  /*64a0*/  LOP3.LUT R4, R3, 0x7fffffff, RZ, 0xc0, !PT ;  /* 0x7fffffff03047812 */ /* 0x000fc800078ec0ff */
[----:B------:R-:W-:-:S13]  /*64b0*/  ISETP.GT.U32.AND P0, PT, R4, 0x477fffff, PT ;  /* 0x477fffff0400780c */ /* 0x000fda0003f04070 */
[----:B------:R-:W-:Y:S05]  /*64c0*/  @P0 BRA `(.L_x_496) ;  /* 0x00000000001c0947 */ /* 0x000fea0003800000 */
[----:B------:R-:W-:-:S13]  /*64d0*/  ISETP.GE.U32.AND P0, PT, R4, 0x38800000, PT ;  /* 0x388000000400780c */ /* 0x000fda0003f06070 */
[----:B------:R-:W-:-:S04]  /*64e0*/  @P0 SHF.R.U32.HI R0, RZ, 0x15, R3 ;  /* 0x00000015ff000819 */ /* 0x000fc80000011603 */
[----:B------:R-:W-:-:S04]  /*64f0*/  @P0 LOP3.LUT R0, R0, 0x1, RZ, 0xc0, !PT ;  /* 0x0000000100000812 */ /* 0x000fc800078ec0ff */
[----:B------:R-:W-:-:S04]  /*6500*/  @P0 IADD3 R0, PT, PT, R3, 0x80fffff, R0 ;  /* 0x080fffff03000810 */ /* 0x000fc80007ffe000 */
[----:B------:R-:W-:Y:S01]  /*6510*/  @P0 SHF.R.U32.HI R0, RZ, 0x15, R0 ;  /* 0x00000015ff000819 */ /* 0x000fe20000011600 */
[----:B------:R-:W-:Y:S01]  /*6520*/  @!P0 FADD.FTZ R0, R4, 128 ;  /* 0x4300000004008421 */ /* 0x000fe20000010000 */
[----:B------:R-:W-:Y:S06]  /*6530*/  BRA `(.L_x_497) ;  /* 0x00000000000c7947 */ /* 0x000fec0003800000 */
.L_x_496:
[----:B------:R-:W-:Y:S01]  /*6540*/  IMAD.MOV.U32 R0, RZ, RZ, 0x7f ;  /* 0x0000007fff007424 */ /* 0x000fe200078e00ff */
[----:B------:R-:W-:-:S04]  /*6550*/  ISETP.GT.U32.AND P0, PT, R4, 0x7f800000, PT ;  /* 0x7f8000000400780c */ /* 0x000fc80003f04070 */
[----:B------:R-:W-:-:S09]  /*6560*/  SEL R0, R0, 0x7c, P0 ;  /* 0x0000007c00007807 */ /* 0x000fd20000000000 */
.L_x_497:
[----:B------:R-:W-:Y:S05]  /*6570*/  BSYNC.RECONVERGENT B0 ;  /* 0x0000000000007941 */ /* 0x000fea0003800200 */
.L_x_495:
[----:B------:R-:W-:-:S04]  /*6580*/  SHF.R.U32.HI R3, RZ, 0x18, R3 ;  /* 0x00000018ff037819 */ /* 0x000fc80000011603 */
[----:B------:R-:W-:-:S05]  /*6590*/  LOP3.LUT R3, R0, 0x80, R3, 0xf8, !PT ;  /* 0x0000008000037812 */ /* 0x000fca00078ef803 */
[----:B------:R1:W-:Y:S01]  /*65a0*/  STG.E.U8 desc[UR36][R8.64], R3 ;  /* 0x0000000308007986 */ /* 0x0003e2000c101124 */
[----:B------:R-:W-:Y:S05]  /*65b0*/  BRA `(.L_x_468) ;  /* 0x0000000000047947 */ /* 0x000fea0003800000 */
.L_x_489:
[----:B----4-:R0:W-:Y:S02]  /*65c0*/  STG.E.U16 desc[UR36][R8.64], R22 ;  /* 0x0000001608007986 */ /* 0x0101e4000c101524 */
.L_x_468:
[----:B------:R-:W-:-:S05]  /*65d0*/  VIADD R25, R25, 0x80 ;  /* 0x0000008019197836 */ /* 0x000fca0000000000 */
[----:B------:R-:W-:-:S13]  /*65e0*/  ISETP.GE.AND P0, PT, R25, R16, PT ;  /* 0x000000101900720c */ /* 0x000fda0003f06270 */
[----:B------:R-:W-:Y:S05]  /*65f0*/  @P0 BRA `(.L_x_462) ;  /* 0x0000000c00d80947 */ /* 0x000fea0003800000 */
[----:B------:R-:W5:Y:S01]  /*6600*/  LDCU UR4, c[0x0][0x3a8] ;  /* 0x00007500ff0477ac */ /* 0x000f620008000800 */
[----:B012-4-:R-:W0:Y:S01]  /*6610*/  LDC.64 R8, c[0x0][0x388] ;  /* 0x0000e200ff087b82 */ /* 0x017e220000000a00 */
[----:B------:R-:W-:Y:S01]  /*6620*/  IMAD R0, R2, 0x200, R25 ;  /* 0x0000020002007824 */ /* 0x000fe200078e0219 */
        /* <DEDUP_REMOVED lines=15> */
[----:B------:R-:W-:-:S06]  /*6720*/  IMAD.U32 R17, R17, 0x10000, RZ ;  /* 0x0001000011117824 */ /* 0x000fcc00078e00ff */
[----:B------:R-:W0:Y:S02]  /*6730*/  F2I.FTZ.TRUNC.NTZ R17, R17 ;  /* 0x0000001100117305 */ /* 0x000e24000021f100 */
[----:B0-----:R1:W-:Y:S01]  /*6740*/  STG.E.U8 desc[UR36][R8.64], R17 ;  /* 0x0000001108007986 */ /* 0x0013e2000c101124 */
[----:B------:R-:W-:Y:S05]  /*6750*/  BRA `(.L_x_503) ;  /* 0x0000000c007c7947 */ /* 0x000fea0003800000 */
.L_x_501:
[----:B------:R-:W-:-:S06]  /*6760*/  IMAD.U32 R5, R17, 0x10000, RZ ;  /* 0x0001000011057824 */ /* 0x000fcc00078e00ff */
[----:B------:R-:W0:Y:S02]  /*6770*/  F2I.S64.TRUNC R4, R5 ;  /* 0x0000000500047311 */ /* 0x000e24000020d900 */
[----:B0-----:R0:W-:Y:S01]  /*6780*/  STG.E.U8 desc[UR36][R8.64], R4 ;  /* 0x0000000408007986 */ /* 0x0011e2000c101124 */
[----:B------:R-:W-:Y:S05]  /*6790*/  BRA `(.L_x_503) ;  /* 0x0000000c006c7947 */ /* 0x000fea0003800000 */
.L_x_500:
[----:B------:R-:W-:-:S13]  /*67a0*/  ISETP.NE.AND P0, PT, R0, 0x2, PT ;  /* 0x000000020000780c */ /* 0x000fda0003f05270 */
[----:B------:R-:W-:Y:S05]  /*67b0*/  @!P0 BRA `(.L_x_504) ;  /* 0x0000000000308947 */ /* 0x000fea0003800000 */
[----:B------:R-:W-:-:S13]  /*67c0*/  ISETP.NE.AND P0, PT, R0, 0x3, PT ;  /* 0x000000030000780c */ /* 0x000fda0003f05270 */
[----:B------:R-:W-:Y:S05]  /*67d0*/  @!P0 BRA `(.L_x_505) ;  /* 0x0000000000188947 */ /* 0x000fea0003800000 */
[----:B------:R-:W-:-:S13]  /*67e0*/  ISETP.NE.AND P0, PT, R0, 0x4, PT ;  /* 0x000000040000780c */ /* 0x000fda0003f05270 */
[----:B------:R-:W-:Y:S05]  /*67f0*/  @P0 BRA `(.L_x_502) ;  /* 0x0000000800780947 */ /* 0x000fea0003800000 */
[----:B------:R-:W-:-:S06]  /*6800*/  IMAD.U32 R4, R17, 0x10000, RZ ;  /* 0x0001000011047824 */ /* 0x000fcc00078e00ff */
[----:B------:R-:W0:Y:S02]  /*6810*/  F2I.S64.TRUNC R4, R4 ;  /* 0x0000000400047311 */ /* 0x000e24000020d900 */
[----:B0-----:R0:W-:Y:S01]  /*6820*/  STG.E.64 desc[UR36][R8.64], R4 ;  /* 0x0000000408007986 */ /* 0x0011e2000c101b24 */
[----:B------:R-:W-:Y:S05]  /*6830*/  BRA `(.L_x_503) ;  /* 0x0000000c00447947 */ /* 0x000fea0003800000 */
.L_x_505:
[----:B------:R-:W-:-:S06]  /*6840*/  IMAD.U32 R17, R17, 0x10000, RZ ;  /* 0x0001000011117824 */ /* 0x000fcc00078e00ff */
[----:B------:R-:W0:Y:S02]  /*6850*/  F2I.FTZ.TRUNC.NTZ R17, R17 ;  /* 0x0000001100117305 */ /* 0x000e24000021f100 */
[----:B0-----:R4:W-:Y:S01]  /*6860*/  STG.E desc[UR36][R8.64], R17 ;  /* 0x0000001108007986 */ /* 0x0019e2000c101924 */
[----:B------:R-:W-:Y:S05]  /*6870*/  BRA `(.L_x_503) ;  /* 0x0000000c00347947 */ /* 0x000fea0003800000 */
.L_x_504:
[----:B------:R-:W-:-:S06]  /*6880*/  IMAD.U32 R17, R17, 0x10000, RZ ;  /* 0x0001000011117824 */ /* 0x000fcc00078e00ff */
[----:B------:R-:W0:Y:S02]  /*6890*/  F2I.FTZ.TRUNC.NTZ R17, R17 ;  /* 0x0000001100117305 */ /* 0x000e24000021f100 */
[----:B0-----:R2:W-:Y:S01]  /*68a0*/  STG.E.U16 desc[UR36][R8.64], R17 ;  /* 0x0000001108007986 */ /* 0x0015e2000c101524 */
[----:B------:R-:W-:Y:S05]  /*68b0*/  BRA `(.L_x_503) ;  /* 0x0000000c00247947 */ /* 0x000fea0003800000 */
.L_x_499:
[----:B------:R-:W-:-:S13]  /*68c0*/  ISETP.GT.AND P0, PT, R0, 0x6, PT ;  /* 0x000000060000780c */ /* 0x000fda0003f04270 */
[----:B------:R-:W-:Y:S05]  /*68d0*/  @P0 BRA `(.L_x_506) ;  /* 0x00000000002c0947 */ /* 0x000fea0003800000 */
[----:B------:R-:W-:-:S13]  /*68e0*/  ISETP.NE.AND P0, PT, R0, 0x5, PT ;  /* 0x000000050000780c */ /* 0x000fda0003f05270 */
[----:B------:R-:W-:Y:S05]  /*68f0*/  @!P0 BRA `(.L_x_507) ;  /* 0x0000000000148947 */ /* 0x000fea0003800000 */
[----:B------:R-:W-:-:S13]  /*6900*/  ISETP.NE.AND P0, PT, R0, 0x6, PT ;  /* 0x000000060000780c */ /* 0x000fda0003f05270 */
[----:B------:R-:W-:Y:S05]  /*6910*/  @P0 BRA `(.L_x_502) ;  /* 0x0000000800300947 */ /* 0x000fea0003800000 */
[----:B------:R-:W-:-:S05]  /*6920*/  IMAD.U32 R17, R17, 0x10000, RZ ;  /* 0x0001000011117824 */ /* 0x000fca00078e00ff */
[----:B------:R0:W-:Y:S01]  /*6930*/  STG.E desc[UR36][R8.64], R17 ;  /* 0x0000001108007986 */ /* 0x0001e2000c101924 */
[----:B------:R-:W-:Y:S05]  /*6940*/  BRA `(.L_x_503) ;  /* 0x0000000c00007947 */ /* 0x000fea0003800000 */
.L_x_507:
[----:B------:R-:W-:-:S05]  /*6950*/  IMAD.U32 R0, R17, 0x10000, RZ ;  /* 0x0001000011007824 */ /* 0x000fca00078e00ff */
[----:B------:R-:W-:-:S05]  /*6960*/  F2FP.F16.F32.PACK_AB R0, RZ, R0 ;  /* 0x00000000ff00723e */ /* 0x000fca00000000ff */
[----:B------:R0:W-:Y:S01]  /*6970*/  STG.E.U16 desc[UR36][R8.64], R0 ;  /* 0x0000000008007986 */ /* 0x0001e2000c101524 */
[----:B------:R-:W-:Y:S05]  /*6980*/  BRA `(.L_x_503) ;  /* 0x0000000800f07947 */ /* 0x000fea0003800000 */
.L_x_506:
[----:B------:R-:W-:-:S13]  /*6990*/  ISETP.NE.AND P0, PT, R0, 0x7, PT ;  /* 0x000000070000780c */ /* 0x000fda0003f05270 */
[----:B------:R-:W-:Y:S05]  /*69a0*/  @!P0 BRA `(.L_x_508) ;  /* 0x0000000000348947 */ /* 0x000fea0003800000 */
[----:B------:R-:W-:-:S13]  /*69b0*/  ISETP.NE.AND P0, PT, R0, 0x8, PT ;  /* 0x000000080000780c */ /* 0x000fda0003f05270 */
[----:B------:R-:W-:Y:S05]  /*69c0*/  @!P0 BRA `(.L_x_509) ;  /* 0x0000000000188947 */ /* 0x000fea0003800000 */
[----:B------:R-:W-:-:S13]  /*69d0*/  ISETP.NE.AND P0, PT, R0, 0x9, PT ;  /* 0x000000090000780c */ /* 0x000fda0003f05270 */
[----:B------:R-:W-:Y:S05]  /*69e0*/  @P0 BRA `(.L_x_502) ;  /* 0x0000000400fc0947 */ /* 0x000fea0003800000 */
[----:B------:R-:W-:Y:S02]  /*69f0*/  IMAD.U32 R4, R17, 0x10000, RZ ;  /* 0x0001000011047824 */ /* 0x000fe400078e00ff */
[----:B------:R-:W-:-:S05]  /*6a00*/  IMAD.MOV.U32 R5, RZ, RZ, RZ ;  /* 0x000000ffff057224 */ /* 0x000fca00078e00ff */
[----:B------:R0:W-:Y:S01]  /*6a10*/  STG.E.64 desc[UR36][R8.64], R4 ;  /* 0x0000000408007986 */ /* 0x0001e2000c101b24 */
[----:B------:R-:W-:Y:S05]  /*6a20*/  BRA `(.L_x_503) ;  /* 0x0000000800c87947 */ /* 0x000fea0003800000 */
.L_x_509:
[----:B------:R-:W-:-:S05]  /*6a30*/  IMAD.U32 R17, R17, 0x10000, RZ ;  /* 0x0001000011117824 */ /* 0x000fca00078e00ff */
[----:B------:R-:W-:-:S04]  /*6a40*/  F2FP.F16.F32.PACK_AB R3, RZ, R17 ;  /* 0x00000011ff03723e */ /* 0x000fc800000000ff */
[----:B------:R-:W-:-:S05]  /*6a50*/  PRMT R3, R3, 0x5410, RZ ;  /* 0x0000541003037816 */ /* 0x000fca00000000ff */
[----:B------:R0:W-:Y:S01]  /*6a60*/  STG.E desc[UR36][R8.64], R3 ;  /* 0x0000000308007986 */ /* 0x0001e2000c101924 */
[----:B------:R-:W-:Y:S05]  /*6a70*/  BRA `(.L_x_503) ;  /* 0x0000000800b47947 */ /* 0x000fea0003800000 */
.L_x_508:
[----:B------:R-:W-:-:S04]  /*6a80*/  IMAD.U32 R4, R17, 0x10000, RZ ;  /* 0x0001000011047824 */ /* 0x000fc800078e00ff */
[----:B------:R-:W-:-:S06]  /*6a90*/  FMUL.FTZ R4, R4, 1 ;  /* 0x3f80000004047820 */ /* 0x000fcc0000410000 */
[----:B------:R-:W0:Y:S02]  /*6aa0*/  F2F.F64.F32 R4, R4 ;  /* 0x0000000400047310 */ /* 0x000e240000201800 */
[----:B0-----:R0:W-:Y:S01]  /*6ab0*/  STG.E.64 desc[UR36][R8.64], R4 ;  /* 0x0000000408007986 */ /* 0x0011e2000c101b24 */
[----:B------:R-:W-:Y:S05]  /*6ac0*/  BRA `(.L_x_503) ;  /* 0x0000000800a07947 */ /* 0x000fea0003800000 */
.L_x_498:
        /* <DEDUP_REMOVED lines=10> */
[----:B------:R-:W-:-:S06]  /*6b70*/  IMAD.U32 R3, R17, 0x10000, RZ ;  /* 0x0001000011037824 */ /* 0x000fcc00078e00ff */
[----:B------:R-:W0:Y:S02]  /*6b80*/  F2I.FTZ.U32.TRUNC.NTZ R3, R3 ;  /* 0x0000000300037305 */ /* 0x000e24000021f000 */
[----:B0-----:R0:W-:Y:S01]  /*6b90*/  STG.E.U16 desc[UR36][R8.64], R3 ;  /* 0x0000000308007986 */ /* 0x0011e2000c101524 */
[----:B------:R-:W-:Y:S05]  /*6ba0*/  BRA `(.L_x_503) ;  /* 0x0000000800687947 */ /* 0x000fea0003800000 */
.L_x_513:
[----:B------:R-:W-:Y:S01]  /*6bb0*/  IMAD.U32 R17, R17, 0x10000, RZ ;  /* 0x0001000011117824 */ /* 0x000fe200078e00ff */
        /* <DEDUP_REMOVED lines=16> */
.L_x_516:
[----:B------:R-:W-:-:S04]  /*6cc0*/  SHF.R.U32.HI R3, RZ, 0x18, R17 ;  /* 0x00000018ff037819 */ /* 0x000fc80000011611 */
[----:B------:R-:W-:-:S04]  /*6cd0*/  LOP3.LUT R0, R0, 0x80, R3, 0xf8, !PT ;  /* 0x0000008000007812 */ /* 0x000fc800078ef803 */
[----:B------:R-:W-:-:S07]  /*6ce0*/  PRMT R4, R0, 0x7610, R4 ;  /* 0x0000761000047816 */ /* 0x000fce0000000004 */
.L_x_515:
[----:B------:R-:W-:Y:S05]  /*6cf0*/  BSYNC.RECONVERGENT B0 ;  /* 0x0000000000007941 */ /* 0x000fea0003800200 */
.L_x_514:
[----:B------:R0:W-:Y:S01]  /*6d00*/  STG.E.U8 desc[UR36][R8.64], R4 ;  /* 0x0000000408007986 */ /* 0x0001e2000c101124 */
[----:B------:R-:W-:Y:S05]  /*6d10*/  BRA `(.L_x_503) ;  /* 0x00000008000c7947 */ /* 0x000fea0003800000 */
.L_x_512:
        /* <DEDUP_REMOVED lines=17> */
.L_x_519:
[----:B------:R-:W-:-:S04]  /*6e30*/  SHF.R.U32.HI R3, RZ, 0x18, R17 ;  /* 0x00000018ff037819 */ /* 0x000fc80000011611 */
[----:B------:R-:W-:-:S04]  /*6e40*/  LOP3.LUT R0, R0, 0x80, R3, 0xf8, !PT ;  /* 0x0000008000007812 */ /* 0x000fc800078ef803 */
[----:B------:R-:W-:-:S07]  /*6e50*/  PRMT R4, R0, 0x7610, R4 ;  /* 0x0000761000047816 */ /* 0x000fce0000000004 */
.L_x_518:
[----:B------:R-:W-:Y:S05]  /*6e60*/  BSYNC.RECONVERGENT B0 ;  /* 0x0000000000007941 */ /* 0x000fea0003800200 */
.L_x_517:
[----:B------:R0:W-:Y:S01]  /*6e70*/  STG.E.U8 desc[UR36][R8.64], R4 ;  /* 0x0000000408007986 */ /* 0x0001e2000c101124 */
[----:B------:R-:W-:Y:S05]  /*6e80*/  BRA `(.L_x_503) ;  /* 0x0000000400b07947 */ /* 0x000fea0003800000 */
.L_x_511:
[----:B------:R-:W-:-:S13]  /*6e90*/  ISETP.NE.AND P0, PT, R0, 0x1c, PT ;  /* 0x0000001c0000780c */ /* 0x000fda0003f05270 */
[----:B------:R-:W-:Y:S05]  /*6ea0*/  @!P0 BRA `(.L_x_520) ;  /* 0x0000000000608947 */ /* 0x000fea0003800000 */
[----:B------:R-:W-:-:S13]  /*6eb0*/  ISETP.NE.AND P0, PT, R0, 0x1d, PT ;  /* 0x0000001d0000780c */ /* 0x000fda0003f05270 */
[----:B------:R-:W-:Y:S05]  /*6ec0*/  @!P0 BRA `(.L_x_521) ;  /* 0x0000000000488947 */ /* 0x000fea0003800000 */
[----:B------:R-:W-:-:S13]  /*6ed0*/  ISETP.NE.AND P0, PT, R0, 0x2c, PT ;  /* 0x0000002c0000780c */ /* 0x000fda0003f05270 */
[----:B------:R-:W-:Y:S05]  /*6ee0*/  @P0 BRA `(.L_x_502) ;  /* 0x0000000000bc0947 */ /* 0x000fea0003800000 */
[----:B------:R-:W-:-:S05]  /*6ef0*/  IMAD.U32 R4, R17, 0x10000, RZ ;  /* 0x0001000011047824 */ /* 0x000fca00078e00ff */
        /* <DEDUP_REMOVED lines=15> */
.L_x_521:
[----:B------:R-:W-:-:S06]  /*6ff0*/  IMAD.U32 R4, R17, 0x10000, RZ ;  /* 0x0001000011047824 */ /* 0x000fcc00078e00ff */
[----:B------:R-:W0:Y:S02]  /*7000*/  F2I.U64.TRUNC R4, R4 ;  /* 0x0000000400047311 */ /* 0x000e24000020d800 */
[----:B0-----:R0:W-:Y:S01]  /*7010*/  STG.E.64 desc[UR36][R8.64], R4 ;  /* 0x0000000408007986 */ /* 0x0011e2000c101b24 */
[----:B------:R-:W-:Y:S05]  /*7020*/  BRA `(.L_x_503) ;  /* 0x0000000400487947 */ /* 0x000fea0003800000 */
.L_x_520:
[----:B------:R-:W-:-:S06]  /*7030*/  IMAD.U32 R17, R17, 0x10000, RZ ;  /* 0x0001000011117824 */ /* 0x000fcc00078e00ff */
[----:B------:R-:W0:Y:S02]  /*7040*/  F2I.FTZ.U32.TRUNC.NTZ R17, R17 ;  /* 0x0000001100117305 */ /* 0x000e24000021f000 */
[----:B0-----:R0:W-:Y:S01]  /*7050*/  STG.E desc[UR36][R8.64], R17 ;  /* 0x0000001108007986 */ /* 0x0011e2000c101924 */
[----:B------:R-:W-:Y:S05]  /*7060*/  BRA `(.L_x_503) ;  /* 0x0000000400387947 */ /* 0x000fea0003800000 */
.L_x_510:
[----:B------:R-:W-:-:S13]  /*7070*/  ISETP.GT.AND P0, PT, R0, 0xe, PT ;  /* 0x0000000e0000780c */ /* 0x000fda0003f04270 */
[----:B------:R-:W-:Y:S05]  /*7080*/  @P0 BRA `(.L_x_522) ;  /* 0x00000000003c0947 */ /* 0x000fea0003800000 */
[----:B------:R-:W-:-:S13]  /*7090*/  ISETP.NE.AND P0, PT, R0, 0xa, PT ;  /* 0x0000000a0000780c */ /* 0x000fda0003f05270 */
[----:B------:R-:W-:Y:S05]  /*70a0*/  @!P0 BRA `(.L_x_523) ;  /* 0x00000000001c8947 */ /* 0x000fea0003800000 */
[----:B------:R-:W-:-:S13]  /*70b0*/  ISETP.NE.AND P0, PT, R0, 0xb, PT ;  /* 0x0000000b0000780c */ /* 0x000fda0003f05270 */
[----:B------:R-:W-:Y:S05]  /*70c0*/  @P0 BRA `(.L_x_502) ;  /* 0x0000000000440947 */ /* 0x000fea0003800000 */
[----:B------:R-:W-:-:S05]  /*70d0*/  IMAD.U32 R17, R17, 0x10000, RZ ;  /* 0x0001000011117824 */ /* 0x000fca00078e00ff */
[----:B------:R-:W-:-:S04]  /*70e0*/  FSETP.NEU.FTZ.AND P0, PT, R17, RZ, PT ;  /* 0x000000ff1100720b */ /* 0x000fc80003f1d000 */
[----:B------:R-:W-:-:S05]  /*70f0*/  SEL R3, RZ, 0x1, !P0 ;  /* 0x00000001ff037807 */ /* 0x000fca0004000000 */
[----:B------:R0:W-:Y:S01]  /*7100*/  STG.E.U8 desc[UR36][R8.64], R3 ;  /* 0x0000000308007986 */ /* 0x0001e2000c101124 */
[----:B------:R-:W-:Y:S05]  /*7110*/  BRA `(.L_x_503) ;  /* 0x00000004000c7947 */ /* 0x000fea0003800000 */
.L_x_523:
[----:B------:R-:W-:Y:S01]  /*7120*/  IMAD.U32 R17, R17, 0x10000, RZ ;  /* 0x0001000011117824 */ /* 0x000fe200078e00ff */
[----:B------:R-:W-:-:S03]  /*7130*/  CS2R R6, SRZ ;  /* 0x0000000000067805 */ /* 0x000fc6000001ff00 */
[----:B------:R-:W-:-:S06]  /*7140*/  FMUL.FTZ R4, R17, 1 ;  /* 0x3f80000011047820 */ /* 0x000fcc0000410000 */
[----:B------:R-:W0:Y:S02]  /*7150*/  F2F.F64.F32 R4, R4 ;  /* 0x0000000400047310 */ /* 0x000e240000201800 */
[----:B0-----:R0:W-:Y:S01]  /*7160*/  STG.E.128 desc[UR36][R8.64], R4 ;  /* 0x0000000408007986 */ /* 0x0011e2000c101d24 */
[----:B------:R-:W-:Y:S05]  /*7170*/  BRA `(.L_x_503) ;  /* 0x0000000000f47947 */ /* 0x000fea0003800000 */
.L_x_522:
[----:B------:R-:W-:-:S13]  /*7180*/  ISETP.NE.AND P0, PT, R0, 0xf, PT ;  /* 0x0000000f0000780c */ /* 0x000fda0003f05270 */
[----:B------:R-:W-:Y:S05]  /*7190*/  @!P0 BRA `(.L_x_524) ;  /* 0x0000000000e88947 */ /* 0x000fea0003800000 */
[----:B------:R-:W-:-:S13]  /*71a0*/  ISETP.NE.AND P0, PT, R0, 0x17, PT ;  /* 0x000000170000780c */ /* 0x000fda0003f05270 */
[----:B------:R-:W-:Y:S05]  /*71b0*/  @!P0 BRA `(.L_x_525) ;  /* 0x0000000000908947 */ /* 0x000fea0003800000 */
[----:B------:R-:W-:-:S13]  /*71c0*/  ISETP.NE.AND P0, PT, R0, 0x18, PT ;  /* 0x000000180000780c */ /* 0x000fda0003f05270 */
[----:B------:R-:W-:Y:S05]  /*71d0*/  @!P0 BRA `(.L_x_526) ;  /* 0x0000000000448947 */ /* 0x000fea0003800000 */
.L_x_502:
[----:B------:R-:W-:Y:S01]  /*71e0*/  MOV R14, 0x0 ;  /* 0x00000000000e7802 */ /* 0x000fe20000000f00 */
[----:B------:R-:W0:Y:S01]  /*71f0*/  LDCU.64 UR4, c[0x4][0x128] ;  /* 0x01002500ff0477ac */ /* 0x000e220008000a00 */
[----:B------:R-:W-:Y:S02]  /*7200*/  IMAD.MOV.U32 R8, RZ, RZ, 0x65 ;  /* 0x00000065ff087424 */ /* 0x000fe400078e00ff */
[----:B------:R-:W-:Y:S01]  /*7210*/  IMAD.MOV.U32 R12, RZ, RZ, 0x1 ;  /* 0x00000001ff0c7424 */ /* 0x000fe200078e00ff */
[----:B------:R-:W1:Y:S01]  /*7220*/  LDCU.64 UR6, c[0x4][0x130] ;  /* 0x01002600ff0677ac */ /* 0x000e620008000a00 */
[----:B------:R-:W2:Y:S01]  /*7230*/  LDC.64 R14, c[0x4][R14] ;  /* 0x010000000e0e7b82 */ /* 0x000ea20000000a00 */
[----:B------:R-:W-:Y:S01]  /*7240*/  IMAD.MOV.U32 R13, RZ, RZ, RZ ;  /* 0x000000ffff0d7224 */ /* 0x000fe200078e00ff */
[----:B------:R-:W4:Y:S01]  /*7250*/  LDCU.64 UR8, c[0x4][0x40] ;  /* 0x01000800ff0877ac */ /* 0x000f220008000a00 */
[----:B0-----:R-:W-:Y:S02]  /*7260*/  IMAD.U32 R4, RZ, RZ, UR4 ;  /* 0x00000004ff047e24 */ /* 0x001fe4000f8e00ff */
[----:B------:R-:W-:-:S02]  /*7270*/  IMAD.U32 R5, RZ, RZ, UR5 ;  /* 0x00000005ff057e24 */ /* 0x000fc4000f8e00ff */
[----:B-1----:R-:W-:Y:S02]  /*7280*/  IMAD.U32 R6, RZ, RZ, UR6 ;  /* 0x00000006ff067e24 */ /* 0x002fe4000f8e00ff */
[----:B------:R-:W-:Y:S02]  /*7290*/  IMAD.U32 R7, RZ, RZ, UR7 ;  /* 0x00000007ff077e24 */ /* 0x000fe4000f8e00ff */
[----:B----4-:R-:W-:Y:S02]  /*72a0*/  IMAD.U32 R10, RZ, RZ, UR8 ;  /* 0x00000008ff0a7e24 */ /* 0x010fe4000f8e00ff */
[----:B------:R-:W-:-:S07]  /*72b0*/  IMAD.U32 R11, RZ, RZ, UR9 ;  /* 0x00000009ff0b7e24 */ /* 0x000fce000f8e00ff */
[----:B------:R-:W-:-:S07]  /*72c0*/  LEPC R20, `(.L_x_527) ;  /* 0x000000001014794e */ /* 0x000fce0000000000 */
[----:B--23--:R-:W-:Y:S05]  /*72d0*/  CALL.ABS.NOINC R14 ;  /* 0x000000000e007343 */ /* 0x00cfea0003c00000 */
.L_x_527:
[----:B------:R-:W-:Y:S05]  /*72e0*/  BRA `(.L_x_503) ;  /* 0x0000000000987947 */ /* 0x000fea0003800000 */
.L_x_526:
[----:B------:R-:W-:Y:S01]  /*72f0*/  IMAD.U32 R17, R17, 0x10000, RZ ;  /* 0x0001000011117824 */ /* 0x000fe200078e00ff */
        /* <DEDUP_REMOVED lines=12> */
.L_x_529:
[----:B------:R-:W-:Y:S05]  /*73c0*/  BSYNC.RECONVERGENT B0 ;  /* 0x0000000000007941 */ /* 0x000fea0003800200 */
.L_x_528:
[----:B------:R-:W-:-:S05]  /*73d0*/  LOP3.LUT R3, R0, 0x80, R3, 0xf8, !PT ;  /* 0x0000008000037812 */ /* 0x000fca00078ef803 */
[----:B------:R0:W-:Y:S01]  /*73e0*/  STG.E.U8 desc[UR36][R8.64], R3 ;  /* 0x0000000308007986 */ /* 0x0001e2000c101124 */
[----:B------:R-:W-:Y:S05]  /*73f0*/  BRA `(.L_x_503) ;  /* 0x0000000000547947 */ /* 0x000fea0003800000 */
.L_x_525:
[----:B------:R-:W-:Y:S01]  /*7400*/  IMAD.U32 R3, R17, 0x10000, RZ ;  /* 0x0001000011037824 */ /* 0x000fe200078e00ff */
        /* <DEDUP_REMOVED lines=11> */
.L_x_531:
[----:B------:R-:W-:Y:S01]  /*74c0*/  IMAD.MOV.U32 R0, RZ, RZ, 0x7f ;  /* 0x0000007fff007424 */ /* 0x000fe200078e00ff */
[----:B------:R-:W-:-:S04]  /*74d0*/  ISETP.GT.U32.AND P0, PT, R4, 0x7f800000, PT ;  /* 0x7f8000000400780c */ /* 0x000fc80003f04070 */
[----:B------:R-:W-:-:S09]  /*74e0*/  SEL R0, R0, 0x7c, P0 ;  /* 0x0000007c00007807 */ /* 0x000fd20000000000 */
.L_x_532:
[----:B------:R-:W-:Y:S05]  /*74f0*/  BSYNC.RECONVERGENT B0 ;  /* 0x0000000000007941 */ /* 0x000fea0003800200 */
.L_x_530:
[----:B------:R-:W-:-:S04]  /*7500*/  SHF.R.U32.HI R3, RZ, 0x18, R3 ;  /* 0x00000018ff037819 */ /* 0x000fc80000011603 */
[----:B------:R-:W-:-:S05]  /*7510*/  LOP3.LUT R3, R0, 0x80, R3, 0xf8, !PT ;  /* 0x0000008000037812 */ /* 0x000fca00078ef803 */
[----:B------:R0:W-:Y:S01]  /*7520*/  STG.E.U8 desc[UR36][R8.64], R3 ;  /* 0x0000000308007986 */ /* 0x0001e2000c101124 */
[----:B------:R-:W-:Y:S05]  /*7530*/  BRA `(.L_x_503) ;  /* 0x0000000000047947 */ /* 0x000fea0003800000 */
.L_x_524:
[----:B------:R0:W-:Y:S02]  /*7540*/  STG.E.U16 desc[UR36][R8.64], R17 ;  /* 0x0000001108007986 */ /* 0x0001e4000c101524 */
.L_x_503:
[----:B------:R-:W-:-:S07]  /*7550*/  VIADD R25, R25, 0x80 ;  /* 0x0000008019197836 */ /* 0x000fce0000000000 */
.L_x_462:
[----:B------:R-:W-:Y:S05]  /*7560*/  BSYNC.RECONVERGENT B6 ;  /* 0x0000000000067941 */ /* 0x000fea0003800200 */
.L_x_461:
[----:B------:R-:W-:-:S13]  /*7570*/  ISETP.GE.AND P0, PT, R25, R16, PT ;  /* 0x000000101900720c */ /* 0x000fda0003f06270 */
[----:B------:R-:W-:Y:S05]  /*7580*/  @P0 EXIT ;  /* 0x000000000000094d */ /* 0x000fea0003800000 */
[----:B012---:R-:W0:Y:S01]  /*7590*/  LDC.64 R4, c[0x0][0x388] ;  /* 0x0000e200ff047b82 */ /* 0x007e220000000a00 */
[----:B------:R-:W4:Y:S01]  /*75a0*/  LDCU UR4, c[0x0][0x3a8] ;  /* 0x00007500ff0477ac */ /* 0x000f220008000800 */
[----:B------:R-:W-:Y:S01]  /*75b0*/  PRMT R0, R18, 0x9910, RZ ;  /* 0x0000991012007816 */ /* 0x000fe200000000ff */
[----:B------:R-:W-:-:S03]  /*75c0*/  IMAD R2, R2, 0x200, R25 ;  /* 0x0000020002027824 */ /* 0x000fc600078e0219 */
[----:B------:R-:W-:Y:S01]  /*75d0*/  ISETP.GT.AND P1, PT, R0, 0x9, PT ;  /* 0x000000090000780c */ /* 0x000fe20003f24270 */
[----:B----4-:R-:W-:-:S05]  /*75e0*/  IMAD R3, R2, UR4, RZ ;  /* 0x0000000402037c24 */ /* 0x010fca000f8e02ff */
[----:B0-----:R-:W-:-:S05]  /*75f0*/  IADD3 R2, P0, PT, R3, R4, RZ ;  /* 0x0000000403027210 */ /* 0x001fca0007f1e0ff */
[----:B------:R-:W-:Y:S02]  /*7600*/  IMAD.X R3, RZ, RZ, R5, P0 ;  /* 0x000000ffff037224 */ /* 0x000fe400000e0605 */
[----:B------:R-:W-:Y:S06]  /*7610*/  @P1 BRA `(.L_x_533) ;  /* 0x00000004000c1947 */ /* 0x000fec0003800000 */
        /* <DEDUP_REMOVED lines=8> */
[----:B---3--:R-:W-:-:S06]  /*76a0*/  IMAD.U32 R19, R19, 0x10000, RZ ;  /* 0x0001000013137824 */ /* 0x008fcc00078e00ff */
[----:B------:R-:W0:Y:S02]  /*76b0*/  F2I.FTZ.TRUNC.NTZ R19, R19 ;  /* 0x0000001300137305 */ /* 0x000e24000021f100 */
[----:B0-----:R-:W-:Y:S01]  /*76c0*/  STG.E.U8 desc[UR36][R2.64], R19 ;  /* 0x0000001302007986 */ /* 0x001fe2000c101124 */
[----:B------:R-:W-:Y:S05]  /*76d0*/  EXIT ;  /* 0x000000000000794d */ /* 0x000fea0003800000 */
.L_x_536:
[----:B---3--:R-:W-:-:S06]  /*76e0*/  IMAD.U32 R5, R19, 0x10000, RZ ;  /* 0x0001000013057824 */ /* 0x008fcc00078e00ff */
[----:B------:R-:W0:Y:S02]  /*76f0*/  F2I.S64.TRUNC R4, R5 ;  /* 0x0000000500047311 */ /* 0x000e24000020d900 */
[----:B0-----:R-:W-:Y:S01]  /*7700*/  STG.E.U8 desc[UR36][R2.64], R4 ;  /* 0x0000000402007986 */ /* 0x001fe2000c101124 */
[----:B------:R-:W-:Y:S05]  /*7710*/  EXIT ;  /* 0x000000000000794d */ /* 0x000fea0003800000 */
.L_x_535:
[----:B------:R-:W-:-:S13]  /*7720*/  ISETP.NE.AND P0, PT, R0, 0x2, PT ;  /* 0x000000020000780c */ /* 0x000fda0003f05270 */
[----:B------:R-:W-:Y:S05]  /*7730*/  @!P0 BRA `(.L_x_538) ;  /* 0x0000000000308947 */ /* 0x000fea0003800000 */
[----:B------:R-:W-:-:S13]  /*7740*/  ISETP.NE.AND P0, PT, R0, 0x3, PT ;  /* 0x000000030000780c */ /* 0x000fda0003f05270 */
[----:B------:R-:W-:Y:S05]  /*7750*/  @!P0 BRA `(.L_x_539) ;  /* 0x0000000000188947 */ /* 0x000fea0003800000 */
[----:B------:R-:W-:-:S13]  /*7760*/  ISETP.NE.AND P0, PT, R0, 0x4, PT ;  /* 0x000000040000780c */ /* 0x000fda0003f05270 */
[----:B------:R-:W-:Y:S05]  /*7770*/  @P0 BRA `(.L_x_537) ;  /* 0x0000000800780947 */ /* 0x000fea0003800000 */
[----:B---3--:R-:W-:-:S06]  /*7780*/  IMAD.U32 R4, R19, 0x10000, RZ ;  /* 0x0001000013047824 */ /* 0x008fcc00078e00ff */
[----:B------:R-:W0:Y:S02]  /*7790*/  F2I.S64.TRUNC R4, R4 ;  /* 0x0000000400047311 */ /* 0x000e24000020d900 */
[----:B0-----:R-:W-:Y:S01]  /*77a0*/  STG.E.64 desc[UR36][R2.64], R4 ;  /* 0x0000000402007986 */ /* 0x001fe2000c101b24 */
[----:B------:R-:W-:Y:S05]  /*77b0*/  EXIT ;  /* 0x000000000000794d */ /* 0x000fea0003800000 */
.L_x_539:
[----:B---3--:R-:W-:-:S06]  /*77c0*/  IMAD.U32 R19, R19, 0x10000, RZ ;  /* 0x0001000013137824 */ /* 0x008fcc00078e00ff */
[----:B------:R-:W0:Y:S02]  /*77d0*/  F2I.FTZ.TRUNC.NTZ R19, R19 ;  /* 0x0000001300137305 */ /* 0x000e24000021f100 */
[----:B0-----:R-:W-:Y:S01]  /*77e0*/  STG.E desc[UR36][R2.64], R19 ;  /* 0x0000001302007986 */ /* 0x001fe2000c101924 */
[----:B------:R-:W-:Y:S05]  /*77f0*/  EXIT ;  /* 0x000000000000794d */ /* 0x000fea0003800000 */
.L_x_538:
[----:B---3--:R-:W-:-:S06]  /*7800*/  IMAD.U32 R19, R19, 0x10000, RZ ;  /* 0x0001000013137824 */ /* 0x008fcc00078e00ff */
[----:B------:R-:W0:Y:S02]  /*7810*/  F2I.FTZ.TRUNC.NTZ R19, R19 ;  /* 0x0000001300137305 */ /* 0x000e24000021f100 */
[----:B0-----:R-:W-:Y:S01]  /*7820*/  STG.E.U16 desc[UR36][R2.64], R19 ;  /* 0x0000001302007986 */ /* 0x001fe2000c101524 */
[----:B------:R-:W-:Y:S05]  /*7830*/  EXIT ;  /* 0x000000000000794d */ /* 0x000fea0003800000 */
.L_x_534:
[----:B------:R-:W-:-:S13]  /*7840*/  ISETP.GT.AND P0, PT, R0, 0x6, PT ;  /* 0x000000060000780c */ /* 0x000fda0003f04270 */
[----:B------:R-:W-:Y:S05]  /*7850*/  @P0 BRA `(.L_x_540) ;  /* 0x00000000002c0947 */ /* 0x000fea0003800000 */
[----:B------:R-:W-:-:S13]  /*7860*/  ISETP.NE.AND P0, PT, R0, 0x5, PT ;  /* 0x000000050000780c */ /* 0x000fda0003f05270 */
[----:B------:R-:W-:Y:S05]  /*7870*/  @!P0 BRA `(.L_x_541) ;  /* 0x0000000000148947 */ /* 0x000fea0003800000 */
[----:B------:R-:W-:-:S13]  /*7880*/  ISETP.NE.AND P0, PT, R0, 0x6, PT ;  /* 0x000000060000780c */ /* 0x000fda0003f05270 */
[----:B------:R-:W-:Y:S05]  /*7890*/  @P0 BRA `(.L_x_537) ;  /* 0x0000000800300947 */ /* 0x000fea0003800000 */
[----:B---3--:R-:W-:-:S05]  /*78a0*/  IMAD.U32 R19, R19, 0x10000, RZ ;  /* 0x0001000013137824 */ /* 0x008fca00078e00ff */
[----:B------:R-:W-:Y:S01]  /*78b0*/  STG.E desc[UR36][R2.64], R19 ;  /* 0x0000001302007986 */ /* 0x000fe2000c101924 */
[----:B------:R-:W-:Y:S05]  /*78c0*/  EXIT ;  /* 0x000000000000794d */ /* 0x000fea0003800000 */
.L_x_541:
[----:B---3--:R-:W-:-:S05]  /*78d0*/  IMAD.U32 R0, R19, 0x10000, RZ ;  /* 0x0001000013007824 */ /* 0x008fca00078e00ff */
[----:B------:R-:W-:-:S05]  /*78e0*/  F2FP.F16.F32.PACK_AB R0, RZ, R0 ;  /* 0x00000000ff00723e */ /* 0x000fca00000000ff */
[----:B------:R-:W-:Y:S01]  /*78f0*/  STG.E.U16 desc[UR36][R2.64], R0 ;  /* 0x0000000002007986 */ /* 0x000fe2000c101524 */
[----:B------:R-:W-:Y:S05]  /*7900*/  EXIT ;  /* 0x000000000000794d */ /* 0x000fea0003800000 */
.L_x_540:
[----:B------:R-:W-:-:S13]  /*7910*/  ISETP.NE.AND P0, PT, R0, 0x7, PT ;  /* 0x000000070000780c */ /* 0x000fda0003f05270 */
[----:B------:R-:W-:Y:S05]  /*7920*/  @!P0 BRA `(.L_x_542) ;  /* 0x0000000000348947 */ /* 0x000fea0003800000 */
[----:B------:R-:W-:-:S13]  /*7930*/  ISETP.NE.AND P0, PT, R0, 0x8, PT ;  /* 0x000000080000780c */ /* 0x000fda0003f05270 */
[----:B------:R-:W-:Y:S05]  /*7940*/  @!P0 BRA `(.L_x_543) ;  /* 0x0000000000188947 */ /* 0x000fea0003800000 */
[----:B------:R-:W-:-:S13]  /*7950*/  ISETP.NE.AND P0, PT, R0, 0x9, PT ;  /* 0x000000090000780c */ /* 0x000fda0003f05270 */
[----:B------:R-:W-:Y:S05]  /*7960*/  @P0 BRA `(.L_x_537) ;  /* 0x0000000400fc0947 */ /* 0x000fea0003800000 */
[----:B---3--:R-:W-:Y:S02]  /*7970*/  IMAD.U32 R4, R19, 0x10000, RZ ;  /* 0x0001000013047824 */ /* 0x008fe400078e00ff */
[----:B------:R-:W-:-:S05]  /*7980*/  IMAD.MOV.U32 R5, RZ, RZ, RZ ;  /* 0x000000ffff057224 */ /* 0x000fca00078e00ff */
[----:B------:R-:W-:Y:S01]  /*7990*/  STG.E.64 desc[UR36][R2.64], R4 ;  /* 0x0000000402007986 */ /* 0x000fe2000c101b24 */
[----:B------:R-:W-:Y:S05]  /*79a0*/  EXIT ;  /* 0x000000000000794d */ /* 0x000fea0003800000 */
.L_x_543:
[----:B---3--:R-:W-:-:S05]  /*79b0*/  IMAD.U32 R19, R19, 0x10000, RZ ;  /* 0x0001000013137824 */ /* 0x008fca00078e00ff */
[----:B------:R-:W-:-:S04]  /*79c0*/  F2FP.F16.F32.PACK_AB R5, RZ, R19 ;  /* 0x00000013ff05723e */ /* 0x000fc800000000ff */
[----:B------:R-:W-:-:S05]  /*79d0*/  PRMT R5, R5, 0x5410, RZ ;  /* 0x0000541005057816 */ /* 0x000fca00000000ff */
[----:B------:R-:W-:Y:S01]  /*79e0*/  STG.E desc[UR36][R2.64], R5 ;  /* 0x0000000502007986 */ /* 0x000fe2000c101924 */
[----:B------:R-:W-:Y:S05]  /*79f0*/  EXIT ;  /* 0x000000000000794d */ /* 0x000fea0003800000 */
.L_x_542:
[----:B---3--:R-:W-:-:S04]  /*7a00*/  IMAD.U32 R4, R19, 0x10000, RZ ;  /* 0x0001000013047824 */ /* 0x008fc800078e00ff */
[----:B------:R-:W-:-:S06]  /*7a10*/  FMUL.FTZ R4, R4, 1 ;  /* 0x3f80000004047820 */ /* 0x000fcc0000410000 */
[----:B------:R-:W0:Y:S02]  /*7a20*/  F2F.F64.F32 R4, R4 ;  /* 0x0000000400047310 */ /* 0x000e240000201800 */
[----:B0-----:R-:W-:Y:S01]  /*7a30*/  STG.E.64 desc[UR36][R2.64], R4 ;  /* 0x0000000402007986 */ /* 0x001fe2000c101b24 */
[----:B------:R-:W-:Y:S05]  /*7a40*/  EXIT ;  /* 0x000000000000794d */ /* 0x000fea0003800000 */
.L_x_533:
        /* <DEDUP_REMOVED lines=10> */
[----:B---3--:R-:W-:-:S06]  /*7af0*/  IMAD.U32 R5, R19, 0x10000, RZ ;  /* 0x0001000013057824 */ /* 0x008fcc00078e00ff */
[----:B------:R-:W0:Y:S02]  /*7b00*/  F2I.FTZ.U32.TRUNC.NTZ R5, R5 ;  /* 0x0000000500057305 */ /* 0x000e24000021f000 */
[----:B0-----:R-:W-:Y:S01]  /*7b10*/  STG.E.U16 desc[UR36][R2.64], R5 ;  /* 0x0000000502007986 */ /* 0x001fe2000c101524 */
[----:B------:R-:W-:Y:S05]  /*7b20*/  EXIT ;  /* 0x000000000000794d */ /* 0x000fea0003800000 */
.L_x_547:
[----:B---3--:R-:W-:Y:S01]  /*7b30*/  IMAD.U32 R5, R19, 0x10000, RZ ;  /* 0x0001000013057824 */ /* 0x008fe200078e00ff */
        /* <DEDUP_REMOVED lines=17> */
.L_x_550:
[----:B------:R-:W-:-:S04]  /*7c50*/  SHF.R.U32.HI R5, RZ, 0x18, R5 ;  /* 0x00000018ff057819 */ /* 0x000fc80000011605 */
[----:B------:R-:W-:-:S07]  /*7c60*/  LOP3.LUT R0, R0, 0x80, R5, 0xf8, !PT ;  /* 0x0000008000007812 */ /* 0x000fce00078ef805 */
.L_x_549:
[----:B------:R-:W-:Y:S05]  /*7c70*/  BSYNC.RECONVERGENT B0 ;  /* 0x0000000000007941 */ /* 0x000fea0003800200 */
.L_x_548:
[----:B------:R-:W-:Y:S01]  /*7c80*/  STG.E.U8 desc[UR36][R2.64], R0 ;  /* 0x0000000002007986 */ /* 0x000fe2000c101124 */
[----:B------:R-:W-:Y:S05]  /*7c90*/  EXIT ;  /* 0x000000000000794d */ /* 0x000fea0003800000 */
.L_x_546:
        /* <DEDUP_REMOVED lines=18> */
.L_x_553:
[----:B------:R-:W-:-:S04]  /*7dc0*/  SHF.R.U32.HI R5, RZ, 0x18, R5 ;  /* 0x00000018ff057819 */ /* 0x000fc80000011605 */
[----:B------:R-:W-:-:S07]  /*7dd0*/  LOP3.LUT R0, R0, 0x80, R5, 0xf8, !PT ;  /* 0x0000008000007812 */ /* 0x000fce00078ef805 */
.L_x_552:
[----:B------:R-:W-:Y:S05]  /*7de0*/  BSYNC.RECONVERGENT B0 ;  /* 0x0000000000007941 */ /* 0x000fea0003800200 */
.L_x_551:
[----:B------:R-:W-:Y:S01]  /*7df0*/  STG.E.U8 desc[UR36][R2.64], R0 ;  /* 0x0000000002007986 */ /* 0x000fe2000c101124 */
[----:B------:R-:W-:Y:S05]  /*7e00*/  EXIT ;  /* 0x000000000000794d */ /* 0x000fea0003800000 */
.L_x_545:
[----:B------:R-:W-:-:S13]  /*7e10*/  ISETP.NE.AND P0, PT, R0, 0x1c, PT ;  /* 0x0000001c0000780c */ /* 0x000fda0003f05270 */
[----:B------:R-:W-:Y:S05]  /*7e20*/  @!P0 BRA `(.L_x_554) ;  /* 0x0000000000608947 */ /* 0x000fea0003800000 */
[----:B------:R-:W-:-:S13]  /*7e30*/  ISETP.NE.AND P0, PT, R0, 0x1d, PT ;  /* 0x0000001d0000780c */ /* 0x000fda0003f05270 */
[----:B------:R-:W-:Y:S05]  /*7e40*/  @!P0 BRA `(.L_x_555) ;  /* 0x0000000000488947 */ /* 0x000fea0003800000 */
[----:B------:R-:W-:-:S13]  /*7e50*/  ISETP.NE.AND P0, PT, R0, 0x2c, PT ;  /* 0x0000002c0000780c */ /* 0x000fda0003f05270 */
[----:B------:R-:W-:Y:S05]  /*7e60*/  @P0 BRA `(.L_x_537) ;  /* 0x0000000000bc0947 */ /* 0x000fea0003800000 */
[----:B---3--:R-:W-:Y:S02]  /*7e70*/  IMAD.U32 R19, R19, 0x10000, RZ ;  /* 0x0001000013137824 */ /* 0x008fe400078e00ff */
[----:B------:R-:W-:-:S03]  /*7e80*/  IMAD.MOV.U32 R5, RZ, RZ, 0xff ;  /* 0x000000ffff057424 */ /* 0x000fc600078e00ff */
[----:B------:R-:W-:-:S04]  /*7e90*/  SHF.R.U32.HI R6, RZ, 0x17, R19 ;  /* 0x00000017ff067819 */ /* 0x000fc80000011613 */
[----:B------:R-:W-:-:S04]  /*7ea0*/  LOP3.LUT R4, R6, 0xff, RZ, 0xc0, !PT ;  /* 0x000000ff06047812 */ /* 0x000fc800078ec0ff */
[----:B------:R-:W-:-:S13]  /*7eb0*/  ISETP.NE.AND P2, PT, R4, 0xff, PT ;  /* 0x000000ff0400780c */ /* 0x000fda0003f45270 */
[--C-:B------:R-:W-:Y:S02]  /*7ec0*/  @P2 SHF.R.U32.HI R0, RZ, 0x16, R19.reuse ;  /* 0x00000016ff002819 */ /* 0x100fe40000011613 */
[----:B------:R-:W-:Y:S02]  /*7ed0*/  @P2 LOP3.LUT P0, RZ, R4, 0x3fffff, R19, 0xf8, !PT ;  /* 0x003fffff04ff2812 */ /* 0x000fe4000780f813 */
[----:B------:R-:W-:-:S04]  /*7ee0*/  @P2 LOP3.LUT R0, R0, 0x1, RZ, 0xc0, !PT ;  /* 0x0000000100002812 */ /* 0x000fc800078ec0ff */
[----:B------:R-:W-:Y:S01]  /*7ef0*/  @P2 ISETP.EQ.U32.AND P1, PT, R0, 0x1, P0 ;  /* 0x000000010000280c */ /* 0x000fe20000722070 */
[----:B------:R-:W-:Y:S01]  /*7f00*/  @P2 VIADD R0, R6, 0x1 ;  /* 0x0000000106002836 */ /* 0x000fe20000000000 */
[----:B------:R-:W-:Y:S02]  /*7f10*/  PLOP3.LUT P0, PT, PT, PT, PT, 0x80, 0x8 ;  /* 0x000000000008781c */ /* 0x000fe40003f0f070 */
[----:B------:R-:W-:-:S13]  /*7f20*/  @P2 PLOP3.LUT P0, PT, P1, PT, PT, 0x80, 0x8 ;  /* 0x000000000008281c */ /* 0x000fda0000f0f070 */
[----:B------:R-:W-:-:S04]  /*7f30*/  @!P0 IMAD.MOV R0, RZ, RZ, R6 ;  /* 0x000000ffff008224 */ /* 0x000fc800078e0206 */
[----:B------:R-:W-:-:S05]  /*7f40*/  @P2 IMAD.MOV.U32 R5, RZ, RZ, R0 ;  /* 0x000000ffff052224 */ /* 0x000fca00078e0000 */
[----:B------:R-:W-:Y:S01]  /*7f50*/  STG.E.U8 desc[UR36][R2.64], R5 ;  /* 0x0000000502007986 */ /* 0x000fe2000c101124 */
[----:B------:R-:W-:Y:S05]  /*7f60*/  EXIT ;  /* 0x000000000000794d */ /* 0x000fea0003800000 */
.L_x_555:
[----:B---3--:R-:W-:-:S06]  /*7f70*/  IMAD.U32 R4, R19, 0x10000, RZ ;  /* 0x0001000013047824 */ /* 0x008fcc00078e00ff */
[----:B------:R-:W0:Y:S02]  /*7f80*/  F2I.U64.TRUNC R4, R4 ;  /* 0x0000000400047311 */ /* 0x000e24000020d800 */
[----:B0-----:R-:W-:Y:S01]  /*7f90*/  STG.E.64 desc[UR36][R2.64], R4 ;  /* 0x0000000402007986 */ /* 0x001fe2000c101b24 */
[----:B------:R-:W-:Y:S05]  /*7fa0*/  EXIT ;  /* 0x000000000000794d */ /* 0x000fea0003800000 */
.L_x_554:
[----:B---3--:R-:W-:-:S06]  /*7fb0*/  IMAD.U32 R19, R19, 0x10000, RZ ;  /* 0x0001000013137824 */ /* 0x008fcc00078e00ff */
[----:B------:R-:W0:Y:S02]  /*7fc0*/  F2I.FTZ.U32.TRUNC.NTZ R19, R19 ;  /* 0x0000001300137305 */ /* 0x000e24000021f000 */
[----:B0-----:R-:W-:Y:S01]  /*7fd0*/  STG.E desc[UR36][R2.64], R19 ;  /* 0x0000001302007986 */ /* 0x001fe2000c101924 */
[----:B------:R-:W-:Y:S05]  /*7fe0*/  EXIT ;  /* 0x000000000000794d */ /* 0x000fea0003800000 */
.L_x_544:
[----:B------:R-:W-:-:S13]  /*7ff0*/  ISETP.GT.AND P0, PT, R0, 0xe, PT ;  /* 0x0000000e0000780c */ /* 0x000fda0003f04270 */
[----:B------:R-:W-:Y:S05]  /*8000*/  @P0 BRA `(.L_x_556) ;  /* 0x00000000003c0947 */ /* 0x000fea0003800000 */
[----:B------:R-:W-:-:S13]  /*8010*/  ISETP.NE.AND P0, PT, R0, 0xa, PT ;  /* 0x0000000a0000780c */ /* 0x000fda0003f05270 */
[----:B------:R-:W-:Y:S05]  /*8020*/  @!P0 BRA `(.L_x_557) ;  /* 0x00000000001c8947 */ /* 0x000fea0003800000 */
[----:B------:R-:W-:-:S13]  /*8030*/  ISETP.NE.AND P0, PT, R0, 0xb, PT ;  /* 0x0000000b0000780c */ /* 0x000fda0003f05270 */
[----:B------:R-:W-:Y:S05]  /*8040*/  @P0 BRA `(.L_x_537) ;  /* 0x0000000000440947 */ /* 0x000fea0003800000 */
[----:B---3--:R-:W-:-:S05]  /*8050*/  IMAD.U32 R19, R19, 0x10000, RZ ;  /* 0x0001000013137824 */ /* 0x008fca00078e00ff */
[----:B------:R-:W-:-:S04]  /*8060*/  FSETP.NEU.FTZ.AND P0, PT, R19, RZ, PT ;  /* 0x000000ff1300720b */ /* 0x000fc80003f1d000 */
[----:B------:R-:W-:-:S05]  /*8070*/  SEL R5, RZ, 0x1, !P0 ;  /* 0x00000001ff057807 */ /* 0x000fca0004000000 */
[----:B------:R-:W-:Y:S01]  /*8080*/  STG.E.U8 desc[UR36][R2.64], R5 ;  /* 0x0000000502007986 */ /* 0x000fe2000c101124 */
[----:B------:R-:W-:Y:S05]  /*8090*/  EXIT ;  /* 0x000000000000794d */ /* 0x000fea0003800000 */
.L_x_557:
[----:B---3--:R-:W-:Y:S01]  /*80a0*/  IMAD.U32 R19, R19, 0x10000, RZ ;  /* 0x0001000013137824 */ /* 0x008fe200078e00ff */
[----:B------:R-:W-:-:S03]  /*80b0*/  CS2R R6, SRZ ;  /* 0x0000000000067805 */ /* 0x000fc6000001ff00 */
[----:B------:R-:W-:-:S06]  /*80c0*/  FMUL.FTZ R4, R19, 1 ;  /* 0x3f80000013047820 */ /* 0x000fcc0000410000 */
[----:B------:R-:W0:Y:S02]  /*80d0*/  F2F.F64.F32 R4, R4 ;  /* 0x0000000400047310 */ /* 0x000e240000201800 */
[----:B0-----:R-:W-:Y:S01]  /*80e0*/  STG.E.128 desc[UR36][R2.64], R4 ;  /* 0x0000000402007986 */ /* 0x001fe2000c101d24 */
[----:B------:R-:W-:Y:S05]  /*80f0*/  EXIT ;  /* 0x000000000000794d */ /* 0x000fea0003800000 */
.L_x_556:
[----:B------:R-:W-:-:S13]  /*8100*/  ISETP.NE.AND P0, PT, R0, 0xf, PT ;  /* 0x0000000f0000780c */ /* 0x000fda0003f05270 */
[----:B------:R-:W-:Y:S05]  /*8110*/  @!P0 BRA `(.L_x_558) ;  /* 0x0000000000e88947 */ /* 0x000fea0003800000 */
[----:B------:R-:W-:-:S13]  /*8120*/  ISETP.NE.AND P0, PT, R0, 0x17, PT ;  /* 0x000000170000780c */ /* 0x000fda0003f05270 */
[----:B------:R-:W-:Y:S05]  /*8130*/  @!P0 BRA `(.L_x_559) ;  /* 0x0000000000908947 */ /* 0x000fea0003800000 */
[----:B------:R-:W-:-:S13]  /*8140*/  ISETP.NE.AND P0, PT, R0, 0x18, PT ;  /* 0x000000180000780c */ /* 0x000fda0003f05270 */
[----:B------:R-:W-:Y:S05]  /*8150*/  @!P0 BRA `(.L_x_560) ;  /* 0x0000000000448947 */ /* 0x000fea0003800000 */
.L_x_537:
[----:B------:R-:W-:Y:S01]  /*8160*/  MOV R0, 0x0 ;  /* 0x0000000000007802 */ /* 0x000fe20000000f00 */
[----:B------:R-:W0:Y:S01]  /*8170*/  LDCU.64 UR4, c[0x4][0x128] ;  /* 0x01002500ff0477ac */ /* 0x000e220008000a00 */
[----:B------:R-:W-:Y:S02]  /*8180*/  IMAD.MOV.U32 R8, RZ, RZ, 0x65 ;  /* 0x00000065ff087424 */ /* 0x000fe400078e00ff */
[----:B------:R1:W2:Y:S01]  /*8190*/  LDC.64 R2, c[0x4][R0] ;  /* 0x0100000000027b82 */ /* 0x0002a20000000a00 */
[----:B------:R-:W4:Y:S01]  /*81a0*/  LDCU.64 UR6, c[0x4][0x130] ;  /* 0x01002600ff0677ac */ /* 0x000f220008000a00 */
[----:B------:R-:W-:Y:S02]  /*81b0*/  IMAD.MOV.U32 R12, RZ, RZ, 0x1 ;  /* 0x00000001ff0c7424 */ /* 0x000fe400078e00ff */
[----:B------:R-:W-:Y:S01]  /*81c0*/  IMAD.MOV.U32 R13, RZ, RZ, RZ ;  /* 0x000000ffff0d7224 */ /* 0x000fe200078e00ff */
[----:B------:R-:W5:Y:S01]  /*81d0*/  LDCU.64 UR8, c[0x4][0x40] ;  /* 0x01000800ff0877ac */ /* 0x000f620008000a00 */
[----:B0-----:R-:W-:-:S02]  /*81e0*/  IMAD.U32 R4, RZ, RZ, UR4 ;  /* 0x00000004ff047e24 */ /* 0x001fc4000f8e00ff */
[----:B------:R-:W-:Y:S02]  /*81f0*/  IMAD.U32 R5, RZ, RZ, UR5 ;  /* 0x00000005ff057e24 */ /* 0x000fe4000f8e00ff */
[----:B----4-:R-:W-:Y:S02]  /*8200*/  IMAD.U32 R6, RZ, RZ, UR6 ;  /* 0x00000006ff067e24 */ /* 0x010fe4000f8e00ff */
[----:B------:R-:W-:Y:S02]  /*8210*/  IMAD.U32 R7, RZ, RZ, UR7 ;  /* 0x00000007ff077e24 */ /* 0x000fe4000f8e00ff */
[----:B-----5:R-:W-:Y:S02]  /*8220*/  IMAD.U32 R10, RZ, RZ, UR8 ;  /* 0x00000008ff0a7e24 */ /* 0x020fe4000f8e00ff */
[----:B-1----:R-:W-:-:S07]  /*8230*/  IMAD.U32 R11, RZ, RZ, UR9 ;  /* 0x00000009ff0b7e24 */ /* 0x002fce000f8e00ff */
[----:B------:R-:W-:-:S07]  /*8240*/  LEPC R20, `(.L_x_561) ;  /* 0x000000001014794e */ /* 0x000fce0000000000 */
[----:B--23--:R-:W-:Y:S05]  /*8250*/  CALL.ABS.NOINC R2 ;  /* 0x0000000002007343 */ /* 0x00cfea0003c00000 */
.L_x_561:
[----:B------:R-:W-:Y:S05]  /*8260*/  EXIT ;  /* 0x000000000000794d */ /* 0x000fea0003800000 */
.L_x_560:
[----:B---3--:R-:W-:Y:S01]  /*8270*/  IMAD.U32 R19, R19, 0x10000, RZ ;  /* 0x0001000013137824 */ /* 0x008fe200078e00ff */
        /* <DEDUP_REMOVED lines=12> */
.L_x_563:
[----:B------:R-:W-:Y:S05]  /*8340*/  BSYNC.RECONVERGENT B0 ;  /* 0x0000000000007941 */ /* 0x000fea0003800200 */
.L_x_562:
[----:B------:R-:W-:-:S05]  /*8350*/  LOP3.LUT R5, R0, 0x80, R5, 0xf8, !PT ;  /* 0x0000008000057812 */ /* 0x000fca00078ef805 */
[----:B------:R-:W-:Y:S01]  /*8360*/  STG.E.U8 desc[UR36][R2.64], R5 ;  /* 0x0000000502007986 */ /* 0x000fe2000c101124 */
[----:B------:R-:W-:Y:S05]  /*8370*/  EXIT ;  /* 0x000000000000794d */ /* 0x000fea0003800000 */
.L_x_559:
[----:B---3--:R-:W-:Y:S01]  /*8380*/  IMAD.U32 R5, R19, 0x10000, RZ ;  /* 0x0001000013057824 */ /* 0x008fe200078e00ff */
        /* <DEDUP_REMOVED lines=11> */
.L_x_565:
[----:B------:R-:W-:Y:S01]  /*8440*/  IMAD.MOV.U32 R0, RZ, RZ, 0x7f ;  /* 0x0000007fff007424 */ /* 0x000fe200078e00ff */
[----:B------:R-:W-:-:S04]  /*8450*/  ISETP.GT.U32.AND P0, PT, R4, 0x7f800000, PT ;  /* 0x7f8000000400780c */ /* 0x000fc80003f04070 */
[----:B------:R-:W-:-:S09]  /*8460*/  SEL R0, R0, 0x7c, P0 ;  /* 0x0000007c00007807 */ /* 0x000fd20000000000 */
.L_x_566:
[----:B------:R-:W-:Y:S05]  /*8470*/  BSYNC.RECONVERGENT B0 ;  /* 0x0000000000007941 */ /* 0x000fea0003800200 */
.L_x_564:
[----:B------:R-:W-:-:S04]  /*8480*/  SHF.R.U32.HI R5, RZ, 0x18, R5 ;  /* 0x00000018ff057819 */ /* 0x000fc80000011605 */
[----:B------:R-:W-:-:S05]  /*8490*/  LOP3.LUT R5, R0, 0x80, R5, 0xf8, !PT ;  /* 0x0000008000057812 */ /* 0x000fca00078ef805 */
[----:B------:R-:W-:Y:S01]  /*84a0*/  STG.E.U8 desc[UR36][R2.64], R5 ;  /* 0x0000000502007986 */ /* 0x000fe2000c101124 */
[----:B------:R-:W-:Y:S05]  /*84b0*/  EXIT ;  /* 0x000000000000794d */ /* 0x000fea0003800000 */
.L_x_558:
[----:B---3--:R-:W-:Y:S01]  /*84c0*/  STG.E.U16 desc[UR36][R2.64], R19 ;  /* 0x0000001302007986 */ /* 0x008fe2000c101524 */
[----:B------:R-:W-:Y:S05]  /*84d0*/  EXIT ;  /* 0x000000000000794d */ /* 0x000fea0003800000 */
.L_x_567:
        /* <DEDUP_REMOVED lines=10> */
.L_x_2663:


//--------------------- .text._ZN2at6native18elementwise_kernelILi128ELi4EZNS0_22gpu_kernel_impl_nocastIZZZNS0_15sin_kernel_cudaERNS_18TensorIteratorBaseEENKUlvE0_clEvENKUlvE2_clEvEUlN3c108BFloat16EE_EEvS4_RKT_EUliE_EEviT1_ --------------------------
	.section	.text._ZN2at6native18elementwise_kernelILi128ELi4EZNS0_22gpu_kernel_impl_nocastIZZZNS0_15sin_kernel_cudaERNS_18TensorIteratorBaseEENKUlvE0_clEvENKUlvE2_clEvEUlN3c108BFloat16EE_EEvS4_RKT_EUliE_EEviT1_,"ax",@progbits
	.align	128
        .global         _ZN2at6native18elementwise_kernelILi128ELi4EZNS0_22gpu_kernel_impl_nocastIZZZNS0_15sin_kernel_cudaERNS_18TensorIteratorBaseEENKUlvE0_clEvENKUlvE2_clEvEUlN3c108BFloat16EE_EEvS4_RKT_EUliE_EEviT1_
        .type           _ZN2at6native18elementwise_kernelILi128ELi4EZNS0_22gpu_kernel_impl_nocastIZZZNS0_15sin_kernel_cudaERNS_18TensorIteratorBaseEENKUlvE0_clEvENKUlvE2_clEvEUlN3c108BFloat16EE_EEvS4_RKT_EUliE_EEviT1_,@function
        .size           _ZN2at6native18elementwise_kernelILi128ELi4EZNS0_22gpu_kernel_impl_nocastIZZZNS0_15sin_kernel_cudaERNS_18TensorIteratorBaseEENKUlvE0_clEvENKUlvE2_clEvEUlN3c108BFloat16EE_EEvS4_RKT_EUliE_EEviT1_,(.L_x_2664 - _ZN2at6native18elementwise_kernelILi128ELi4EZNS0_22gpu_kernel_impl_nocastIZZZNS0_15sin_kernel_cudaERNS_18TensorIteratorBaseEENKUlvE0_clEvENKUlvE2_clEvEUlN3c108BFloat16EE_EEvS4_RKT_EUliE_EEviT1_)
        .other          _ZN2at6native18elementwise_kernelILi128ELi4EZNS0_22gpu_kernel_impl_nocastIZZZNS0_15sin_kernel_cudaERNS_18TensorIteratorBaseEENKUlvE0_clEvENKUlvE2_clEvEUlN3c108BFloat16EE_EEvS4_RKT_EUliE_EEviT1_,@"STO_CUDA_ENTRY STV_DEFAULT"
_ZN2at6native18elementwise_kernelILi128ELi4EZNS0_22gpu_kernel_impl_nocastIZZZNS0_15sin_kernel_cudaERNS_18TensorIteratorBaseEENKUlvE0_clEvENKUlvE2_clEvEUlN3c108BFloat16EE_EEvS4_RKT_EUliE_EEviT1_:
.text._ZN2at6native18elementwise_kernelILi128ELi4EZNS0_22gpu_kernel_impl_nocastIZZZNS0_15sin_kernel_cudaERNS_18TensorIteratorBaseEENKUlvE0_clEvENKUlvE2_clEvEUlN3c108BFloat16EE_EEvS4_RKT_EUliE_EEviT1_:
[----:B------:R-:W-:Y:S08]  /*0000*/  LDC R1, c[0x0][0x37c] ;  /* 0x0000df00ff017b82 */ /* 0x000ff00000000800 */
[----:B------:R-:W0:Y:S01]  /*0010*/  LDC R2, c[0x0][0x388] ;  /* 0x0000e200ff027b82 */ /* 0x000e220000000800 */
[----:B------:R-:W1:Y:S01]  /*0020*/  S2R R3, SR_TID.X ;  /* 0x0000000000037919 */ /* 0x000e620000002100 */
[----:B------:R-:W2:Y:S06]  /*0030*/  LDCU.64 UR6, c[0x0][0x358] ;  /* 0x00006b00ff0677ac */ /* 0x000eac0008000a00 */
[----:B------:R-:W3:Y:S01]  /*0040*/  S2UR UR4, SR_CTAID.X ;  /* 0x00000000000479c3 */ /* 0x000ee20000002500 */
[----:B0-----:R-:W-:Y:S01]  /*0050*/  ISETP.NE.AND P0, PT, R2, RZ, PT ;  /* 0x000000ff0200720c */ /* 0x001fe20003f05270 */
[----:B---3--:R-:W-:-:S06]  /*0060*/  USHF.L.U32 UR4, UR4, 0x9, URZ ;  /* 0x0000000904047899 */ /* 0x008fcc00080006ff */
[----:B-1----:R-:W-:-:S06]  /*0070*/  LOP3.LUT R3, R3, UR4, RZ, 0xfc, !PT ;  /* 0x0000000403037c12 */ /* 0x002fcc000f8efcff */
[----:B--2---:R-:W-:Y:S05]  /*0080*/  @P0 BRA `(.L_x_568) ;  /* 0x0000000000d00947 */ /* 0x004fea0003800000 */
[----:B------:R-:W0:Y:S01]  /*0090*/  LDCU UR4, c[0x0][0x380] ;  /* 0x00007000ff0477ac */ /* 0x000e220008000800 */
[----:B------:R-:W-:Y:S04]  /*00a0*/  BSSY.RECONVERGENT B0, `(.L_x_569) ;  /* 0x0000026000007945 */ /* 0x000fe80003800200 */
[----:B------:R-:W-:Y:S01]  /*00b0*/  BSSY.RELIABLE B1, `(.L_x_570) ;  /* 0x000001b000017945 */ /* 0x000fe20003800100 */
[----:B0-----:R-:W-:-:S13]  /*00c0*/  ISETP.GE.AND P0, PT, R3, UR4, PT ;  /* 0x0000000403007c0c */ /* 0x001fda000bf06270 */
[----:B------:R-:W-:Y:S05]  /*00d0*/  @P0 BRA `(.L_x_571) ;  /* 0x0000000000540947 */ /* 0x000fea0003800000 */
[----:B------:R-:W0:Y:S02]  /*00e0*/  LDC.64 R4, c[0x0][0x588] ;  /* 0x00016200ff047b82 */ /* 0x000e240000000a00 */
[----:B0-----:R-:W2:Y:S06]  /*00f0*/  LDG.E.U16 R4, desc[UR6][R4.64] ;  /* 0x0000000604047981 */ /* 0x001eac000c1e1500 */
[----:B------:R-:W0:Y:S01]  /*0100*/  LDC.64 R6, c[0x0][0x580] ;  /* 0x00016000ff067b82 */ /* 0x000e220000000a00 */
[----:B------:R-:W-:-:S04]  /*0110*/  IADD3 R3, PT, PT, R3, 0x80, RZ ;  /* 0x0000008003037810 */ /* 0x000fc80007ffe0ff */
[----:B------:R-:W-:-:S13]  /*0120*/  ISETP.GE.AND P0, PT, R3, UR4, PT ;  /* 0x0000000403007c0c */ /* 0x000fda000bf06270 */
[----:B------:R-:W-:Y:S05]  /*0130*/  @P0 BREAK.RELIABLE B1 ;  /* 0x0000000000010942 */ /* 0x000fea0003800100 */
[----:B--2---:R-:W-:-:S05]  /*0140*/  SHF.L.U32 R0, R4, 0x10, RZ ;  /* 0x0000001004007819 */ /* 0x004fca00000006ff */
[----:B------:R-:W-:-:S04]  /*0150*/  FMUL.RZ R2, R0, 0.15915493667125701904 ;  /* 0x3e22f98300027820 */ /* 0x000fc8000040c000 */
[----:B------:R-:W1:Y:S02]  /*0160*/  MUFU.SIN R0, R2 ;  /* 0x0000000200007308 */ /* 0x000e640000000400 */
[----:B-1----:R-:W-:-:S05]  /*0170*/  F2FP.BF16.F32.PACK_AB R0, RZ, R0 ;  /* 0x00000000ff00723e */ /* 0x002fca00000010ff */
[----:B0-----:R0:W-:Y:S01]  /*0180*/  STG.E.U16 desc[UR6][R6.64], R0 ;  /* 0x0000000006007986 */ /* 0x0011e2000c101506 */
[----:B------:R-:W-:Y:S05]  /*0190*/  @P0 BRA `(.L_x_572) ;  /* 0x0000000000580947 */ /* 0x000fea0003800000 */
[----:B------:R-:W1:Y:S02]  /*01a0*/  LDC.64 R4, c[0x0][0x588] ;  /* 0x00016200ff047b82 */ /* 0x000e640000000a00 */
[----:B-1----:R-:W2:Y:S06]  /*01b0*/  LDG.E.U16 R4, desc[UR6][R4.64] ;  /* 0x0000000604047981 */ /* 0x002eac000c1e1500 */
[----:B0-----:R-:W0:Y:S01]  /*01c0*/  LDC.64 R6, c[0x0][0x580] ;  /* 0x00016000ff067b82 */ /* 0x001e220000000a00 */
[----:B------:R-:W-:Y:S02]  /*01d0*/  IADD3 R3, PT, PT, R3, 0x80, RZ ;  /* 0x0000008003037810 */ /* 0x000fe40007ffe0ff */
[----:B--2---:R-:W-:-:S05]  /*01e0*/  SHF.L.U32 R0, R4, 0x10, RZ ;  /* 0x0000001004007819 */ /* 0x004fca00000006ff */
[----:B------:R-:W-:-:S04]  /*01f0*/  FMUL.RZ R2, R0, 0.15915493667125701904 ;  /* 0x3e22f98300027820 */ /* 0x000fc8000040c000 */
[----:B------:R-:W1:Y:S02]  /*0200*/  MUFU.SIN R0, R2 ;  /* 0x0000000200007308 */ /* 0x000e640000000400 */
[----:B-1----:R-:W-:-:S05]  /*0210*/  F2FP.BF16.F32.PACK_AB R0, RZ, R0 ;  /* 0x00000000ff00723e */ /* 0x002fca00000010ff */
[----:B0-----:R0:W-:Y:S02]  /*0220*/  STG.E.U16 desc[UR6][R6.64], R0 ;  /* 0x0000000006007986 */ /* 0x0011e4000c101506 */
.L_x_571:
[----:B------:R-:W-:-:S13]  /*0230*/  ISETP.GE.AND P0, PT, R3, UR4, PT ;  /* 0x0000000403007c0c */ /* 0x000fda000bf06270 */
[----:B------:R-:W-:Y:S05]  /*0240*/  @P0 BREAK.RELIABLE B1 ;  /* 0x0000000000010942 */ /* 0x000fea0003800100 */
[----:B------:R-:W-:Y:S05]  /*0250*/  @P0 BRA `(.L_x_572) ;  /* 0x0000000000280947 */ /* 0x000fea0003800000 */
[----:B------:R-:W-:Y:S05]  /*0260*/  BSYNC.RELIABLE B1 ;  /* 0x0000000000017941 */ /* 0x000fea0003800100 */
.L_x_570:
        /* <DEDUP_REMOVED lines=9> */
.L_x_572:
[----:B------:R-:W-:Y:S05]  /*0300*/  BSYNC.RECONVERGENT B0 ;  /* 0x0000000000007941 */ /* 0x000fea0003800200 */
.L_x_569:
[----:B------:R-:W-:Y:S05]  /*0310*/  WARPSYNC.ALL ;  /* 0x0000000000007948 */ /* 0x000fea0003800000 */
[----:B------:R-:W-:-:S13]  /*0320*/  ISETP.GE.AND P0, PT, R3, UR4, PT ;  /* 0x0000000403007c0c */ /* 0x000fda000bf06270 */
[----:B------:R-:W-:Y:S05]  /*0330*/  @P0 EXIT ;  /* 0x000000000000094d */ /* 0x000fea0003800000 */
[----:B------:R-:W2:Y:S02]  /*0340*/  LDC.64 R2, c[0x0][0x588] ;  /* 0x00016200ff027b82 */ /* 0x000ea40000000a00 */
[----:B--2---:R-:W0:Y:S06]  /*0350*/  LDG.E.U16 R2, desc[UR6][R2.64] ;  /* 0x0000000602027981 */ /* 0x004e2c000c1e1500 */
[----:B------:R-:W2:Y:S01]  /*0360*/  LDC.64 R4, c[0x0][0x580] ;  /* 0x00016000ff047b82 */ /* 0x000ea20000000a00 */
[----:B01----:R-:W-:-:S05]  /*0370*/  SHF.L.U32 R0, R2, 0x10, RZ ;  /* 0x0000001002007819 */ /* 0x003fca00000006ff */
[----:B------:R-:W-:-:S04]  /*0380*/  FMUL.RZ R6, R0, 0.15915493667125701904 ;  /* 0x3e22f98300067820 */ /* 0x000fc8000040c000 */
[----:B------:R-:W0:Y:S02]  /*0390*/  MUFU.SIN R0, R6 ;  /* 0x0000000600007308 */ /* 0x000e240000000400 */
[----:B0-----:R-:W-:-:S05]  /*03a0*/  F2FP.BF16.F32.PACK_AB R0, RZ, R0 ;  /* 0x00000000ff00723e */ /* 0x001fca00000010ff */
[----:B--2---:R-:W-:Y:S01]  /*03b0*/  STG.E.U16 desc[UR6][R4.64], R0 ;  /* 0x0000000004007986 */ /* 0x004fe2000c101506 */
[----:B------:R-:W-:Y:S05]  /*03c0*/  EXIT ;  /* 0x000000000000794d */ /* 0x000fea0003800000 */
.L_x_568:
[----:B------:R-:W0:Y:S01]  /*03d0*/  LDCU UR4, c[0x0][0x380] ;  /* 0x00007000ff0477ac */ /* 0x000e220008000800 */
[----:B------:R-:W-:Y:S01]  /*03e0*/  IADD3 R2, PT, PT, R2, -0x1, RZ ;  /* 0xffffffff02027810 */ /* 0x000fe20007ffe0ff */
[----:B------:R-:W-:Y:S04]  /*03f0*/  BSSY.RECONVERGENT B0, `(.L_x_573) ;  /* 0x00003af000007945 */ /* 0x000fe80003800200 */
[----:B------:R-:W-:Y:S01]  /*0400*/  BSSY.RELIABLE B1, `(.L_x_574) ;  /* 0x0000277000017945 */ /* 0x000fe20003800100 */
[----:B------:R-:W-:-:S04]  /*0410*/  VIMNMX.U32 R0, PT, PT, R2, 0x18, PT ;  /* 0x0000001802007848 */ /* 0x000fc80003fe0000 */
[----:B------:R-:W-:Y:S02]  /*0420*/  IADD3 R0, PT, PT, R0, 0x1, RZ ;  /* 0x0000000100007810 */ /* 0x000fe40007ffe0ff */
[----:B0-----:R-:W-:-:S13]  /*0430*/  ISETP.GE.AND P0, PT, R3, UR4, PT ;  /* 0x0000000403007c0c */ /* 0x001fda000bf06270 */
[----:B------:R-:W-:Y:S05]  /*0440*/  @P0 BRA `(.L_x_575) ;  /* 0x0000002400bc0947 */ /* 0x000fea0003800000 */
[----:B------:R-:W0:Y:S01]  /*0450*/  LDCU.64 UR8, c[0x0][0x390] ;  /* 0x00007200ff0877ac */ /* 0x000e220008000a00 */
[----:B------:R-:W-:Y:S01]  /*0460*/  MOV R5, R3 ;  /* 0x0000000300057202 */ /* 0x000fe20000000f00 */
[----:B------:R-:W-:Y:S01]  /*0470*/  IMAD.MOV.U32 R4, RZ, RZ, RZ ;  /* 0x000000ffff047224 */ /* 0x000fe200078e00ff */
[----:B------:R-:W-:Y:S01]  /*0480*/  ISETP.NE.AND P0, PT, R2, RZ, PT ;  /* 0x000000ff0200720c */ /* 0x000fe20003f05270 */
[----:B------:R-:W1:Y:S01]  /*0490*/  LDCU UR5, c[0x0][0x38c] ;  /* 0x00007180ff0577ac */ /* 0x000e620008000800 */
[----:B------:R-:W2:Y:S01]  /*04a0*/  LDCU.64 UR10, c[0x0][0x4b8] ;  /* 0x00009700ff0a77ac */ /* 0x000ea20008000a00 */
[----:B0-----:R-:W-:-:S05]  /*04b0*/  IMAD.HI.U32 R6, R3, UR8, R4 ;  /* 0x0000000803067c27 */ /* 0x001fca000f8e0004 */
[----:B------:R-:W-:-:S04]  /*04c0*/  SHF.R.U32.HI R7, RZ, UR9, R6 ;  /* 0x00000009ff077c19 */ /* 0x000fc80008011606 */
[----:B------:R-:W-:-:S05]  /*04d0*/  IADD3 R4, PT, PT, -R7, RZ, RZ ;  /* 0x000000ff07047210 */ /* 0x000fca0007ffe1ff */
[----:B-1----:R-:W-:-:S04]  /*04e0*/  IMAD R4, R4, UR5, R3 ;  /* 0x0000000504047c24 */ /* 0x002fc8000f8e0203 */
[C---:B--2---:R-:W-:Y:S02]  /*04f0*/  IMAD R5, R4.reuse, UR10, RZ ;  /* 0x0000000a04057c24 */ /* 0x044fe4000f8e02ff */
[----:B------:R-:W-:Y:S01]  /*0500*/  IMAD R4, R4, UR11, RZ ;  /* 0x0000000b04047c24 */ /* 0x000fe2000f8e02ff */
[----:B------:R-:W-:Y:S06]  /*0510*/  @!P0 BRA `(.L_x_576) ;  /* 0x0000001000748947 */ /* 0x000fec0003800000 */
[----:B------:R-:W0:Y:S01]  /*0520*/  LDCU.64 UR8, c[0x0][0x398] ;  /* 0x00007300ff0877ac */ /* 0x000e220008000a00 */
[----:B------:R-:W-:Y:S01]  /*0530*/  HFMA2 R6, -RZ, RZ, 0, 0 ;  /* 0x00000000ff067431 */ /* 0x000fe200000001ff */
[----:B------:R-:W-:Y:S01]  /*0540*/  ISETP.NE.AND P0, PT, R0, 0x2, PT ;  /* 0x000000020000780c */ /* 0x000fe20003f05270 */
[----:B------:R-:W1:Y:S01]  /*0550*/  LDCU UR5, c[0x0][0x3a0] ;  /* 0x00007400ff0577ac */ /* 0x000e620008000800 */
[----:B------:R-:W2:Y:S02]  /*0560*/  LDCU.64 UR10, c[0x0][0x4c0] ;  /* 0x00009800ff0a77ac */ /* 0x000ea40008000a00 */
[----:B0-----:R-:W-:-:S05]  /*0570*/  IMAD.HI.U32 R8, R7, UR9, R6 ;  /* 0x0000000907087c27 */ /* 0x001fca000f8e0006 */
[----:B-1----:R-:W-:-:S04]  /*0580*/  SHF.R.U32.HI R9, RZ, UR5, R8 ;  /* 0x00000005ff097c19 */ /* 0x002fc80008011608 */
[----:B------:R-:W-:-:S05]  /*0590*/  IADD3 R6, PT, PT, -R9, RZ, RZ ;  /* 0x000000ff09067210 */ /* 0x000fca0007ffe1ff */
[----:B------:R-:W-:-:S04]  /*05a0*/  IMAD R6, R6, UR8, R7 ;  /* 0x0000000806067c24 */ /* 0x000fc8000f8e0207 */
[C---:B--2---:R-:W-:Y:S02]  /*05b0*/  IMAD R5, R6.reuse, UR10, R5 ;  /* 0x0000000a06057c24 */ /* 0x044fe4000f8e0205 */
[----:B------:R-:W-:Y:S01]  /*05c0*/  IMAD R4, R6, UR11, R4 ;  /* 0x0000000b06047c24 */ /* 0x000fe2000f8e0204 */
[----:B------:R-:W-:Y:S06]  /*05d0*/  @!P0 BRA `(.L_x_576) ;  /* 0x0000001000448947 */ /* 0x000fec0003800000 */
[----:B------:R-:W0:Y:S01]  /*05e0*/  LDCU.64 UR8, c[0x0][0x3a8] ;  /* 0x00007500ff0877ac */ /* 0x000e220008000a00 */
[----:B------:R-:W-:Y:S02]  /*05f0*/  MOV R8, RZ ;  /* 0x000000ff00087202 */ /* 0x000fe40000000f00 */
[----:B------:R-:W-:Y:S01]  /*0600*/  ISETP.NE.AND P0, PT, R0, 0x3, PT ;  /* 0x000000030000780c */ /* 0x000fe20003f05270 */
[----:B------:R-:W1:Y:S01]  /*0610*/  LDCU UR5, c[0x0][0x3a4] ;  /* 0x00007480ff0577ac */ /* 0x000e620008000800 */
[----:B------:R-:W2:Y:S01]  /*0620*/  LDCU.64 UR10, c[0x0][0x4c8] ;  /* 0x00009900ff0a77ac */ /* 0x000ea20008000a00 */
[----:B0-----:R-:W-:-:S05]  /*0630*/  IMAD.HI.U32 R6, R9, UR8, R8 ;  /* 0x0000000809067c27 */ /* 0x001fca000f8e0008 */
[----:B------:R-:W-:-:S04]  /*0640*/  SHF.R.U32.HI R7, RZ, UR9, R6 ;  /* 0x00000009ff077c19 */ /* 0x000fc80008011606 */
[----:B------:R-:W-:-:S05]  /*0650*/  IADD3 R8, PT, PT, -R7, RZ, RZ ;  /* 0x000000ff07087210 */ /* 0x000fca0007ffe1ff */
[----:B-1----:R-:W-:-:S04]  /*0660*/  IMAD R8, R8, UR5, R9 ;  /* 0x0000000508087c24 */ /* 0x002fc8000f8e0209 */
        /* <DEDUP_REMOVED lines=16> */
[----:B------:R-:W-:Y:S01]  /*0770*/  HFMA2 R8, -RZ, RZ, 0, 0 ;  /* 0x00000000ff087431 */ /* 0x000fe200000001ff */
[----:B------:R-:W-:Y:S01]  /*0780*/  ISETP.NE.AND P0, PT, R0, 0x5, PT ;  /* 0x000000050000780c */ /* 0x000fe20003f05270 */
[----:B------:R-:W1:Y:S01]  /*0790*/  LDCU UR5, c[0x0][0x3bc] ;  /* 0x00007780ff0577ac */ /* 0x000e620008000800 */
[----:B------:R-:W2:Y:S02]  /*07a0*/  LDCU.64 UR10, c[0x0][0x4d8] ;  /* 0x00009b00ff0a77ac */ /* 0x000ea40008000a00 */
[----:B0-----:R-:W-:-:S05]  /*07b0*/  IMAD.HI.U32 R6, R9, UR8, R8 ;  /* 0x0000000809067c27 */ /* 0x001fca000f8e0008 */
[----:B------:R-:W-:-:S05]  /*07c0*/  SHF.R.U32.HI R7, RZ, UR9, R6 ;  /* 0x00000009ff077c19 */ /* 0x000fca0008011606 */
[----:B------:R-:W-:-:S04]  /*07d0*/  IMAD.MOV R8, RZ, RZ, -R7 ;  /* 0x000000ffff087224 */ /* 0x000fc800078e0a07 */
        /* <DEDUP_REMOVED lines=58> */
[----:B-1----:R-:W-:-:S05]  /*0b80*/  SHF.R.U32.HI R9, RZ, UR5, R8 ;  /* 0x00000005ff097c19 */ /* 0x002fca0008011608 */
[----:B------:R-:W-:-:S04]  /*0b90*/  IMAD.MOV R6, RZ, RZ, -R9 ;  /* 0x000000ffff067224 */ /* 0x000fc800078e0a09 */
        /* <DEDUP_REMOVED lines=160> */
[----:B------:R-:W-:Y:S01]  /*15a0*/  ISETP.NE.AND P0, PT, R0, 0x18, PT ;  /* 0x000000180000780c */ /* 0x000fe20003f05270 */
[----:B------:R-:W0:Y:S01]  /*15b0*/  LDCU.64 UR8, c[0x0][0x4a0] ;  /* 0x00009400ff0877ac */ /* 0x000e220008000a00 */
[----:B------:R-:W-:Y:S01]  /*15c0*/  MOV R6, RZ ;  /* 0x000000ff00067202 */ /* 0x000fe20000000f00 */
[----:B------:R-:W1:Y:S01]  /*15d0*/  LDCU UR5, c[0x0][0x4a8] ;  /* 0x00009500ff0577ac */ /* 0x000e620008000800 */
[----:B------:R-:W2:Y:S09]  /*15e0*/  LDCU.64 UR10, c[0x0][0x570] ;  /* 0x0000ae00ff0a77ac */ /* 0x000eb20008000a00 */
[----:B------:R-:W3:Y:S01]  /*15f0*/  @P0 LDC.64 R14, c[0x0][0x4b0] ;  /* 0x00012c00ff0e0b82 */ /* 0x000ee20000000a00 */
[----:B0-----:R-:W-:-:S07]  /*1600*/  IMAD.HI.U32 R10, R7, UR9, R6 ;  /* 0x00000009070a7c27 */ /* 0x001fce000f8e0006 */
[----:B------:R-:W0:Y:S01]  /*1610*/  @P0 LDC R17, c[0x0][0x4ac] ;  /* 0x00012b00ff110b82 */ /* 0x000e220000000800 */
[----:B-1----:R-:W-:Y:S02]  /*1620*/  SHF.R.U32.HI R11, RZ, UR5, R10 ;  /* 0x00000005ff0b7c19 */ /* 0x002fe4000801160a */
[----:B------:R-:W-:Y:S02]  /*1630*/  @P0 MOV R10, RZ ;  /* 0x000000ff000a0202 */ /* 0x000fe40000000f00 */
[----:B------:R-:W-:-:S03]  /*1640*/  IADD3 R13, PT, PT, -R11, RZ, RZ ;  /* 0x000000ff0b0d7210 */ /* 0x000fc60007ffe1ff */
[----:B------:R-:W1:Y:S01]  /*1650*/  @P0 LDC.64 R8, c[0x0][0x578] ;  /* 0x00015e00ff080b82 */ /* 0x000e620000000a00 */
[----:B---3--:R-:W-:-:S05]  /*1660*/  @P0 IMAD.HI.U32 R6, R11, R14, R10 ;  /* 0x0000000e0b060227 */ /* 0x008fca00078e000a */
[----:B------:R-:W-:Y:S01]  /*1670*/  @P0 SHF.R.U32.HI R10, RZ, R15, R6 ;  /* 0x0000000fff0a0219 */ /* 0x000fe20000011606 */
[----:B------:R-:W-:-:S04]  /*1680*/  IMAD R6, R13, UR8, R7 ;  /* 0x000000080d067c24 */ /* 0x000fc8000f8e0207 */
[----:B------:R-:W-:Y:S02]  /*1690*/  @P0 IMAD.MOV R10, RZ, RZ, -R10 ;  /* 0x000000ffff0a0224 */ /* 0x000fe400078e0a0a */
[----:B--2---:R-:W-:Y:S02]  /*16a0*/  IMAD R5, R6, UR10, R5 ;  /* 0x0000000a06057c24 */ /* 0x004fe4000f8e0205 */
[----:B0-----:R-:W-:Y:S02]  /*16b0*/  @P0 IMAD R10, R10, R17, R11 ;  /* 0x000000110a0a0224 */ /* 0x001fe400078e020b */
[----:B------:R-:W-:Y:S02]  /*16c0*/  IMAD R4, R6, UR11, R4 ;  /* 0x0000000b06047c24 */ /* 0x000fe4000f8e0204 */
[C---:B-1----:R-:W-:Y:S02]  /*16d0*/  @P0 IMAD R5, R10.reuse, R8, R5 ;  /* 0x000000080a050224 */ /* 0x042fe400078e0205 */
[----:B------:R-:W-:-:S07]  /*16e0*/  @P0 IMAD R4, R10, R9, R4 ;  /* 0x000000090a040224 */ /* 0x000fce00078e0204 */
.L_x_576:
[----:B------:R-:W0:Y:S02]  /*16f0*/  LDCU.128 UR8, c[0x0][0x580] ;  /* 0x0000b000ff0877ac */ /* 0x000e240008000c00 */
[----:B0-----:R-:W-:-:S04]  /*1700*/  IADD3 R6, P0, PT, R4, UR10, RZ ;  /* 0x0000000a04067c10 */ /* 0x001fc8000ff1e0ff */
[----:B------:R-:W-:-:S05]  /*1710*/  IADD3.X R7, PT, PT, RZ, UR11, RZ, P0, !PT ;  /* 0x0000000bff077c10 */ /* 0x000fca00087fe4ff */
[----:B------:R-:W2:Y:S01]  /*1720*/  LDG.E.U16 R6, desc[UR6][R6.64] ;  /* 0x0000000606067981 */ /* 0x000ea2000c1e1500 */
[----:B------:R-:W-:Y:S02]  /*1730*/  IADD3 R3, PT, PT, R3, 0x80, RZ ;  /* 0x0000008003037810 */ /* 0x000fe40007ffe0ff */
[----:B--2---:R-:W-:-:S05]  /*1740*/  SHF.L.U32 R4, R6, 0x10, RZ ;  /* 0x0000001006047819 */ /* 0x004fca00000006ff */
[----:B------:R-:W-:Y:S01]  /*1750*/  FMUL.RZ R9, R4, 0.15915493667125701904 ;  /* 0x3e22f98304097820 */ /* 0x000fe2000040c000 */
[----:B------:R-:W-:-:S03]  /*1760*/  IADD3 R4, P0, PT, R5, UR8, RZ ;  /* 0x0000000805047c10 */ /* 0x000fc6000ff1e0ff */
[----:B------:R-:W0:Y:S01]  /*1770*/  MUFU.SIN R8, R9 ;  /* 0x0000000900087308 */ /* 0x000e220000000400 */
[----:B------:R-:W-:Y:S02]  /*1780*/  IADD3.X R5, PT, PT, RZ, UR9, RZ, P0, !PT ;  /* 0x00000009ff057c10 */ /* 0x000fe400087fe4ff */
[----:B------:R-:W-:-:S13]  /*1790*/  ISETP.GE.AND P0, PT, R3, UR4, PT ;  /* 0x0000000403007c0c */ /* 0x000fda000bf06270 */
[----:B------:R-:W-:Y:S05]  /*17a0*/  @P0 BREAK.RELIABLE B1 ;  /* 0x0000000000010942 */ /* 0x000fea0003800100 */
[----:B0-----:R-:W-:-:S05]  /*17b0*/  F2FP.BF16.F32.PACK_AB R8, RZ, R8 ;  /* 0x00000008ff08723e */ /* 0x001fca00000010ff */
[----:B------:R0:W-:Y:S01]  /*17c0*/  STG.E.U16 desc[UR6][R4.64], R8 ;  /* 0x0000000804007986 */ /* 0x0001e2000c101506 */
[----:B------:R-:W-:Y:S05]  /*17d0*/  @P0 BRA `(.L_x_577) ;  /* 0x0000002400c00947 */ /* 0x000fea0003800000 */
[----:B------:R-:W1:Y:S01]  /*17e0*/  LDCU.64 UR8, c[0x0][0x390] ;  /* 0x00007200ff0877ac */ /* 0x000e620008000a00 */
[----:B0-----:R-:W-:Y:S02]  /*17f0*/  MOV R4, RZ ;  /* 0x000000ff00047202 */ /* 0x001fe40000000f00 */
[----:B------:R-:W-:Y:S01]  /*1800*/  MOV R5, R3 ;  /* 0x0000000300057202 */ /* 0x000fe20000000f00 */
[----:B------:R-:W0:Y:S01]  /*1810*/  LDCU UR5, c[0x0][0x38c] ;  /* 0x00007180ff0577ac */ /* 0x000e220008000800 */
[----:B------:R-:W-:Y:S01]  /*1820*/  ISETP.NE.AND P0, PT, R2, RZ, PT ;  /* 0x000000ff0200720c */ /* 0x000fe20003f05270 */
[----:B------:R-:W2:Y:S01]  /*1830*/  LDCU.64 UR10, c[0x0][0x4b8] ;  /* 0x00009700ff0a77ac */ /* 0x000ea20008000a00 */
[----:B-1----:R-:W-:-:S05]  /*1840*/  IMAD.HI.U32 R6, R3, UR8, R4 ;  /* 0x0000000803067c27 */ /* 0x002fca000f8e0004 */
[----:B------:R-:W-:-:S04]  /*1850*/  SHF.R.U32.HI R7, RZ, UR9, R6 ;  /* 0x00000009ff077c19 */ /* 0x000fc80008011606 */
[----:B------:R-:W-:-:S05]  /*1860*/  IADD3 R4, PT, PT, -R7, RZ, RZ ;  /* 0x000000ff07047210 */ /* 0x000fca0007ffe1ff */
[----:B0-----:R-:W-:-:S04]  /*1870*/  IMAD R4, R4, UR5, R3 ;  /* 0x0000000504047c24 */ /* 0x001fc8000f8e0203 */
        /* <DEDUP_REMOVED lines=16> */
[----:B------:R-:W-:Y:S01]  /*1980*/  IMAD.MOV.U32 R8, RZ, RZ, RZ ;  /* 0x000000ffff087224 */ /* 0x000fe200078e00ff */
        /* <DEDUP_REMOVED lines=264> */
[----:B------:R-:W-:-:S03]  /*2a10*/  IMAD R6, R13, UR8, R7 ;  /* 0x000000080d067c24 */ /* 0x000fc6000f8e0207 */
[----:B------:R-:W-:Y:S01]  /*2a20*/  @P0 IADD3 R10, PT, PT, -R10, RZ, RZ ;  /* 0x000000ff0a0a0210 */ /* 0x000fe20007ffe1ff */
[C---:B--2---:R-:W-:Y:S02]  /*2a30*/  IMAD R5, R6.reuse, UR10, R5 ;  /* 0x0000000a06057c24 */ /* 0x044fe4000f8e0205 */
[----:B------:R-:W-:Y:S02]  /*2a40*/  IMAD R4, R6, UR11, R4 ;  /* 0x0000000b06047c24 */ /* 0x000fe4000f8e0204 */
[----:B0-----:R-:W-:-:S04]  /*2a50*/  @P0 IMAD R10, R17, R10, R11 ;  /* 0x0000000a110a0224 */ /* 0x001fc800078e020b */
[C---:B-1----:R-:W-:Y:S02]  /*2a60*/  @P0 IMAD R5, R10.reuse, R8, R5 ;  /* 0x000000080a050224 */ /* 0x042fe400078e0205 */
[----:B------:R-:W-:-:S07]  /*2a70*/  @P0 IMAD R4, R10, R9, R4 ;  /* 0x000000090a040224 */ /* 0x000fce00078e0204 */
.L_x_578:
        /* <DEDUP_REMOVED lines=10> */
[----:B0-----:R-:W-:-:S05]  /*2b20*/  F2FP.BF16.F32.PACK_AB R8, RZ, R8 ;  /* 0x00000008ff08723e */ /* 0x001fca00000010ff */
[----:B------:R0:W-:Y:S02]  /*2b30*/  STG.E.U16 desc[UR6][R4.64], R8 ;  /* 0x0000000804007986 */ /* 0x0001e4000c101506 */
.L_x_575:
[----:B------:R-:W-:-:S13]  /*2b40*/  ISETP.GE.AND P0, PT, R3, UR4, PT ;  /* 0x0000000403007c0c */ /* 0x000fda000bf06270 */
[----:B------:R-:W-:Y:S05]  /*2b50*/  @P0 BREAK.RELIABLE B1 ;  /* 0x0000000000010942 */ /* 0x000fea0003800100 */
[----:B------:R-:W-:Y:S05]  /*2b60*/  @P0 BRA `(.L_x_577) ;  /* 0x0000001000dc0947 */ /* 0x000fea0003800000 */
[----:B------:R-:W-:Y:S05]  /*2b70*/  BSYNC.RELIABLE B1 ;  /* 0x0000000000017941 */ /* 0x000fea0003800100 */
.L_x_574:
[----:B------:R-:W1:Y:S01]  /*2b80*/  LDCU.64 UR8, c[0x0][0x390] ;  /* 0x00007200ff0877ac */ /* 0x000e620008000a00 */
[----:B0-----:R-:W-:Y:S01]  /*2b90*/  MOV R5, R3 ;  /* 0x0000000300057202 */ /* 0x001fe20000000f00 */
[----:B------:R-:W-:Y:S01]  /*2ba0*/  IMAD.MOV.U32 R4, RZ, RZ, RZ ;  /* 0x000000ffff047224 */ /* 0x000fe200078e00ff */
[----:B------:R-:W-:Y:S01]  /*2bb0*/  ISETP.NE.AND P0, PT, R2, RZ, PT ;  /* 0x000000ff0200720c */ /* 0x000fe20003f05270 */
[----:B------:R-:W0:Y:S01]  /*2bc0*/  LDCU UR5, c[0x0][0x38c] ;  /* 0x00007180ff0577ac */ /* 0x000e220008000800 */
        /* <DEDUP_REMOVED lines=274> */
[----:B------:R-:W-:Y:S01]  /*3cf0*/  HFMA2 R6, -RZ, RZ, 0, 0 ;  /* 0x00000000ff067431 */ /* 0x000fe200000001ff */
        /* <DEDUP_REMOVED lines=18> */
.L_x_579:
[----:B------:R-:W0:Y:S02]  /*3e20*/  LDCU.128 UR8, c[0x0][0x580] ;  /* 0x0000b000ff0877ac */ /* 0x000e240008000c00 */
[----:B0-----:R-:W-:-:S04]  /*3e30*/  IADD3 R6, P0, PT, R4, UR10, RZ ;  /* 0x0000000a04067c10 */ /* 0x001fc8000ff1e0ff */
[----:B------:R-:W-:-:S05]  /*3e40*/  IADD3.X R7, PT, PT, RZ, UR11, RZ, P0, !PT ;  /* 0x0000000bff077c10 */ /* 0x000fca00087fe4ff */
[----:B------:R-:W2:Y:S01]  /*3e50*/  LDG.E.U16 R6, desc[UR6][R6.64] ;  /* 0x0000000606067981 */ /* 0x000ea2000c1e1500 */
[----:B------:R-:W-:Y:S01]  /*3e60*/  VIADD R3, R3, 0x80 ;  /* 0x0000008003037836 */ /* 0x000fe20000000000 */
[----:B--2---:R-:W-:-:S05]  /*3e70*/  SHF.L.U32 R4, R6, 0x10, RZ ;  /* 0x0000001006047819 */ /* 0x004fca00000006ff */
[----:B------:R-:W-:Y:S01]  /*3e80*/  FMUL.RZ R9, R4, 0.15915493667125701904 ;  /* 0x3e22f98304097820 */ /* 0x000fe2000040c000 */
[----:B------:R-:W-:-:S03]  /*3e90*/  IADD3 R4, P0, PT, R5, UR8, RZ ;  /* 0x0000000805047c10 */ /* 0x000fc6000ff1e0ff */
[----:B------:R-:W0:Y:S01]  /*3ea0*/  MUFU.SIN R8, R9 ;  /* 0x0000000900087308 */ /* 0x000e220000000400 */
[----:B------:R-:W-:Y:S02]  /*3eb0*/  IADD3.X R5, PT, PT, RZ, UR9, RZ, P0, !PT ;  /* 0x00000009ff057c10 */ /* 0x000fe400087fe4ff */
[----:B0-----:R-:W-:-:S05]  /*3ec0*/  F2FP.BF16.F32.PACK_AB R8, RZ, R8 ;  /* 0x00000008ff08723e */ /* 0x001fca00000010ff */
[----:B------:R1:W-:Y:S02]  /*3ed0*/  STG.E.U16 desc[UR6][R4.64], R8 ;  /* 0x0000000804007986 */ /* 0x0003e4000c101506 */
.L_x_577:
[----:B------:R-:W-:Y:S05]  /*3ee0*/  BSYNC.RECONVERGENT B0 ;  /* 0x0000000000007941 */ /* 0x000fea0003800200 */
.L_x_573:
[----:B------:R-:W-:Y:S05]  /*3ef0*/  WARPSYNC.ALL ;  /* 0x0000000000007948 */ /* 0x000fea0003800000 */
[----:B------:R-:W-:-:S13]  /*3f00*/  ISETP.GE.AND P0, PT, R3, UR4, PT ;  /* 0x0000000403007c0c */ /* 0x000fda000bf06270 */
[----:B------:R-:W-:Y:S05]  /*3f10*/  @P0 EXIT ;  /* 0x000000000000094d */ /* 0x000fea0003800000 */
[----:B------:R-:W2:Y:S01]  /*3f20*/  LDCU.64 UR4, c[0x0][0x390] ;  /* 0x00007200ff0477ac */ /* 0x000ea20008000a00 */
[----:B01----:R-:W-:Y:S01]  /*3f30*/  HFMA2 R4, -RZ, RZ, 0, 0 ;  /* 0x00000000ff047431 */ /* 0x003fe200000001ff */
[----:B------:R-:W-:Y:S01]  /*3f40*/  MOV R5, R3 ;  /* 0x0000000300057202 */ /* 0x000fe20000000f00 */
[----:B------:R-:W0:Y:S01]  /*3f50*/  LDCU UR8, c[0x0][0x38c] ;  /* 0x00007180ff0877ac */ /* 0x000e220008000800 */
[----:B------:R-:W-:Y:S01]  /*3f60*/  ISETP.NE.AND P0, PT, R2, RZ, PT ;  /* 0x000000ff0200720c */ /* 0x000fe20003f05270 */
[----:B------:R-:W1:Y:S01]  /*3f70*/  LDCU.64 UR10, c[0x0][0x4b8] ;  /* 0x00009700ff0a77ac */ /* 0x000e620008000a00 */
[----:B--2---:R-:W-:-:S05]  /*3f80*/  IMAD.HI.U32 R4, R3, UR4, R4 ;  /* 0x0000000403047c27 */ /* 0x004fca000f8e0004 */
[----:B------:R-:W-:-:S04]  /*3f90*/  SHF.R.U32.HI R5, RZ, UR5, R4 ;  /* 0x00000005ff057c19 */ /* 0x000fc80008011604 */
[----:B------:R-:W-:-:S05]  /*3fa0*/  IADD3 R6, PT, PT, -R5, RZ, RZ ;  /* 0x000000ff05067210 */ /* 0x000fca0007ffe1ff */
[----:B0-----:R-:W-:-:S04]  /*3fb0*/  IMAD R2, R6, UR8, R3 ;  /* 0x0000000806027c24 */ /* 0x001fc8000f8e0203 */
[C---:B-1----:R-:W-:Y:S02]  /*3fc0*/  IMAD R3, R2.reuse, UR10, RZ ;  /* 0x0000000a02037c24 */ /* 0x042fe4000f8e02ff */
[----:B------:R-:W-:Y:S01]  /*3fd0*/  IMAD R2, R2, UR11, RZ ;  /* 0x0000000b02027c24 */ /* 0x000fe2000f8e02ff */
        /* <DEDUP_REMOVED lines=268> */
[----:B------:R-:W1:Y:S10]  /*50a0*/  LDCU UR4, c[0x0][0x4a8] ;  /* 0x00009500ff0477ac */ /* 0x000e740008000800 */
[----:B------:R-:W2:Y:S01]  /*50b0*/  @P0 LDC.64 R8, c[0x0][0x4b0] ;  /* 0x00012c00ff080b82 */ /* 0x000ea20000000a00 */
[----:B0-----:R-:W-:-:S07]  /*50c0*/  IMAD.HI.U32 R6, R5, UR9, R4 ;  /* 0x0000000905067c27 */ /* 0x001fce000f8e0004 */
[----:B------:R-:W0:Y:S01]  /*50d0*/  @P0 LDC R11, c[0x0][0x4ac] ;  /* 0x00012b00ff0b0b82 */ /* 0x000e220000000800 */
[----:B-1----:R-:W-:Y:S01]  /*50e0*/  SHF.R.U32.HI R7, RZ, UR4, R6 ;  /* 0x00000004ff077c19 */ /* 0x002fe20008011606 */
[----:B------:R-:W1:Y:S01]  /*50f0*/  LDCU.64 UR4, c[0x0][0x570] ;  /* 0x0000ae00ff0477ac */ /* 0x000e620008000a00 */
[----:B------:R-:W-:Y:S02]  /*5100*/  @P0 MOV R6, RZ ;  /* 0x000000ff00060202 */ /* 0x000fe40000000f00 */
[----:B------:R-:W-:-:S03]  /*5110*/  IADD3 R4, PT, PT, -R7, RZ, RZ ;  /* 0x000000ff07047210 */ /* 0x000fc60007ffe1ff */
[----:B------:R-:W3:Y:S02]  /*5120*/  @P0 LDC.64 R12, c[0x0][0x578] ;  /* 0x00015e00ff0c0b82 */ /* 0x000ee40000000a00 */
[----:B------:R-:W-:Y:S02]  /*5130*/  IMAD R4, R4, UR8, R5 ;  /* 0x0000000804047c24 */ /* 0x000fe4000f8e0205 */
[----:B--2---:R-:W-:-:S05]  /*5140*/  @P0 IMAD.HI.U32 R0, R7, R8, R6 ;  /* 0x0000000807000227 */ /* 0x004fca00078e0006 */
[----:B------:R-:W-:Y:S01]  /*5150*/  @P0 SHF.R.U32.HI R0, RZ, R9, R0 ;  /* 0x00000009ff000219 */ /* 0x000fe20000011600 */
[C---:B-1----:R-:W-:Y:S02]  /*5160*/  IMAD R3, R4.reuse, UR4, R3 ;  /* 0x0000000404037c24 */ /* 0x042fe4000f8e0203 */
[----:B------:R-:W-:Y:S01]  /*5170*/  IMAD R2, R4, UR5, R2 ;  /* 0x0000000504027c24 */ /* 0x000fe2000f8e0202 */
[----:B------:R-:W-:-:S05]  /*5180*/  @P0 IADD3 R6, PT, PT, -R0, RZ, RZ ;  /* 0x000000ff00060210 */ /* 0x000fca0007ffe1ff */
[----:B0-----:R-:W-:-:S04]  /*5190*/  @P0 IMAD R6, R11, R6, R7 ;  /* 0x000000060b060224 */ /* 0x001fc800078e0207 */
[C---:B---3--:R-:W-:Y:S02]  /*51a0*/  @P0 IMAD R3, R6.reuse, R12, R3 ;  /* 0x0000000c06030224 */ /* 0x048fe400078e0203 */
[----:B------:R-:W-:-:S07]  /*51b0*/  @P0 IMAD R2, R6, R13, R2 ;  /* 0x0000000d06020224 */ /* 0x000fce00078e0202 */
.L_x_580:
[----:B------:R-:W0:Y:S02]  /*51c0*/  LDCU.128 UR8, c[0x0][0x580] ;  /* 0x0000b000ff0877ac */ /* 0x000e240008000c00 */
[----:B0-----:R-:W-:-:S04]  /*51d0*/  IADD3 R4, P0, PT, R2, UR10, RZ ;  /* 0x0000000a02047c10 */ /* 0x001fc8000ff1e0ff */
[----:B------:R-:W-:-:S05]  /*51e0*/  IADD3.X R5, PT, PT, RZ, UR11, RZ, P0, !PT ;  /* 0x0000000bff057c10 */ /* 0x000fca00087fe4ff */
[----:B------:R-:W2:Y:S01]  /*51f0*/  LDG.E.U16 R4, desc[UR6][R4.64] ;  /* 0x0000000604047981 */ /* 0x000ea2000c1e1500 */
[----:B------:R-:W-:-:S04]  /*5200*/  IADD3 R2, P0, PT, R3, UR8, RZ ;  /* 0x0000000803027c10 */ /* 0x000fc8000ff1e0ff */
[----:B------:R-:W-:Y:S02]  /*5210*/  IADD3.X R3, PT, PT, RZ, UR9, RZ, P0, !PT ;  /* 0x00000009ff037c10 */ /* 0x000fe400087fe4ff */
[----:B--2---:R-:W-:-:S05]  /*5220*/  SHF.L.U32 R0, R4, 0x10, RZ ;  /* 0x0000001004007819 */ /* 0x004fca00000006ff */
[----:B------:R-:W-:-:S04]  /*5230*/  FMUL.RZ R6, R0, 0.15915493667125701904 ;  /* 0x3e22f98300067820 */ /* 0x000fc8000040c000 */
[----:B------:R-:W0:Y:S02]  /*5240*/  MUFU.SIN R0, R6 ;  /* 0x0000000600007308 */ /* 0x000e240000000400 */
[----:B0-----:R-:W-:-:S05]  /*5250*/  F2FP.BF16.F32.PACK_AB R0, RZ, R0 ;  /* 0x00000000ff00723e */ /* 0x001fca00000010ff */
[----:B------:R-:W-:Y:S01]  /*5260*/  STG.E.U16 desc[UR6][R2.64], R0 ;  /* 0x0000000002007986 */ /* 0x000fe2000c101506 */
[----:B------:R-:W-:Y:S05]  /*5270*/  EXIT ;  /* 0x000000000000794d */ /* 0x000fea0003800000 */
.L_x_581:
        /* <DEDUP_REMOVED lines=16> */
.L_x_2664:


//--------------------- .text._ZN2at6native27unrolled_elementwise_kernelIZZZNS0_15sin_kernel_cudaERNS_18TensorIteratorBaseEENKUlvE0_clEvENKUlvE2_clEvEUlN3c108BFloat16EE_St5arrayIPcLm2EELi4E23TrivialOffsetCalculatorILi1EjESD_NS0_6memory15LoadWithoutCastENSE_16StoreWithoutCastEEEviT_T0_T2_T3_T4_T5_ --------------------------
	.section	.text._ZN2at6native27unrolled_elementwise_kernelIZZZNS0_15sin_kernel_cudaERNS_18TensorIteratorBaseEENKUlvE0_clEvENKUlvE2_clEvEUlN3c108BFloat16EE_St5arrayIPcLm2EELi4E23TrivialOffsetCalculatorILi1EjESD_NS0_6memory15LoadWithoutCastENSE_16StoreWithoutCastEEEviT_T0_T2_T3_T4_T5_,"ax",@progbits
	.align	128
        .global         _ZN2at6native27unrolled_elementwise_kernelIZZZNS0_15sin_kernel_cudaERNS_18TensorIteratorBaseEENKUlvE0_clEvENKUlvE2_clEvEUlN3c108BFloat16EE_St5arrayIPcLm2EELi4E23TrivialOffsetCalculatorILi1EjESD_NS0_6memory15LoadWithoutCastENSE_16StoreWithoutCastEEEviT_T0_T2_T3_T4_T5_
        .type           _ZN2at6native27unrolled_elementwise_kernelIZZZNS0_15sin_kernel_cudaERNS_18TensorIteratorBaseEENKUlvE0_clEvENKUlvE2_clEvEUlN3c108BFloat16EE_St5arrayIPcLm2EELi4E23TrivialOffsetCalculatorILi1EjESD_NS0_6memory15LoadWithoutCastENSE_16StoreWithoutCastEEEviT_T0_T2_T3_T4_T5_,@function
        .size           _ZN2at6native27unrolled_elementwise_kernelIZZZNS0_15sin_kernel_cudaERNS_18TensorIteratorBaseEENKUlvE0_clEvENKUlvE2_clEvEUlN3c108BFloat16EE_St5arrayIPcLm2EELi4E23TrivialOffsetCalculatorILi1EjESD_NS0_6memory15LoadWithoutCastENSE_16StoreWithoutCastEEEviT_T0_T2_T3_T4_T5_,(.L_x_2665 - _ZN2at6native27unrolled_elementwise_kernelIZZZNS0_15sin_kernel_cudaERNS_18TensorIteratorBaseEENKUlvE0_clEvENKUlvE2_clEvEUlN3c108BFloat16EE_St5arrayIPcLm2EELi4E23TrivialOffsetCalculatorILi1EjESD_NS0_6memory15LoadWithoutCastENSE_16StoreWithoutCastEEEviT_T0_T2_T3_T4_T5_)
        .other          _ZN2at6native27unrolled_elementwise_kernelIZZZNS0_15sin_kernel_cudaERNS_18TensorIteratorBaseEENKUlvE0_clEvENKUlvE2_clEvEUlN3c108BFloat16EE_St5arrayIPcLm2EELi4E23TrivialOffsetCalculatorILi1EjESD_NS0_6memory15LoadWithoutCastENSE_16StoreWithoutCastEEEviT_T0_T2_T3_T4_T5_,@"STO_CUDA_ENTRY STV_DEFAULT"
_ZN2at6native27unrolled_elementwise_kernelIZZZNS0_15sin_kernel_cudaERNS_18TensorIteratorBaseEENKUlvE0_clEvENKUlvE2_clEvEUlN3c108BFloat16EE_St5arrayIPcLm2EELi4E23TrivialOffsetCalculatorILi1EjESD_NS0_6memory15LoadWithoutCastENSE_16StoreWithoutCastEEEviT_T0_T2_T3_T4_T5_:
.text._ZN2at6native27unrolled_elementwise_kernelIZZZNS0_15sin_kernel_cudaERNS_18TensorIteratorBaseEENKUlvE0_clEvENKUlvE2_clEvEUlN3c108BFloat16EE_St5arrayIPcLm2EELi4E23TrivialOffsetCalculatorILi1EjESD_NS0_6memory15LoadWithoutCastENSE_16StoreWithoutCastEEEviT_T0_T2_T3_T4_T5_:
[----:B------:R-:W-:Y:S01]  /*0000*/  LDC R1, c[0x0][0x37c] ;  /* 0x0000df00ff017b82 */ /* 0x000fe20000000800 */
[----:B------:R-:W0:Y:S07]  /*0010*/  S2R R3, SR_CTAID.X ;  /* 0x0000000000037919 */ /* 0x000e2e0000002500 */
[----:B------:R-:W0:Y:S01]  /*0020*/  LDC R0, c[0x0][0x380] ;  /* 0x0000e000ff007b82 */ /* 0x000e220000000800 */
[----:B------:R-:W1:Y:S01]  /*0030*/  LDCU.64 UR4, c[0x0][0x358] ;  /* 0x00006b00ff0477ac */ /* 0x000e620008000a00 */
[----:B------:R-:W-:Y:S01]  /*0040*/  PRMT R10, RZ, 0x7610, R10 ;  /* 0x00007610ff0a7816 */ /* 0x000fe2000000000a */
[----:B------:R-:W2:Y:S01]  /*0050*/  S2R R18, SR_TID.X ;  /* 0x0000000000127919 */ /* 0x000ea20000002100 */
[----:B0-----:R-:W-:-:S02]  /*0060*/  IMAD R5, R3, -0x200, R0 ;  /* 0xfffffe0003057824 */ /* 0x001fc400078e0200 */
[----:B--2---:R-:W-:-:S03]  /*0070*/  IMAD.MOV.U32 R0, RZ, RZ, R18 ;  /* 0x000000ffff007224 */ /* 0x004fc600078e0012 */
[----:B------:R-:W-:-:S13]  /*0080*/  ISETP.GE.AND P0, PT, R18, R5, PT ;  /* 0x000000051200720c */ /* 0x000fda0003f06270 */
[----:B------:R-:W-:Y:S01]  /*0090*/  @!P0 VIADD R18, R0, 0x80 ;  /* 0x0000008000128836 */ /* 0x000fe20000000000 */
[----:B------:R-:W0:Y:S01]  /*00a0*/  @!P0 LDC.64 R12, c[0x0][0x390] ;  /* 0x0000e400ff0c8b82 */ /* 0x000e220000000a00 */
[----:B------:R-:W-:-:S03]  /*00b0*/  @!P0 IMAD R7, R3, 0x200, R0 ;  /* 0x0000020003078824 */ /* 0x000fc600078e0200 */
[----:B------:R-:W-:-:S13]  /*00c0*/  ISETP.GE.AND P1, PT, R18, R5, PT ;  /* 0x000000051200720c */ /* 0x000fda0003f26270 */
[----:B------:R-:W-:Y:S01]  /*00d0*/  @!P1 LEA R11, R3, R18, 0x9 ;  /* 0x00000012030b9211 */ /* 0x000fe200078e48ff */
[----:B------:R-:W-:Y:S01]  /*00e0*/  @!P1 VIADD R18, R18, 0x80 ;  /* 0x0000008012129836 */ /* 0x000fe20000000000 */
[----:B------:R-:W2:Y:S04]  /*00f0*/  @!P1 LDC.64 R14, c[0x0][0x390] ;  /* 0x0000e400ff0e9b82 */ /* 0x000ea80000000a00 */
[----:B------:R-:W-:Y:S01]  /*0100*/  ISETP.GE.AND P2, PT, R18, R5, PT ;  /* 0x000000051200720c */ /* 0x000fe20003f46270 */
[----:B0-----:R-:W-:-:S05]  /*0110*/  @!P0 IMAD.WIDE.U32 R12, R7, 0x2, R12 ;  /* 0x00000002070c8825 */ /* 0x001fca00078e000c */
[----:B-1----:R0:W3:Y:S07]  /*0120*/  @!P0 LDG.E.U16 R10, desc[UR4][R12.64] ;  /* 0x000000040c0a8981 */ /* 0x0020ee000c1e1500 */
[----:B------:R-:W1:Y:S01]  /*0130*/  @!P2 LDC.64 R8, c[0x0][0x390] ;  /* 0x0000e400ff08ab82 */ /* 0x000e620000000a00 */
[----:B------:R-:W-:Y:S02]  /*0140*/  @!P2 LEA R7, R3, R18, 0x9 ;  /* 0x000000120307a211 */ /* 0x000fe400078e48ff */
[----:B------:R-:W-:Y:S01]  /*0150*/  PRMT R19, RZ, 0x7610, R19 ;  /* 0x00007610ff137816 */ /* 0x000fe20000000013 */
[----:B--2---:R-:W-:Y:S01]  /*0160*/  @!P1 IMAD.WIDE.U32 R14, R11, 0x2, R14 ;  /* 0x000000020b0e9825 */ /* 0x004fe200078e000e */
[----:B------:R-:W-:-:S06]  /*0170*/  PRMT R11, RZ, 0x7610, R11 ;  /* 0x00007610ff0b7816 */ /* 0x000fcc000000000b */
[----:B------:R2:W4:Y:S01]  /*0180*/  @!P1 LDG.E.U16 R11, desc[UR4][R14.64] ;  /* 0x000000040e0b9981 */ /* 0x000522000c1e1500 */
[----:B-1----:R-:W-:-:S05]  /*0190*/  @!P2 IMAD.WIDE.U32 R8, R7, 0x2, R8 ;  /* 0x000000020708a825 */ /* 0x002fca00078e0008 */
[----:B------:R1:W4:Y:S01]  /*01a0*/  @!P2 LDG.E.U16 R19, desc[UR4][R8.64] ;  /* 0x000000040813a981 */ /* 0x000322000c1e1500 */
[----:B------:R-:W-:-:S05]  /*01b0*/  @!P2 VIADD R18, R18, 0x80 ;  /* 0x000000801212a836 */ /* 0x000fca0000000000 */
[-C--:B------:R-:W-:Y:S02]  /*01c0*/  ISETP.GE.AND P0, PT, R18, R5.reuse, PT ;  /* 0x000000051200720c */ /* 0x080fe40003f06270 */
[----:B------:R-:W-:-:S11]  /*01d0*/  ISETP.GE.AND P1, PT, R0, R5, PT ;  /* 0x000000050000720c */ /* 0x000fd60003f26270 */
[----:B------:R-:W1:Y:S01]  /*01e0*/  @!P0 LDC.64 R16, c[0x0][0x390] ;  /* 0x0000e400ff108b82 */ /* 0x000e620000000a00 */
[----:B0-----:R-:W-:Y:S02]  /*01f0*/  @!P0 IMAD R13, R3, 0x200, R18 ;  /* 0x00000200030d8824 */ /* 0x001fe400078e0212 */
[----:B--2---:R-:W-:-:S05]  /*0200*/  VIADD R14, R0, 0x100 ;  /* 0x00000100000e7836 */ /* 0x004fca0000000000 */
[----:B-1----:R-:W0:Y:S01]  /*0210*/  @!P1 LDC.64 R8, c[0x0][0x388] ;  /* 0x0000e200ff089b82 */ /* 0x002e220000000a00 */
[----:B------:R-:W-:Y:S02]  /*0220*/  ISETP.GE.AND P3, PT, R14, R5, PT ;  /* 0x000000050e00720c */ /* 0x000fe40003f66270 */
[----:B------:R-:W-:Y:S01]  /*0230*/  PRMT R7, RZ, 0x7610, R7 ;  /* 0x00007610ff077816 */ /* 0x000fe20000000007 */
[----:B------:R-:W-:Y:S01]  /*0240*/  @!P0 IMAD.WIDE.U32 R12, R13, 0x2, R16 ;  /* 0x000000020d0c8825 */ /* 0x000fe200078e0010 */
[----:B------:R-:W-:-:S04]  /*0250*/  IADD3 R16, PT, PT, R0, 0x80, RZ ;  /* 0x0000008000107810 */ /* 0x000fc80007ffe0ff */
[----:B------:R-:W-:Y:S01]  /*0260*/  ISETP.GE.AND P2, PT, R16, R5, PT ;  /* 0x000000051000720c */ /* 0x000fe20003f46270 */
[----:B------:R1:W5:Y:S01]  /*0270*/  @!P0 LDG.E.U16 R7, desc[UR4][R12.64] ;  /* 0x000000040c078981 */ /* 0x000362000c1e1500 */
[----:B------:R-:W-:Y:S01]  /*0280*/  IADD3 R14, PT, PT, R0, 0x180, RZ ;  /* 0x00000180000e7810 */ /* 0x000fe20007ffe0ff */
[----:B-1----:R-:W-:-:S04]  /*0290*/  @!P1 IMAD R13, R3, 0x200, R0 ;  /* 0x00000200030d9824 */ /* 0x002fc800078e0200 */
[----:B0-----:R-:W-:Y:S01]  /*02a0*/  @!P1 IMAD.WIDE.U32 R8, R13, 0x2, R8 ;  /* 0x000000020d089825 */ /* 0x001fe200078e0008 */
[----:B------:R-:W-:-:S04]  /*02b0*/  @!P1 MOV R0, R16 ;  /* 0x0000001000009202 */ /* 0x000fc80000000f00 */
[-C--:B------:R-:W-:Y:S01]  /*02c0*/  ISETP.GE.AND P4, PT, R0, R5.reuse, PT ;  /* 0x000000050000720c */ /* 0x080fe20003f86270 */
[----:B------:R-:W-:Y:S01]  /*02d0*/  BSSY.RECONVERGENT B0, `(.L_x_582) ;  /* 0x000001a000007945 */ /* 0x000fe20003800200 */
[----:B------:R-:W-:Y:S01]  /*02e0*/  ISETP.GE.AND P0, PT, R14, R5, PT ;  /* 0x000000050e00720c */ /* 0x000fe20003f06270 */
[----:B---3--:R-:W-:-:S04]  /*02f0*/  @!P1 IMAD.U32 R10, R10, 0x10000, RZ ;  /* 0x000100000a0a9824 */ /* 0x008fc800078e00ff */
[----:B------:R-:W-:-:S06]  /*0300*/  @!P1 FMUL.RZ R10, R10, 0.15915493667125701904 ;  /* 0x3e22f9830a0a9820 */ /* 0x000fcc000040c000 */
[----:B------:R-:W0:Y:S01]  /*0310*/  @!P1 MUFU.SIN R10, R10 ;  /* 0x0000000a000a9308 */ /* 0x000e220000000400 */
[----:B----4-:R-:W-:Y:S02]  /*0320*/  @!P2 SHF.L.U32 R11, R11, 0x10, RZ ;  /* 0x000000100b0ba819 */ /* 0x010fe400000006ff */
[----:B0-----:R-:W-:-:S03]  /*0330*/  @!P1 F2FP.BF16.F32.PACK_AB R6, RZ, R10 ;  /* 0x0000000aff06923e */ /* 0x001fc600000010ff */
[----:B------:R-:W-:Y:S01]  /*0340*/  @!P2 FMUL.RZ R11, R11, 0.15915493667125701904 ;  /* 0x3e22f9830b0ba820 */ /* 0x000fe2000040c000 */
[----:B------:R-:W-:Y:S01]  /*0350*/  @!P3 IMAD.U32 R19, R19, 0x10000, RZ ;  /* 0x000100001313b824 */ /* 0x000fe200078e00ff */
[----:B------:R0:W-:Y:S03]  /*0360*/  @!P1 STG.E.U16 desc[UR4][R8.64], R6 ;  /* 0x0000000608009986 */ /* 0x0001e6000c101504 */
[----:B------:R-:W-:Y:S01]  /*0370*/  @!P3 FMUL.RZ R12, R19, 0.15915493667125701904 ;  /* 0x3e22f983130cb820 */ /* 0x000fe2000040c000 */
[----:B------:R-:W1:Y:S08]  /*0380*/  @!P2 MUFU.SIN R11, R11 ;  /* 0x0000000b000ba308 */ /* 0x000e700000000400 */
[----:B------:R-:W2:Y:S01]  /*0390*/  @!P3 MUFU.SIN R12, R12 ;  /* 0x0000000c000cb308 */ /* 0x000ea20000000400 */
[----:B-1----:R-:W-:-:S02]  /*03a0*/  @!P2 F2FP.BF16.F32.PACK_AB R2, RZ, R11 ;  /* 0x0000000bff02a23e */ /* 0x002fc400000010ff */
[----:B--2---:R-:W-:Y:S01]  /*03b0*/  @!P3 F2FP.BF16.F32.PACK_AB R4, RZ, R12 ;  /* 0x0000000cff04b23e */ /* 0x004fe200000010ff */
[----:B0-----:R-:W-:Y:S06]  /*03c0*/  @P4 BRA `(.L_x_583) ;  /* 0x0000000000284947 */ /* 0x001fec0003800000 */
[----:B------:R-:W0:Y:S01]  /*03d0*/  LDC.64 R8, c[0x0][0x388] ;  /* 0x0000e200ff087b82 */ /* 0x000e220000000a00 */
[----:B------:R-:W-:Y:S01]  /*03e0*/  IMAD R11, R3, 0x200, R0 ;  /* 0x00000200030b7824 */ /* 0x000fe200078e0200 */
[----:B------:R-:W-:-:S04]  /*03f0*/  IADD3 R0, PT, PT, R0, 0x80, RZ ;  /* 0x0000008000007810 */ /* 0x000fc80007ffe0ff */
[----:B------:R-:W-:-:S13]  /*0400*/  ISETP.GE.AND P1, PT, R0, R5, PT ;  /* 0x000000050000720c */ /* 0x000fda0003f26270 */
[----:B------:R-:W-:Y:S01]  /*0410*/  @!P1 IMAD R13, R3, 0x200, R0 ;  /* 0x00000200030d9824 */ /* 0x000fe200078e0200 */
[----:B------:R-:W-:Y:S01]  /*0420*/  @!P1 IADD3 R0, PT, PT, R0, 0x80, RZ ;  /* 0x0000008000009810 */ /* 0x000fe20007ffe0ff */
[----:B0-----:R-:W-:-:S04]  /*0430*/  IMAD.WIDE.U32 R10, R11, 0x2, R8 ;  /* 0x000000020b0a7825 */ /* 0x001fc800078e0008 */
[----:B------:R-:W-:Y:S01]  /*0440*/  @!P1 IMAD.WIDE.U32 R8, R13, 0x2, R8 ;  /* 0x000000020d089825 */ /* 0x000fe200078e0008 */
[----:B------:R0:W-:Y:S04]  /*0450*/  STG.E.U16 desc[UR4][R10.64], R2 ;  /* 0x000000020a007986 */ /* 0x0001e8000c101504 */
[----:B------:R0:W-:Y:S02]  /*0460*/  @!P1 STG.E.U16 desc[UR4][R8.64], R4 ;  /* 0x0000000408009986 */ /* 0x0001e4000c101504 */
.L_x_583:
[----:B------:R-:W-:Y:S05]  /*0470*/  BSYNC.RECONVERGENT B0 ;  /* 0x0000000000007941 */ /* 0x000fea0003800200 */
.L_x_582:
[----:B------:R-:W-:Y:S01]  /*0480*/  ISETP.GE.AND P1, PT, R0, R5, PT ;  /* 0x000000050000720c */ /* 0x000fe20003f26270 */
[----:B-----5:R-:W-:-:S04]  /*0490*/  @!P0 IMAD.U32 R7, R7, 0x10000, RZ ;  /* 0x0001000007078824 */ /* 0x020fc800078e00ff */
[----:B------:R-:W-:-:S08]  /*04a0*/  @!P0 FMUL.RZ R7, R7, 0.15915493667125701904 ;  /* 0x3e22f98307078820 */ /* 0x000fd0000040c000 */
[----:B------:R-:W-:Y:S05]  /*04b0*/  @P1 EXIT ;  /* 0x000000000000194d */ /* 0x000fea0003800000 */
[----:B0-----:R-:W0:Y:S01]  /*04c0*/  LDC.64 R4, c[0x0][0x388] ;  /* 0x0000e200ff047b82 */ /* 0x001e220000000a00 */
[----:B------:R-:W1:Y:S01]  /*04d0*/  @!P0 MUFU.SIN R2, R7 ;  /* 0x0000000700028308 */ /* 0x000e620000000400 */
[----:B------:R-:W-:Y:S02]  /*04e0*/  LEA R3, R3, R0, 0x9 ;  /* 0x0000000003037211 */ /* 0x000fe400078e48ff */
[----:B-1----:R-:W-:-:S03]  /*04f0*/  @!P0 F2FP.BF16.F32.PACK_AB R6, RZ, R2 ;  /* 0x00000002ff06823e */ /* 0x002fc600000010ff */
[----:B0-----:R-:W-:-:S05]  /*0500*/  IMAD.WIDE.U32 R2, R3, 0x2, R4 ;  /* 0x0000000203027825 */ /* 0x001fca00078e0004 */
[----:B------:R-:W-:Y:S01]  /*0510*/  STG.E.U16 desc[UR4][R2.64], R6 ;  /* 0x0000000602007986 */ /* 0x000fe2000c101504 */
[----:B------:R-:W-:Y:S05]  /*0520*/  EXIT ;  /* 0x000000000000794d */ /* 0x000fea0003800000 */
.L_x_584:
        /* <DEDUP_REMOVED lines=13> */
.L_x_2665:


//--------------------- .text._ZN2at6native29vectorized_elementwise_kernelILi2EZZZNS0_15sin_kernel_cudaERNS_18TensorIteratorBaseEENKUlvE0_clEvENKUlvE2_clEvEUlN3c108BFloat16EE_St5arrayIPcLm2EEEEviT0_T1_ --------------------------
	.section	.text._ZN2at6native29vectorized_elementwise_kernelILi2EZZZNS0_15sin_kernel_cudaERNS_18TensorIteratorBaseEENKUlvE0_clEvENKUlvE2_clEvEUlN3c108BFloat16EE_St5arrayIPcLm2EEEEviT0_T1_,"ax",@progbits
	.align	128
        .global         _ZN2at6native29vectorized_elementwise_kernelILi2EZZZNS0_15sin_kernel_cudaERNS_18TensorIteratorBaseEENKUlvE0_clEvENKUlvE2_clEvEUlN3c108BFloat16EE_St5arrayIPcLm2EEEEviT0_T1_
        .type           _ZN2at6native29vectorized_elementwise_kernelILi2EZZZNS0_15sin_kernel_cudaERNS_18TensorIteratorBaseEENKUlvE0_clEvENKUlvE2_clEvEUlN3c108BFloat16EE_St5arrayIPcLm2EEEEviT0_T1_,@function
        .size           _ZN2at6native29vectorized_elementwise_kernelILi2EZZZNS0_15sin_kernel_cudaERNS_18TensorIteratorBaseEENKUlvE0_clEvENKUlvE2_clEvEUlN3c108BFloat16EE_St5arrayIPcLm2EEEEviT0_T1_,(.L_x_2666 - _ZN2at6native29vectorized_elementwise_kernelILi2EZZZNS0_15sin_kernel_cudaERNS_18TensorIteratorBaseEENKUlvE0_clEvENKUlvE2_clEvEUlN3c108BFloat16EE_St5arrayIPcLm2EEEEviT0_T1_)
        .other          _ZN2at6native29vectorized_elementwise_kernelILi2EZZZNS0_15sin_kernel_cudaERNS_18TensorIteratorBaseEENKUlvE0_clEvENKUlvE2_clEvEUlN3c108BFloat16EE_St5arrayIPcLm2EEEEviT0_T1_,@"STO_CUDA_ENTRY STV_DEFAULT"
_ZN2at6native29vectorized_elementwise_kernelILi2EZZZNS0_15sin_kernel_cudaERNS_18TensorIteratorBaseEENKUlvE0_clEvENKUlvE2_clEvEUlN3c108BFloat16EE_St5arrayIPcLm2EEEEviT0_T1_:
.text._ZN2at6native29vectorized_elementwise_kernelILi2EZZZNS0_15sin_kernel_cudaERNS_18TensorIteratorBaseEENKUlvE0_clEvENKUlvE2_clEvEUlN3c108BFloat16EE_St5arrayIPcLm2EEEEviT0_T1_:
[----:B------:R-:W-:Y:S01]  /*0000*/  LDC R1, c[0x0][0x37c] ;  /* 0x0000df00ff017b82 */ /* 0x000fe20000000800 */
[----:B------:R-:W0:Y:S01]  /*0010*/  S2R R0, SR_CTAID.X ;  /* 0x0000000000007919 */ /* 0x000e220000002500 */
[----:B------:R-:W1:Y:S01]  /*0020*/  LDCU UR6, c[0x0][0x380] ;  /* 0x00007000ff0677ac */ /* 0x000e620008000800 */
[----:B------:R-:W2:Y:S01]  /*0030*/  LDCU.64 UR4, c[0x0][0x358] ;  /* 0x00006b00ff0477ac */ /* 0x000ea20008000a00 */
[----:B0-----:R-:W-:-:S05]  /*0040*/  IMAD.SHL.U32 R0, R0, 0x400, RZ ;  /* 0x0000040000007824 */ /* 0x001fca00078e00ff */
[----:B-1----:R-:W-:-:S04]  /*0050*/  IADD3 R2, PT, PT, -R0, UR6, RZ ;  /* 0x0000000600027c10 */ /* 0x002fc8000fffe1ff */
[----:B------:R-:W-:-:S13]  /*0060*/  ISETP.GT.U32.AND P0, PT, R2, 0x3ff, PT ;  /* 0x000003ff0200780c */ /* 0x000fda0003f04070 */
[----:B--2---:R-:W-:Y:S05]  /*0070*/  @P0 BRA `(.L_x_585) ;  /* 0x00000008008c0947 */ /* 0x004fea0003800000 */
[----:B------:R-:W0:Y:S01]  /*0080*/  S2R R21, SR_TID.X ;  /* 0x0000000000157919 */ /* 0x000e220000002100 */
[----:B------:R-:W-:Y:S02]  /*0090*/  PRMT R20, RZ, 0x7610, R20 ;  /* 0x00007610ff147816 */ /* 0x000fe40000000014 */
[----:B0-----:R-:W-:Y:S01]  /*00a0*/  ISETP.GE.U32.AND P5, PT, R21, R2, PT ;  /* 0x000000021500720c */ /* 0x001fe20003fa6070 */
[----:B------:R-:W-:-:S12]  /*00b0*/  IMAD.MOV.U32 R3, RZ, RZ, R21 ;  /* 0x000000ffff037224 */ /* 0x000fd800078e0015 */
[----:B------:R-:W-:Y:S01]  /*00c0*/  @!P5 IADD3 R21, PT, PT, R3, 0x80, RZ ;  /* 0x000000800315d810 */ /* 0x000fe20007ffe0ff */
[----:B------:R-:W0:Y:S01]  /*00d0*/  @!P5 LDC.64 R24, c[0x0][0x390] ;  /* 0x0000e400ff18db82 */ /* 0x000e220000000a00 */
[----:B------:R-:W-:Y:S02]  /*00e0*/  @!P5 IMAD.IADD R11, R0, 0x1, R3 ;  /* 0x00000001000bd824 */ /* 0x000fe400078e0203 */
[----:B------:R-:W-:-:S13]  /*00f0*/  ISETP.GE.U32.AND P0, PT, R21, R2, PT ;  /* 0x000000021500720c */ /* 0x000fda0003f06070 */
[----:B------:R-:W-:Y:S01]  /*0100*/  @!P0 IMAD.IADD R23, R0, 0x1, R21 ;  /* 0x0000000100178824 */ /* 0x000fe200078e0215 */
[----:B------:R-:W1:Y:S01]  /*0110*/  @!P0 LDC.64 R12, c[0x0][0x390] ;  /* 0x0000e400ff0c8b82 */ /* 0x000e620000000a00 */
[----:B------:R-:W-:-:S05]  /*0120*/  @!P0 VIADD R21, R21, 0x80 ;  /* 0x0000008015158836 */ /* 0x000fca0000000000 */
[----:B------:R-:W-:Y:S01]  /*0130*/  ISETP.GE.U32.AND P6, PT, R21, R2, PT ;  /* 0x000000021500720c */ /* 0x000fe20003fc6070 */
[----:B0-----:R-:W-:Y:S01]  /*0140*/  @!P5 IMAD.WIDE.U32 R24, R11, 0x2, R24 ;  /* 0x000000020b18d825 */ /* 0x001fe200078e0018 */
[----:B------:R-:W-:-:S04]  /*0150*/  PRMT R11, RZ, 0x7610, R11 ;  /* 0x00007610ff0b7816 */ /* 0x000fc8000000000b */
[----:B------:R-:W2:Y:S07]  /*0160*/  @!P5 LDG.E.U16 R20, desc[UR4][R24.64] ;  /* 0x000000041814d981 */ /* 0x000eae000c1e1500 */
[----:B------:R-:W-:Y:S01]  /*0170*/  @!P6 IADD3 R19, PT, PT, R0, R21, RZ ;  /* 0x000000150013e210 */ /* 0x000fe20007ffe0ff */
[----:B------:R-:W-:Y:S01]  /*0180*/  @!P6 VIADD R21, R21, 0x80 ;  /* 0x000000801515e836 */ /* 0x000fe20000000000 */
[----:B------:R-:W0:Y:S04]  /*0190*/  @!P6 LDC.64 R16, c[0x0][0x390] ;  /* 0x0000e400ff10eb82 */ /* 0x000e280000000a00 */
[----:B------:R-:W-:-:S13]  /*01a0*/  ISETP.GE.U32.AND P1, PT, R21, R2, PT ;  /* 0x000000021500720c */ /* 0x000fda0003f26070 */
[----:B------:R-:W-:Y:S01]  /*01b0*/  @!P1 IMAD.IADD R15, R0, 0x1, R21 ;  /* 0x00000001000f9824 */ /* 0x000fe200078e0215 */
[----:B------:R-:W-:Y:S01]  /*01c0*/  @!P1 IADD3 R21, PT, PT, R21, 0x80, RZ ;  /* 0x0000008015159810 */ /* 0x000fe20007ffe0ff */
[----:B------:R-:W3:Y:S03]  /*01d0*/  @!P1 LDC.64 R28, c[0x0][0x390] ;  /* 0x0000e400ff1c9b82 */ /* 0x000ee60000000a00 */
[----:B------:R-:W-:Y:S01]  /*01e0*/  ISETP.GE.U32.AND P2, PT, R21, R2, PT ;  /* 0x000000021500720c */ /* 0x000fe20003f46070 */
[----:B0-----:R-:W-:-:S05]  /*01f0*/  @!P6 IMAD.WIDE.U32 R16, R19, 0x2, R16 ;  /* 0x000000021310e825 */ /* 0x001fca00078e0010 */
[----:B------:R0:W4:Y:S07]  /*0200*/  @!P6 LDG.E.U16 R11, desc[UR4][R16.64] ;  /* 0x00000004100be981 */ /* 0x00012e000c1e1500 */
[----:B------:R-:W-:Y:S01]  /*0210*/  @!P2 IMAD.IADD R26, R0, 0x1, R21 ;  /* 0x00000001001aa824 */ /* 0x000fe200078e0215 */
[----:B------:R-:W5:Y:S01]  /*0220*/  @!P2 LDC.64 R18, c[0x0][0x390] ;  /* 0x0000e400ff12ab82 */ /* 0x000f620000000a00 */
[----:B------:R-:W-:-:S05]  /*0230*/  @!P2 VIADD R21, R21, 0x80 ;  /* 0x000000801515a836 */ /* 0x000fca0000000000 */
[----:B------:R-:W-:-:S13]  /*0240*/  ISETP.GE.U32.AND P3, PT, R21, R2, PT ;  /* 0x000000021500720c */ /* 0x000fda0003f66070 */
[----:B------:R-:W-:Y:S01]  /*0250*/  @!P3 IADD3 R27, PT, PT, R0, R21, RZ ;  /* 0x00000015001bb210 */ /* 0x000fe20007ffe0ff */
[----:B------:R-:W-:Y:S01]  /*0260*/  @!P3 VIADD R21, R21, 0x80 ;  /* 0x000000801515b836 */ /* 0x000fe20000000000 */
[----:B0-----:R-:W0:Y:S04]  /*0270*/  @!P3 LDC.64 R16, c[0x0][0x390] ;  /* 0x0000e400ff10bb82 */ /* 0x001e280000000a00 */
[----:B------:R-:W-:-:S13]  /*0280*/  ISETP.GE.U32.AND P4, PT, R21, R2, PT ;  /* 0x000000021500720c */ /* 0x000fda0003f86070 */
[----:B------:R-:W-:Y:S01]  /*0290*/  @!P4 IADD3 R25, PT, PT, R0, R21, RZ ;  /* 0x000000150019c210 */ /* 0x000fe20007ffe0ff */
[----:B------:R-:W-:-:S05]  /*02a0*/  @!P4 VIADD R21, R21, 0x80 ;  /* 0x000000801515c836 */ /* 0x000fca0000000000 */
[----:B------:R-:W-:Y:S01]  /*02b0*/  ISETP.GE.U32.AND P5, PT, R21, R2, PT ;  /* 0x000000021500720c */ /* 0x000fe20003fa6070 */
[----:B-1----:R-:W-:Y:S01]  /*02c0*/  @!P0 IMAD.WIDE.U32 R12, R23, 0x2, R12 ;  /* 0x00000002170c8825 */ /* 0x002fe200078e000c */
[----:B------:R-:W-:-:S03]  /*02d0*/  PRMT R23, RZ, 0x7610, R23 ;  /* 0x00007610ff177816 */ /* 0x000fc60000000017 */
[----:B---3--:R-:W-:-:S03]  /*02e0*/  @!P1 IMAD.WIDE.U32 R28, R15, 0x2, R28 ;  /* 0x000000020f1c9825 */ /* 0x008fc600078e001c */
[----:B------:R1:W3:Y:S05]  /*02f0*/  @!P0 LDG.E.U16 R23, desc[UR4][R12.64] ;  /* 0x000000040c178981 */ /* 0x0002ea000c1e1500 */
[----:B------:R-:W5:Y:S08]  /*0300*/  @!P5 LDC.64 R14, c[0x0][0x390] ;  /* 0x0000e400ff0edb82 */ /* 0x000f700000000a00 */
[----:B-1----:R-:W1:Y:S01]  /*0310*/  @!P4 LDC.64 R12, c[0x0][0x390] ;  /* 0x0000e400ff0ccb82 */ /* 0x002e620000000a00 */
[----:B------:R-:W-:-:S02]  /*0320*/  @!P5 IMAD.IADD R21, R0, 0x1, R21 ;  /* 0x000000010015d824 */ /* 0x000fc400078e0215 */
[----:B0-----:R-:W-:Y:S01]  /*0330*/  @!P3 IMAD.WIDE.U32 R16, R27, 0x2, R16 ;  /* 0x000000021b10b825 */ /* 0x001fe200078e0010 */
[----:B------:R-:W-:-:S03]  /*0340*/  PRMT R27, RZ, 0x7610, R27 ;  /* 0x00007610ff1b7816 */ /* 0x000fc6000000001b */
[----:B-----5:R-:W-:Y:S01]  /*0350*/  @!P2 IMAD.WIDE.U32 R18, R26, 0x2, R18 ;  /* 0x000000021a12a825 */ /* 0x020fe200078e0012 */
[----:B------:R-:W-:Y:S02]  /*0360*/  PRMT R26, RZ, 0x7610, R26 ;  /* 0x00007610ff1a7816 */ /* 0x000fe4000000001a */
[----:B------:R-:W-:Y:S01]  /*0370*/  PRMT R24, RZ, 0x7610, R24 ;  /* 0x00007610ff187816 */ /* 0x000fe20000000018 */
[----:B------:R-:W5:Y:S04]  /*0380*/  @!P3 LDG.E.U16 R27, desc[UR4][R16.64] ;  /* 0x00000004101bb981 */ /* 0x000f68000c1e1500 */
[----:B------:R0:W5:Y:S01]  /*0390*/  @!P2 LDG.E.U16 R26, desc[UR4][R18.64] ;  /* 0x00000004121aa981 */ /* 0x000162000c1e1500 */
[----:B------:R-:W-:Y:S01]  /*03a0*/  @!P5 IMAD.WIDE.U32 R14, R21, 0x2, R14 ;  /* 0x00000002150ed825 */ /* 0x000fe200078e000e */
[----:B------:R-:W-:-:S02]  /*03b0*/  PRMT R21, RZ, 0x7610, R21 ;  /* 0x00007610ff157816 */ /* 0x000fc40000000015 */
[----:B------:R-:W5:Y:S04]  /*03c0*/  @!P1 LDG.E.U16 R24, desc[UR4][R28.64] ;  /* 0x000000041c189981 */ /* 0x000f68000c1e1500 */
[----:B------:R-:W5:Y:S01]  /*03d0*/  @!P5 LDG.E.U16 R21, desc[UR4][R14.64] ;  /* 0x000000040e15d981 */ /* 0x000f62000c1e1500 */
[----:B-1----:R-:W-:Y:S01]  /*03e0*/  @!P4 IMAD.WIDE.U32 R12, R25, 0x2, R12 ;  /* 0x00000002190cc825 */ /* 0x002fe200078e000c */
[----:B------:R-:W-:-:S06]  /*03f0*/  PRMT R25, RZ, 0x7610, R25 ;  /* 0x00007610ff197816 */ /* 0x000fcc0000000019 */
[----:B------:R1:W5:Y:S01]  /*0400*/  @!P4 LDG.E.U16 R25, desc[UR4][R12.64] ;  /* 0x000000040c19c981 */ /* 0x000362000c1e1500 */
[----:B0-----:R-:W-:-:S04]  /*0410*/  IADD3 R19, PT, PT, R3, 0x100, RZ ;  /* 0x0000010003137810 */ /* 0x001fc80007ffe0ff */
[-C--:B------:R-:W-:Y:S02]  /*0420*/  ISETP.GE.U32.AND P5, PT, R19, R2.reuse, PT ;  /* 0x000000021300720c */ /* 0x080fe40003fa6070 */
[C---:B------:R-:W-:Y:S01]  /*0430*/  ISETP.GE.U32.AND P0, PT, R3.reuse, R2, PT ;  /* 0x000000020300720c */ /* 0x040fe20003f06070 */
[----:B-1----:R-:W-:-:S05]  /*0440*/  VIADD R13, R3, 0x200 ;  /* 0x00000200030d7836 */ /* 0x002fca0000000000 */
[----:B------:R-:W-:Y:S01]  /*0450*/  ISETP.GE.U32.AND P3, PT, R13, R2, PT ;  /* 0x000000020d00720c */ /* 0x000fe20003f66070 */
[C---:B------:R-:W-:Y:S02]  /*0460*/  VIADD R13, R3.reuse, 0x280 ;  /* 0x00000280030d7836 */ /* 0x040fe40000000000 */
[----:B------:R-:W-:-:S03]  /*0470*/  VIADD R17, R3, 0x80 ;  /* 0x0000008003117836 */ /* 0x000fc60000000000 */
[-C--:B------:R-:W-:Y:S01]  /*0480*/  ISETP.GE.U32.AND P4, PT, R13, R2.reuse, PT ;  /* 0x000000020d00720c */ /* 0x080fe20003f86070 */
[C---:B------:R-:W-:Y:S01]  /*0490*/  VIADD R19, R3.reuse, 0x380 ;  /* 0x0000038003137836 */ /* 0x040fe20000000000 */
[----:B------:R-:W-:Y:S02]  /*04a0*/  IADD3 R15, PT, PT, R3, 0x300, RZ ;  /* 0x00000300030f7810 */ /* 0x000fe40007ffe0ff */
[-C--:B------:R-:W-:Y:S02]  /*04b0*/  ISETP.GE.U32.AND P1, PT, R17, R2.reuse, PT ;  /* 0x000000021100720c */ /* 0x080fe40003f26070 */
[----:B------:R-:W-:Y:S01]  /*04c0*/  ISETP.GE.U32.AND P6, PT, R15, R2, PT ;  /* 0x000000020f00720c */ /* 0x000fe20003fc6070 */
[----:B------:R-:W-:Y:S04]  /*04d0*/  BSSY.RECONVERGENT B0, `(.L_x_586) ;  /* 0x0000055000007945 */ /* 0x000fe80003800200 */
[----:B------:R-:W-:Y:S01]  /*04e0*/  BSSY.RELIABLE B1, `(.L_x_587) ;  /* 0x000004d000017945 */ /* 0x000fe20003800100 */
[----:B--2---:R-:W-:-:S02]  /*04f0*/  @!P0 IMAD.U32 R20, R20, 0x10000, RZ ;  /* 0x0001000014148824 */ /* 0x004fc400078e00ff */
[----:B----4-:R-:W-:-:S04]  /*0500*/  @!P5 IMAD.U32 R11, R11, 0x10000, RZ ;  /* 0x000100000b0bd824 */ /* 0x010fc800078e00ff */
[----:B------:R-:W-:-:S04]  /*0510*/  @!P5 FMUL.RZ R16, R11, 0.15915493667125701904 ;  /* 0x3e22f9830b10d820 */ /* 0x000fc8000040c000 */
[----:B------:R-:W0:Y:S01]  /*0520*/  @!P5 MUFU.SIN R12, R16 ;  /* 0x00000010000cd308 */ /* 0x000e220000000400 */
[----:B------:R-:W-:-:S04]  /*0530*/  IADD3 R11, PT, PT, R3, 0x180, RZ ;  /* 0x00000180030b7810 */ /* 0x000fc80007ffe0ff */
[----:B------:R-:W-:Y:S01]  /*0540*/  ISETP.GE.U32.AND P2, PT, R11, R2, PT ;  /* 0x000000020b00720c */ /* 0x000fe20003f46070 */
[----:B------:R-:W-:Y:S01]  /*0550*/  @!P0 FMUL.RZ R11, R20, 0.15915493667125701904 ;  /* 0x3e22f983140b8820 */ /* 0x000fe2000040c000 */
[----:B0-----:R-:W-:Y:S02]  /*0560*/  @!P5 F2FP.BF16.F32.PACK_AB R4, RZ, R12 ;  /* 0x0000000cff04d23e */ /* 0x001fe400000010ff */
[----:B------:R-:W0:Y:S01]  /*0570*/  @!P0 LDC.64 R12, c[0x0][0x388] ;  /* 0x0000e200ff0c8b82 */ /* 0x000e220000000a00 */
[----:B------:R-:W-:Y:S02]  /*0580*/  ISETP.GE.U32.AND P5, PT, R19, R2, PT ;  /* 0x000000021300720c */ /* 0x000fe40003fa6070 */
[----:B------:R-:W1:Y:S01]  /*0590*/  @!P0 MUFU.SIN R11, R11 ;  /* 0x0000000b000b8308 */ /* 0x000e620000000400 */
[----:B------:R-:W-:Y:S02]  /*05a0*/  @!P0 IMAD.IADD R19, R0, 0x1, R3 ;  /* 0x0000000100138824 */ /* 0x000fe400078e0203 */
[----:B------:R-:W-:Y:S01]  /*05b0*/  @!P0 IMAD.MOV.U32 R3, RZ, RZ, R17 ;  /* 0x000000ffff038224 */ /* 0x000fe200078e0011 */
[----:B-1----:R-:W-:Y:S01]  /*05c0*/  @!P0 F2FP.BF16.F32.PACK_AB R22, RZ, R11 ;  /* 0x0000000bff16823e */ /* 0x002fe200000010ff */
[----:B0-----:R-:W-:Y:S01]  /*05d0*/  @!P0 IMAD.WIDE.U32 R12, R19, 0x2, R12 ;  /* 0x00000002130c8825 */ /* 0x001fe200078e000c */
[----:B---3--:R-:W-:-:S05]  /*05e0*/  @!P1 SHF.L.U32 R23, R23, 0x10, RZ ;  /* 0x0000001017179819 */ /* 0x008fca00000006ff */
[----:B------:R-:W-:Y:S01]  /*05f0*/  @!P1 FMUL.RZ R14, R23, 0.15915493667125701904 ;  /* 0x3e22f983170e9820 */ /* 0x000fe2000040c000 */
[----:B------:R0:W-:Y:S01]  /*0600*/  @!P0 STG.E.U16 desc[UR4][R12.64], R22 ;  /* 0x000000160c008986 */ /* 0x0001e2000c101504 */
[----:B------:R-:W-:-:S04]  /*0610*/  ISETP.GE.U32.AND P0, PT, R3, R2, PT ;  /* 0x000000020300720c */ /* 0x000fc80003f06070 */
[----:B------:R-:W1:Y:S01]  /*0620*/  @!P1 MUFU.SIN R14, R14 ;  /* 0x0000000e000e9308 */ /* 0x000e620000000400 */
[----:B-----5:R-:W-:Y:S01]  /*0630*/  @!P4 SHF.L.U32 R27, R27, 0x10, RZ ;  /* 0x000000101b1bc819 */ /* 0x020fe200000006ff */
[----:B------:R-:W-:-:S04]  /*0640*/  @!P3 IMAD.U32 R26, R26, 0x10000, RZ ;  /* 0x000100001a1ab824 */ /* 0x000fc800078e00ff */
[----:B------:R-:W-:Y:S01]  /*0650*/  @!P4 FMUL.RZ R18, R27, 0.15915493667125701904 ;  /* 0x3e22f9831b12c820 */ /* 0x000fe2000040c000 */
[----:B------:R-:W-:Y:S01]  /*0660*/  @!P2 IMAD.U32 R24, R24, 0x10000, RZ ;  /* 0x000100001818a824 */ /* 0x000fe200078e00ff */
[----:B------:R-:W-:Y:S01]  /*0670*/  @!P5 SHF.L.U32 R21, R21, 0x10, RZ ;  /* 0x000000101515d819 */ /* 0x000fe200000006ff */
[----:B------:R-:W-:Y:S02]  /*0680*/  @!P3 FMUL.RZ R16, R26, 0.15915493667125701904 ;  /* 0x3e22f9831a10b820 */ /* 0x000fe4000040c000 */
[----:B------:R-:W-:Y:S02]  /*0690*/  @!P2 FMUL.RZ R24, R24, 0.15915493667125701904 ;  /* 0x3e22f9831818a820 */ /* 0x000fe4000040c000 */
[----:B------:R-:W-:Y:S01]  /*06a0*/  @!P5 FMUL.RZ R19, R21, 0.15915493667125701904 ;  /* 0x3e22f9831513d820 */ /* 0x000fe2000040c000 */
[----:B------:R-:W-:-:S04]  /*06b0*/  @!P6 IMAD.U32 R25, R25, 0x10000, RZ ;  /* 0x000100001919e824 */ /* 0x000fc800078e00ff */
[----:B------:R-:W-:Y:S01]  /*06c0*/  @!P6 FMUL.RZ R25, R25, 0.15915493667125701904 ;  /* 0x3e22f9831919e820 */ /* 0x000fe2000040c000 */
[----:B------:R-:W2:Y:S08]  /*06d0*/  @!P2 MUFU.SIN R15, R24 ;  /* 0x00000018000fa308 */ /* 0x000eb00000000400 */
[----:B------:R-:W3:Y:S08]  /*06e0*/  @!P3 MUFU.SIN R16, R16 ;  /* 0x000000100010b308 */ /* 0x000ef00000000400 */
[----:B------:R-:W4:Y:S08]  /*06f0*/  @!P4 MUFU.SIN R18, R18 ;  /* 0x000000120012c308 */ /* 0x000f300000000400 */
[----:B------:R-:W5:Y:S08]  /*0700*/  @!P6 MUFU.SIN R11, R25 ;  /* 0x00000019000be308 */ /* 0x000f700000000400 */
[----:B------:R-:W0:Y:S01]  /*0710*/  @!P5 MUFU.SIN R19, R19 ;  /* 0x000000130013d308 */ /* 0x000e220000000400 */
[----:B-1----:R-:W-:-:S02]  /*0720*/  @!P1 F2FP.BF16.F32.PACK_AB R5, RZ, R14 ;  /* 0x0000000eff05923e */ /* 0x002fc400000010ff */
[----:B--2---:R-:W-:Y:S02]  /*0730*/  @!P2 F2FP.BF16.F32.PACK_AB R6, RZ, R15 ;  /* 0x0000000fff06a23e */ /* 0x004fe400000010ff */
[----:B---3--:R-:W-:Y:S02]  /*0740*/  @!P3 F2FP.BF16.F32.PACK_AB R7, RZ, R16 ;  /* 0x00000010ff07b23e */ /* 0x008fe400000010ff */
[----:B----4-:R-:W-:Y:S02]  /*0750*/  @!P4 F2FP.BF16.F32.PACK_AB R8, RZ, R18 ;  /* 0x00000012ff08c23e */ /* 0x010fe400000010ff */
[----:B-----5:R-:W-:Y:S02]  /*0760*/  @!P6 F2FP.BF16.F32.PACK_AB R9, RZ, R11 ;  /* 0x0000000bff09e23e */ /* 0x020fe400000010ff */
[----:B0-----:R-:W-:Y:S01]  /*0770*/  @!P5 F2FP.BF16.F32.PACK_AB R10, RZ, R19 ;  /* 0x00000013ff0ad23e */ /* 0x001fe200000010ff */
[----:B------:R-:W-:Y:S06]  /*0780*/  @P0 BRA `(.L_x_588) ;  /* 0x0000000000300947 */ /* 0x000fec0003800000 */
[----:B------:R-:W0:Y:S01]  /*0790*/  LDC.64 R12, c[0x0][0x388] ;  /* 0x0000e200ff0c7b82 */ /* 0x000e220000000a00 */
[----:B------:R-:W-:Y:S01]  /*07a0*/  IADD3 R11, PT, PT, R0, R3, RZ ;  /* 0x00000003000b7210 */ /* 0x000fe20007ffe0ff */
[----:B------:R-:W-:-:S05]  /*07b0*/  VIADD R3, R3, 0x80 ;  /* 0x0000008003037836 */ /* 0x000fca0000000000 */
[----:B------:R-:W-:Y:S01]  /*07c0*/  ISETP.GE.U32.AND P0, PT, R3, R2, PT ;  /* 0x000000020300720c */ /* 0x000fe20003f06070 */
[----:B0-----:R-:W-:-:S05]  /*07d0*/  IMAD.WIDE.U32 R12, R11, 0x2, R12 ;  /* 0x000000020b0c7825 */ /* 0x001fca00078e000c */
[----:B------:R0:W-:Y:S07]  /*07e0*/  STG.E.U16 desc[UR4][R12.64], R5 ;  /* 0x000000050c007986 */ /* 0x0001ee000c101504 */
[----:B------:R-:W-:Y:S05]  /*07f0*/  @P0 BRA `(.L_x_589) ;  /* 0x0000000000300947 */ /* 0x000fea0003800000 */
[----:B0-----:R-:W0:Y:S01]  /*0800*/  LDC.64 R12, c[0x0][0x388] ;  /* 0x0000e200ff0c7b82 */ /* 0x001e220000000a00 */
[----:B------:R-:W-:Y:S01]  /*0810*/  IADD3 R5, PT, PT, R0, R3, RZ ;  /* 0x0000000300057210 */ /* 0x000fe20007ffe0ff */
[----:B------:R-:W-:-:S04]  /*0820*/  VIADD R3, R3, 0x80 ;  /* 0x0000008003037836 */ /* 0x000fc80000000000 */
[----:B0-----:R-:W-:-:S05]  /*0830*/  IMAD.WIDE.U32 R12, R5, 0x2, R12 ;  /* 0x00000002050c7825 */ /* 0x001fca00078e000c */
[----:B------:R0:W-:Y:S02]  /*0840*/  STG.E.U16 desc[UR4][R12.64], R4 ;  /* 0x000000040c007986 */ /* 0x0001e4000c101504 */
.L_x_588:
[----:B------:R-:W-:-:S13]  /*0850*/  ISETP.GE.U32.AND P0, PT, R3, R2, PT ;  /* 0x000000020300720c */ /* 0x000fda0003f06070 */
[----:B------:R-:W-:Y:S05]  /*0860*/  @P0 BRA `(.L_x_590) ;  /* 0x0000000000300947 */ /* 0x000fea0003800000 */
[----:B0-----:R-:W0:Y:S01]  /*0870*/  LDC.64 R4, c[0x0][0x388] ;  /* 0x0000e200ff047b82 */ /* 0x001e220000000a00 */
[----:B------:R-:W-:Y:S01]  /*0880*/  IADD3 R11, PT, PT, R0, R3, RZ ;  /* 0x00000003000b7210 */ /* 0x000fe20007ffe0ff */
[----:B------:R-:W-:-:S04]  /*0890*/  VIADD R3, R3, 0x80 ;  /* 0x0000008003037836 */ /* 0x000fc80000000000 */
[----:B0-----:R-:W-:-:S05]  /*08a0*/  IMAD.WIDE.U32 R4, R11, 0x2, R4 ;  /* 0x000000020b047825 */ /* 0x001fca00078e0004 */
[----:B------:R1:W-:Y:S02]  /*08b0*/  STG.E.U16 desc[UR4][R4.64], R6 ;  /* 0x0000000604007986 */ /* 0x0003e4000c101504 */
.L_x_589:
[----:B------:R-:W-:-:S13]  /*08c0*/  ISETP.GE.U32.AND P0, PT, R3, R2, PT ;  /* 0x000000020300720c */ /* 0x000fda0003f06070 */
[----:B------:R-:W-:Y:S05]  /*08d0*/  @P0 BRA `(.L_x_591) ;  /* 0x0000000000340947 */ /* 0x000fea0003800000 */
[----:B01----:R-:W0:Y:S01]  /*08e0*/  LDC.64 R4, c[0x0][0x388] ;  /* 0x0000e200ff047b82 */ /* 0x003e220000000a00 */
[----:B------:R-:W-:Y:S01]  /*08f0*/  IADD3 R11, PT, PT, R0, R3, RZ ;  /* 0x00000003000b7210 */ /* 0x000fe20007ffe0ff */
[----:B------:R-:W-:-:S04]  /*0900*/  VIADD R3, R3, 0x80 ;  /* 0x0000008003037836 */ /* 0x000fc80000000000 */
[----:B0-----:R-:W-:-:S05]  /*0910*/  IMAD.WIDE.U32 R4, R11, 0x2, R4 ;  /* 0x000000020b047825 */ /* 0x001fca00078e0004 */
[----:B------:R1:W-:Y:S02]  /*0920*/  STG.E.U16 desc[UR4][R4.64], R7 ;  /* 0x0000000704007986 */ /* 0x0003e4000c101504 */
.L_x_590:
[----:B------:R-:W-:-:S13]  /*0930*/  ISETP.GE.U32.AND P0, PT, R3, R2, PT ;  /* 0x000000020300720c */ /* 0x000fda0003f06070 */
[----:B------:R-:W-:Y:S05]  /*0940*/  @P0 BREAK.RELIABLE B1 ;  /* 0x0000000000010942 */ /* 0x000fea0003800100 */
[----:B------:R-:W-:Y:S05]  /*0950*/  @P0 BRA `(.L_x_592) ;  /* 0x0000000000300947 */ /* 0x000fea0003800000 */
[----:B01----:R-:W0:Y:S01]  /*0960*/  LDC.64 R4, c[0x0][0x388] ;  /* 0x0000e200ff047b82 */ /* 0x003e220000000a00 */
[----:B------:R-:W-:Y:S01]  /*0970*/  IADD3 R7, PT, PT, R0, R3, RZ ;  /* 0x0000000300077210 */ /* 0x000fe20007ffe0ff */
[----:B------:R-:W-:-:S04]  /*0980*/  VIADD R3, R3, 0x80 ;  /* 0x0000008003037836 */ /* 0x000fc80000000000 */
[----:B0-----:R-:W-:-:S05]  /*0990*/  IMAD.WIDE.U32 R4, R7, 0x2, R4 ;  /* 0x0000000207047825 */ /* 0x001fca00078e0004 */
[----:B------:R2:W-:Y:S02]  /*09a0*/  STG.E.U16 desc[UR4][R4.64], R8 ;  /* 0x0000000804007986 */ /* 0x0005e4000c101504 */
.L_x_591:
[----:B------:R-:W-:Y:S05]  /*09b0*/  BSYNC.RELIABLE B1 ;  /* 0x0000000000017941 */ /* 0x000fea0003800100 */
.L_x_587:
[----:B------:R-:W-:-:S13]  /*09c0*/  ISETP.GE.U32.AND P0, PT, R3, R2, PT ;  /* 0x000000020300720c */ /* 0x000fda0003f06070 */
[----:B012---:R-:W0:Y:S01]  /*09d0*/  @!P0 LDC.64 R4, c[0x0][0x388] ;  /* 0x0000e200ff048b82 */ /* 0x007e220000000a00 */
[----:B------:R-:W-:Y:S01]  /*09e0*/  @!P0 IADD3 R7, PT, PT, R0, R3, RZ ;  /* 0x0000000300078210 */ /* 0x000fe20007ffe0ff */
[----:B------:R-:W-:-:S04]  /*09f0*/  @!P0 VIADD R3, R3, 0x80 ;  /* 0x0000008003038836 */ /* 0x000fc80000000000 */
[----:B0-----:R-:W-:-:S05]  /*0a00*/  @!P0 IMAD.WIDE.U32 R4, R7, 0x2, R4 ;  /* 0x0000000207048825 */ /* 0x001fca00078e0004 */
[----:B------:R2:W-:Y:S02]  /*0a10*/  @!P0 STG.E.U16 desc[UR4][R4.64], R9 ;  /* 0x0000000904008986 */ /* 0x0005e4000c101504 */
.L_x_592:
[----:B------:R-:W-:Y:S05]  /*0a20*/  BSYNC.RECONVERGENT B0 ;  /* 0x0000000000007941 */ /* 0x000fea0003800200 */
.L_x_586:
[----:B------:R-:W-:Y:S05]  /*0a30*/  WARPSYNC.ALL ;  /* 0x0000000000007948 */ /* 0x000fea0003800000 */
[----:B------:R-:W-:-:S13]  /*0a40*/  ISETP.GE.U32.AND P0, PT, R3, R2, PT ;  /* 0x000000020300720c */ /* 0x000fda0003f06070 */
[----:B------:R-:W-:Y:S05]  /*0a50*/  @P0 EXIT ;  /* 0x000000000000094d */ /* 0x000fea0003800000 */
[----:B012---:R-:W0:Y:S01]  /*0a60*/  LDC.64 R4, c[0x0][0x388] ;  /* 0x0000e200ff047b82 */ /* 0x007e220000000a00 */
[----:B------:R-:W-:-:S05]  /*0a70*/  IADD3 R3, PT, PT, R0, R3, RZ ;  /* 0x0000000300037210 */ /* 0x000fca0007ffe0ff */
[----:B0-----:R-:W-:-:S05]  /*0a80*/  IMAD.WIDE.U32 R2, R3, 0x2, R4 ;  /* 0x0000000203027825 */ /* 0x001fca00078e0004 */
[----:B------:R-:W-:Y:S01]  /*0a90*/  STG.E.U16 desc[UR4][R2.64], R10 ;  /* 0x0000000a02007986 */ /* 0x000fe2000c101504 */
[----:B------:R-:W-:Y:S05]  /*0aa0*/  EXIT ;  /* 0x000000000000794d */ /* 0x000fea0003800000 */
.L_x_585:
[----:B------:R-:W0:Y:S01]  /*0ab0*/  S2R R2, SR_TID.X ;  /* 0x0000000000027919 */ /* 0x000e220000002100 */
[----:B------:R-:W1:Y:S02]  /*0ac0*/  LDC.64 R4, c[0x0][0x390] ;  /* 0x0000e400ff047b82 */ /* 0x000e640000000a00 */
[----:B-1----:R-:W-:-:S04]  /*0ad0*/  IMAD.WIDE.U32 R4, R0, 0x2, R4 ;  /* 0x0000000200047825 */ /* 0x002fc800078e0004 */
[----:B0-----:R-:W-:-:S05]  /*0ae0*/  IMAD.WIDE.U32 R4, R2, 0x4, R4 ;  /* 0x0000000402047825 */ /* 0x001fca00078e0004 */
[----:B------:R-:W2:Y:S04]  /*0af0*/  LDG.E R8, desc[UR4][R4.64] ;  /* 0x0000000404087981 */ /* 0x000ea8000c1e1900 */
[----:B------:R-:W3:Y:S04]  /*0b00*/  LDG.E R11, desc[UR4][R4.64+0x600] ;  /* 0x00060004040b7981 */ /* 0x000ee8000c1e1900 */
[----:B------:R-:W4:Y:S04]  /*0b10*/  LDG.E R10, desc[UR4][R4.64+0x400] ;  /* 0x00040004040a7981 */ /* 0x000f28000c1e1900 */
[----:B------:R0:W5:Y:S01]  /*0b20*/  LDG.E R9, desc[UR4][R4.64+0x200] ;  /* 0x0002000404097981 */ /* 0x000162000c1e1900 */
[C---:B--2---:R-:W-:Y:S01]  /*0b30*/  IMAD.U32 R3, R8.reuse, 0x10000, RZ ;  /* 0x0001000008037824 */ /* 0x044fe200078e00ff */
[----:B------:R-:W-:-:S02]  /*0b40*/  PRMT R8, R8, 0x7632, R8 ;  /* 0x0000763208087816 */ /* 0x000fc40000000008 */
[----:B---3--:R-:W-:-:S03]  /*0b50*/  SHF.L.U32 R12, R11, 0x10, RZ ;  /* 0x000000100b0c7819 */ /* 0x008fc600000006ff */
[----:B0-----:R-:W-:Y:S02]  /*0b60*/  IMAD.U32 R4, R8, 0x10000, RZ ;  /* 0x0001000008047824 */ /* 0x001fe400078e00ff */
[----:B----4-:R-:W-:Y:S02]  /*0b70*/  IMAD.U32 R7, R10, 0x10000, RZ ;  /* 0x000100000a077824 */ /* 0x010fe400078e00ff */
[----:B------:R-:W-:Y:S01]  /*0b80*/  FMUL.RZ R14, R12, 0.15915493667125701904 ;  /* 0x3e22f9830c0e7820 */ /* 0x000fe2000040c000 */
[----:B------:R-:W-:Y:S01]  /*0b90*/  PRMT R10, R10, 0x7632, R10 ;  /* 0x000076320a0a7816 */ /* 0x000fe2000000000a */
[----:B------:R-:W-:Y:S01]  /*0ba0*/  FMUL.RZ R12, R4, 0.15915493667125701904 ;  /* 0x3e22f983040c7820 */ /* 0x000fe2000040c000 */
[C---:B-----5:R-:W-:Y:S01]  /*0bb0*/  SHF.L.U32 R6, R9.reuse, 0x10, RZ ;  /* 0x0000001009067819 */ /* 0x060fe200000006ff */
[----:B------:R-:W0:Y:S01]  /*0bc0*/  LDC.64 R4, c[0x0][0x388] ;  /* 0x0000e200ff047b82 */ /* 0x000e220000000a00 */
[----:B------:R-:W-:Y:S02]  /*0bd0*/  PRMT R9, R9, 0x7632, R9 ;  /* 0x0000763209097816 */ /* 0x000fe40000000009 */
[----:B------:R-:W-:Y:S01]  /*0be0*/  PRMT R11, R11, 0x7632, R11 ;  /* 0x000076320b0b7816 */ /* 0x000fe2000000000b */
[----:B------:R-:W-:Y:S01]  /*0bf0*/  IMAD.U32 R10, R10, 0x10000, RZ ;  /* 0x000100000a0a7824 */ /* 0x000fe200078e00ff */
[----:B------:R-:W-:-:S02]  /*0c00*/  SHF.L.U32 R9, R9, 0x10, RZ ;  /* 0x0000001009097819 */ /* 0x000fc400000006ff */
[----:B------:R-:W-:Y:S01]  /*0c10*/  SHF.L.U32 R11, R11, 0x10, RZ ;  /* 0x000000100b0b7819 */ /* 0x000fe200000006ff */
[----:B------:R-:W-:Y:S01]  /*0c20*/  FMUL.RZ R3, R3, 0.15915493667125701904 ;  /* 0x3e22f98303037820 */ /* 0x000fe2000040c000 */
[----:B------:R-:W-:Y:S01]  /*0c30*/  FMUL.RZ R6, R6, 0.15915493667125701904 ;  /* 0x3e22f98306067820 */ /* 0x000fe2000040c000 */
[----:B------:R-:W-:Y:S01]  /*0c40*/  FMUL.RZ R7, R7, 0.15915493667125701904 ;  /* 0x3e22f98307077820 */ /* 0x000fe2000040c000 */
[----:B------:R-:W-:Y:S01]  /*0c50*/  FMUL.RZ R10, R10, 0.15915493667125701904 ;  /* 0x3e22f9830a0a7820 */ /* 0x000fe2000040c000 */
[----:B------:R1:W-:Y:S01]  /*0c60*/  MUFU.SIN R8, R14 ;  /* 0x0000000e00087308 */ /* 0x0003e20000000400 */
[----:B------:R-:W-:Y:S01]  /*0c70*/  FMUL.RZ R13, R9, 0.15915493667125701904 ;  /* 0x3e22f983090d7820 */ /* 0x000fe2000040c000 */
[----:B-1----:R-:W-:-:S06]  /*0c80*/  FMUL.RZ R14, R11, 0.15915493667125701904 ;  /* 0x3e22f9830b0e7820 */ /* 0x002fcc000040c000 */
[----:B------:R-:W-:Y:S08]  /*0c90*/  MUFU.SIN R3, R3 ;  /* 0x0000000300037308 */ /* 0x000ff00000000400 */
[----:B------:R-:W-:Y:S08]  /*0ca0*/  MUFU.SIN R6, R6 ;  /* 0x0000000600067308 */ /* 0x000ff00000000400 */
[----:B------:R-:W-:Y:S08]  /*0cb0*/  MUFU.SIN R7, R7 ;  /* 0x0000000700077308 */ /* 0x000ff00000000400 */
[----:B------:R-:W1:Y:S08]  /*0cc0*/  MUFU.SIN R12, R12 ;  /* 0x0000000c000c7308 */ /* 0x000e700000000400 */
[----:B------:R-:W2:Y:S08]  /*0cd0*/  MUFU.SIN R9, R13 ;  /* 0x0000000d00097308 */ /* 0x000eb00000000400 */
[----:B------:R-:W3:Y:S08]  /*0ce0*/  MUFU.SIN R10, R10 ;  /* 0x0000000a000a7308 */ /* 0x000ef00000000400 */
[----:B------:R-:W4:Y:S01]  /*0cf0*/  MUFU.SIN R11, R14 ;  /* 0x0000000e000b7308 */ /* 0x000f220000000400 */
[----:B0-----:R-:W-:Y:S01]  /*0d00*/  IMAD.WIDE.U32 R4, R0, 0x2, R4 ;  /* 0x0000000200047825 */ /* 0x001fe200078e0004 */
[----:B-1----:R-:W-:-:S02]  /*0d10*/  F2FP.BF16.F32.PACK_AB R3, R12, R3 ;  /* 0x000000030c03723e */ /* 0x002fc400000010ff */
[----:B--2---:R-:W-:Y:S01]  /*0d20*/  F2FP.BF16.F32.PACK_AB R9, R9, R6 ;  /* 0x000000060909723e */ /* 0x004fe200000010ff */
[----:B------:R-:W-:Y:S01]  /*0d30*/  IMAD.WIDE.U32 R4, R2, 0x4, R4 ;  /* 0x0000000402047825 */ /* 0x000fe200078e0004 */
[----:B---3--:R-:W-:-:S04]  /*0d40*/  F2FP.BF16.F32.PACK_AB R7, R10, R7 ;  /* 0x000000070a07723e */ /* 0x008fc800000010ff */
[----:B------:R-:W-:Y:S01]  /*0d50*/  STG.E desc[UR4][R4.64], R3 ;  /* 0x0000000304007986 */ /* 0x000fe2000c101904 */
[----:B----4-:R-:W-:-:S03]  /*0d60*/  F2FP.BF16.F32.PACK_AB R11, R11, R8 ;  /* 0x000000080b0b723e */ /* 0x010fc600000010ff */
[----:B------:R-:W-:Y:S04]  /*0d70*/  STG.E desc[UR4][R4.64+0x200], R9 ;  /* 0x0002000904007986 */ /* 0x000fe8000c101904 */
[----:B------:R-:W-:Y:S04]  /*0d80*/  STG.E desc[UR4][R4.64+0x400], R7 ;  /* 0x0004000704007986 */ /* 0x000fe8000c101904 */
[----:B------:R-:W-:Y:S01]  /*0d90*/  STG.E desc[UR4][R4.64+0x600], R11 ;  /* 0x0006000b04007986 */ /* 0x000fe2000c101904 */
[----:B------:R-:W-:Y:S05]  /*0da0*/  EXIT ;  /* 0x000000000000794d */ /* 0x000fea0003800000 */
.L_x_593:
        /* <DEDUP_REMOVED lines=13> */
.L_x_2666:


//--------------------- .text._ZN2at6native29vectorized_elementwise_kernelILi4EZZZNS0_15sin_kernel_cudaERNS_18TensorIteratorBaseEENKUlvE0_clEvENKUlvE2_clEvEUlN3c108BFloat16EE_St5arrayIPcLm2EEEEviT0_T1_ --------------------------
	.section	.text._ZN2at6native29vectorized_elementwise_kernelILi4EZZZNS0_15sin_kernel_cudaERNS_18TensorIteratorBaseEENKUlvE0_clEvENKUlvE2_clEvEUlN3c108BFloat16EE_St5arrayIPcLm2EEEEviT0_T1_,"ax",@progbits
	.align	128
        .global         _ZN2at6native29vectorized_elementwise_kernelILi4EZZZNS0_15sin_kernel_cudaERNS_18TensorIteratorBaseEENKUlvE0_clEvENKUlvE2_clEvEUlN3c108BFloat16EE_St5arrayIPcLm2EEEEviT0_T1_
        .type           _ZN2at6native29vectorized_elementwise_kernelILi4EZZZNS0_15sin_kernel_cudaERNS_18TensorIteratorBaseEENKUlvE0_clEvENKUlvE2_clEvEUlN3c108BFloat16EE_St5arrayIPcLm2EEEEviT0_T1_,@function
        .size           _ZN2at6native29vectorized_elementwise_kernelILi4EZZZNS0_15sin_kernel_cudaERNS_18TensorIteratorBaseEENKUlvE0_clEvENKUlvE2_clEvEUlN3c108BFloat16EE_St5arrayIPcLm2EEEEviT0_T1_,(.L_x_2667 - _ZN2at6native29vectorized_elementwise_kernelILi4EZZZNS0_15sin_kernel_cudaERNS_18TensorIteratorBaseEENKUlvE0_clEvENKUlvE2_clEvEUlN3c108BFloat16EE_St5arrayIPcLm2EEEEviT0_T1_)
        .other          _ZN2at6native29vectorized_elementwise_kernelILi4EZZZNS0_15sin_kernel_cudaERNS_18TensorIteratorBaseEENKUlvE0_clEvENKUlvE2_clEvEUlN3c108BFloat16EE_St5arrayIPcLm2EEEEviT0_T1_,@"STO_CUDA_ENTRY STV_DEFAULT"
_ZN2at6native29vectorized_elementwise_kernelILi4EZZZNS0_15sin_kernel_cudaERNS_18TensorIteratorBaseEENKUlvE0_clEvENKUlvE2_clEvEUlN3c108BFloat16EE_St5arrayIPcLm2EEEEviT0_T1_:
.text._ZN2at6native29vectorized_elementwise_kernelILi4EZZZNS0_15sin_kernel_cudaERNS_18TensorIteratorBaseEENKUlvE0_clEvENKUlvE2_clEvEUlN3c108BFloat16EE_St5arrayIPcLm2EEEEviT0_T1_:
        /* <DEDUP_REMOVED lines=133> */
.L_x_597:
[----:B------:R-:W-:-:S13]  /*0850*/  ISETP.GE.U32.AND P0, PT, R3, R2, PT ;  /* 0x000000020300720c */ /* 0x000fda0003f06070 */
[----:B------:R-:W-:Y:S05]  /*0860*/  @P0 BRA `(.L_x_599) ;  /* 0x0000000000300947 */ /* 0x000fea0003800000 */
[----:B0-----:R-:W0:Y:S01]  /*0870*/  LDC.64 R4, c[0x0][0x388] ;  /* 0x0000e200ff047b82 */ /* 0x001e220000000a00 */
[----:B------:R-:W-:Y:S01]  /*0880*/  IADD3 R11, PT, PT, R0, R3, RZ ;  /* 0x00000003000b7210 */ /* 0x000fe20007ffe0ff */
[----:B------:R-:W-:-:S04]  /*0890*/  VIADD R3, R3, 0x80 ;  /* 0x0000008003037836 */ /* 0x000fc80000000000 */
[----:B0-----:R-:W-:-:S05]  /*08a0*/  IMAD.WIDE.U32 R4, R11, 0x2, R4 ;  /* 0x000000020b047825 */ /* 0x001fca00078e0004 */
[----:B------:R1:W-:Y:S02]  /*08b0*/  STG.E.U16 desc[UR4][R4.64], R6 ;  /* 0x0000000604007986 */ /* 0x0003e4000c101504 */
.L_x_598:
[----:B------:R-:W-:-:S13]  /*08c0*/  ISETP.GE.U32.AND P0, PT, R3, R2, PT ;  /* 0x000000020300720c */ /* 0x000fda0003f06070 */
[----:B------:R-:W-:Y:S05]  /*08d0*/  @P0 BRA `(.L_x_600) ;  /* 0x0000000000340947 */ /* 0x000fea0003800000 */
[----:B01----:R-:W0:Y:S01]  /*08e0*/  LDC.64 R4, c[0x0][0x388] ;  /* 0x0000e200ff047b82 */ /* 0x003e220000000a00 */
[----:B------:R-:W-:Y:S01]  /*08f0*/  IADD3 R11, PT, PT, R0, R3, RZ ;  /* 0x00000003000b7210 */ /* 0x000fe20007ffe0ff */
[----:B------:R-:W-:-:S04]  /*0900*/  VIADD R3, R3, 0x80 ;  /* 0x0000008003037836 */ /* 0x000fc80000000000 */
[----:B0-----:R-:W-:-:S05]  /*0910*/  IMAD.WIDE.U32 R4, R11, 0x2, R4 ;  /* 0x000000020b047825 */ /* 0x001fca00078e0004 */
[----:B------:R1:W-:Y:S02]  /*0920*/  STG.E.U16 desc[UR4][R4.64], R7 ;  /* 0x0000000704007986 */ /* 0x0003e4000c101504 */
.L_x_599:
        /* <DEDUP_REMOVED lines=8> */
.L_x_600:
[----:B------:R-:W-:Y:S05]  /*09b0*/  BSYNC.RELIABLE B1 ;  /* 0x0000000000017941 */ /* 0x000fea0003800100 */
.L_x_596:
[----:B------:R-:W-:-:S13]  /*09c0*/  ISETP.GE.U32.AND P0, PT, R3, R2, PT ;  /* 0x000000020300720c */ /* 0x000fda0003f06070 */
[----:B012---:R-:W0:Y:S01]  /*09d0*/  @!P0 LDC.64 R4, c[0x0][0x388] ;  /* 0x0000e200ff048b82 */ /* 0x007e220000000a00 */
[----:B------:R-:W-:Y:S01]  /*09e0*/  @!P0 IADD3 R7, PT, PT, R0, R3, RZ ;  /* 0x0000000300078210 */ /* 0x000fe20007ffe0ff */
[----:B------:R-:W-:-:S04]  /*09f0*/  @!P0 VIADD R3, R3, 0x80 ;  /* 0x0000008003038836 */ /* 0x000fc80000000000 */
[----:B0-----:R-:W-:-:S05]  /*0a00*/  @!P0 IMAD.WIDE.U32 R4, R7, 0x2, R4 ;  /* 0x0000000207048825 */ /* 0x001fca00078e0004 */
[----:B------:R2:W-:Y:S02]  /*0a10*/  @!P0 STG.E.U16 desc[UR4][R4.64], R9 ;  /* 0x0000000904008986 */ /* 0x0005e4000c101504 */
.L_x_601:
[----:B------:R-:W-:Y:S05]  /*0a20*/  BSYNC.RECONVERGENT B0 ;  /* 0x0000000000007941 */ /* 0x000fea0003800200 */
.L_x_595:
        /* <DEDUP_REMOVED lines=8> */
.L_x_594:
[----:B------:R-:W0:Y:S01]  /*0ab0*/  S2R R2, SR_TID.X ;  /* 0x0000000000027919 */ /* 0x000e220000002100 */
[----:B------:R-:W1:Y:S02]  /*0ac0*/  LDC.64 R4, c[0x0][0x390] ;  /* 0x0000e400ff047b82 */ /* 0x000e640000000a00 */
[----:B-1----:R-:W-:-:S04]  /*0ad0*/  IMAD.WIDE.U32 R4, R0, 0x2, R4 ;  /* 0x0000000200047825 */ /* 0x002fc800078e0004 */
[----:B0-----:R-:W-:-:S05]  /*0ae0*/  IMAD.WIDE.U32 R10, R2, 0x8, R4 ;  /* 0x00000008020a7825 */ /* 0x001fca00078e0004 */
[----:B------:R-:W2:Y:S04]  /*0af0*/  LDG.E.64 R6, desc[UR4][R10.64] ;  /* 0x000000040a067981 */ /* 0x000ea8000c1e1b00 */
[----:B------:R-:W3:Y:S01]  /*0b00*/  LDG.E.64 R4, desc[UR4][R10.64+0x400] ;  /* 0x000400040a047981 */ /* 0x000ee2000c1e1b00 */
[C---:B--2---:R-:W-:Y:S01]  /*0b10*/  IMAD.U32 R3, R6.reuse, 0x10000, RZ ;  /* 0x0001000006037824 */ /* 0x044fe200078e00ff */
[----:B------:R-:W-:Y:S02]  /*0b20*/  PRMT R6, R6, 0x7632, R6 ;  /* 0x0000763206067816 */ /* 0x000fe40000000006 */
[----:B------:R-:W-:Y:S01]  /*0b30*/  SHF.L.U32 R8, R7, 0x10, RZ ;  /* 0x0000001007087819 */ /* 0x000fe200000006ff */
[----:B---3--:R-:W-:Y:S01]  /*0b40*/  IMAD.U32 R9, R4, 0x10000, RZ ;  /* 0x0001000004097824 */ /* 0x008fe200078e00ff */
[----:B------:R-:W-:Y:S01]  /*0b50*/  SHF.L.U32 R12, R5, 0x10, RZ ;  /* 0x00000010050c7819 */ /* 0x000fe200000006ff */
[----:B------:R-:W-:Y:S01]  /*0b60*/  IMAD.U32 R6, R6, 0x10000, RZ ;  /* 0x0001000006067824 */ /* 0x000fe200078e00ff */
[----:B------:R-:W-:Y:S01]  /*0b70*/  PRMT R7, R7, 0x7632, R7 ;  /* 0x0000763207077816 */ /* 0x000fe20000000007 */
[----:B------:R-:W-:Y:S01]  /*0b80*/  FMUL.RZ R3, R3, 0.15915493667125701904 ;  /* 0x3e22f98303037820 */ /* 0x000fe2000040c000 */
[----:B------:R-:W-:Y:S01]  /*0b90*/  PRMT R4, R4, 0x7632, R4 ;  /* 0x0000763204047816 */ /* 0x000fe20000000004 */
[----:B------:R-:W-:Y:S01]  /*0ba0*/  FMUL.RZ R10, R12, 0.15915493667125701904 ;  /* 0x3e22f9830c0a7820 */ /* 0x000fe2000040c000 */
[----:B------:R-:W-:Y:S01]  /*0bb0*/  FMUL.RZ R12, R6, 0.15915493667125701904 ;  /* 0x3e22f983060c7820 */ /* 0x000fe2000040c000 */
[----:B------:R-:W-:Y:S01]  /*0bc0*/  SHF.L.U32 R11, R7, 0x10, RZ ;  /* 0x00000010070b7819 */ /* 0x000fe200000006ff */
[----:B------:R-:W-:Y:S01]  /*0bd0*/  FMUL.RZ R8, R8, 0.15915493667125701904 ;  /* 0x3e22f98308087820 */ /* 0x000fe2000040c000 */
[----:B------:R-:W0:Y:S01]  /*0be0*/  LDC.64 R6, c[0x0][0x388] ;  /* 0x0000e200ff067b82 */ /* 0x000e220000000a00 */
[----:B------:R-:W-:Y:S01]  /*0bf0*/  PRMT R5, R5, 0x7632, R5 ;  /* 0x0000763205057816 */ /* 0x000fe20000000005 */
[----:B------:R-:W-:-:S02]  /*0c00*/  IMAD.U32 R4, R4, 0x10000, RZ ;  /* 0x0001000004047824 */ /* 0x000fc400078e00ff */
[----:B------:R-:W-:Y:S01]  /*0c10*/  FMUL.RZ R9, R9, 0.15915493667125701904 ;  /* 0x3e22f98309097820 */ /* 0x000fe2000040c000 */
[----:B------:R-:W-:Y:S01]  /*0c20*/  FMUL.RZ R11, R11, 0.15915493667125701904 ;  /* 0x3e22f9830b0b7820 */ /* 0x000fe2000040c000 */
[----:B------:R-:W-:Y:S01]  /*0c30*/  SHF.L.U32 R5, R5, 0x10, RZ ;  /* 0x0000001005057819 */ /* 0x000fe200000006ff */
[----:B------:R-:W-:Y:S01]  /*0c40*/  FMUL.RZ R14, R4, 0.15915493667125701904 ;  /* 0x3e22f983040e7820 */ /* 0x000fe2000040c000 */
[----:B------:R-:W-:Y:S03]  /*0c50*/  MUFU.SIN R3, R3 ;  /* 0x0000000300037308 */ /* 0x000fe60000000400 */
[----:B------:R-:W-:-:S05]  /*0c60*/  FMUL.RZ R15, R5, 0.15915493667125701904 ;  /* 0x3e22f983050f7820 */ /* 0x000fca000040c000 */
[----:B------:R-:W-:Y:S08]  /*0c70*/  MUFU.SIN R8, R8 ;  /* 0x0000000800087308 */ /* 0x000ff00000000400 */
[----:B------:R-:W-:Y:S01]  /*0c80*/  MUFU.SIN R9, R9 ;  /* 0x0000000900097308 */ /* 0x000fe20000000400 */
[----:B0-----:R-:W-:-:S04]  /*0c90*/  IMAD.WIDE.U32 R6, R0, 0x2, R6 ;  /* 0x0000000200067825 */ /* 0x001fc800078e0006 */
[----:B------:R-:W-:-:S03]  /*0ca0*/  IMAD.WIDE.U32 R6, R2, 0x8, R6 ;  /* 0x0000000802067825 */ /* 0x000fc600078e0006 */
[----:B------:R-:W-:Y:S08]  /*0cb0*/  MUFU.SIN R10, R10 ;  /* 0x0000000a000a7308 */ /* 0x000ff00000000400 */
[----:B------:R-:W0:Y:S08]  /*0cc0*/  MUFU.SIN R12, R12 ;  /* 0x0000000c000c7308 */ /* 0x000e300000000400 */
[----:B------:R-:W1:Y:S08]  /*0cd0*/  MUFU.SIN R11, R11 ;  /* 0x0000000b000b7308 */ /* 0x000e700000000400 */
[----:B------:R-:W2:Y:S01]  /*0ce0*/  MUFU.SIN R4, R14 ;  /* 0x0000000e00047308 */ /* 0x000ea20000000400 */
[----:B0-----:R-:W-:-:S07]  /*0cf0*/  F2FP.BF16.F32.PACK_AB R12, R12, R3 ;  /* 0x000000030c0c723e */ /* 0x001fce00000010ff */
[----:B------:R-:W0:Y:S01]  /*0d00*/  MUFU.SIN R5, R15 ;  /* 0x0000000f00057308 */ /* 0x000e220000000400 */
[----:B-1----:R-:W-:-:S05]  /*0d10*/  F2FP.BF16.F32.PACK_AB R13, R11, R8 ;  /* 0x000000080b0d723e */ /* 0x002fca00000010ff */
[----:B------:R-:W-:Y:S01]  /*0d20*/  STG.E.64 desc[UR4][R6.64], R12 ;  /* 0x0000000c06007986 */ /* 0x000fe2000c101b04 */
[----:B--2---:R-:W-:Y:S02]  /*0d30*/  F2FP.BF16.F32.PACK_AB R4, R4, R9 ;  /* 0x000000090404723e */ /* 0x004fe400000010ff */
[----:B0-----:R-:W-:-:S05]  /*0d40*/  F2FP.BF16.F32.PACK_AB R5, R5, R10 ;  /* 0x0000000a0505723e */ /* 0x001fca00000010ff */
[----:B------:R-:W-:Y:S01]  /*0d50*/  STG.E.64 desc[UR4][R6.64+0x400], R4 ;  /* 0x0004000406007986 */ /* 0x000fe2000c101b04 */
[----:B------:R-:W-:Y:S05]  /*0d60*/  EXIT ;  /* 0x000000000000794d */ /* 0x000fea0003800000 */
.L_x_602:
        /* <DEDUP_REMOVED lines=9> */
.L_x_2667:


//--------------------- .text._ZN2at6native29vectorized_elementwise_kernelILi8EZZZNS0_15sin_kernel_cudaERNS_18TensorIteratorBaseEENKUlvE0_clEvENKUlvE2_clEvEUlN3c108BFloat16EE_St5arrayIPcLm2EEEEviT0_T1_ --------------------------
	.section	.text._ZN2at6native29vectorized_elementwise_kernelILi8EZZZNS0_15sin_kernel_cudaERNS_18TensorIteratorBaseEENKUlvE0_clEvENKUlvE2_clEvEUlN3c108BFloat16EE_St5arrayIPcLm2EEEEviT0_T1_,"ax",@progbits
	.align	128
        .global         _ZN2at6native29vectorized_elementwise_kernelILi8EZZZNS0_15sin_kernel_cudaERNS_18TensorIteratorBaseEENKUlvE0_clEvENKUlvE2_clEvEUlN3c108BFloat16EE_St5arrayIPcLm2EEEEviT0_T1_
        .type           _ZN2at6native29vectorized_elementwise_kernelILi8EZZZNS0_15sin_kernel_cudaERNS_18TensorIteratorBaseEENKUlvE0_clEvENKUlvE2_clEvEUlN3c108BFloat16EE_St5arrayIPcLm2EEEEviT0_T1_,@function
        .size           _ZN2at6native29vectorized_elementwise_kernelILi8EZZZNS0_15sin_kernel_cudaERNS_18TensorIteratorBaseEENKUlvE0_clEvENKUlvE2_clEvEUlN3c108BFloat16EE_St5arrayIPcLm2EEEEviT0_T1_,(.L_x_2668 - _ZN2at6native29vectorized_elementwise_kernelILi8EZZZNS0_15sin_kernel_cudaERNS_18TensorIteratorBaseEENKUlvE0_clEvENKUlvE2_clEvEUlN3c108BFloat16EE_St5arrayIPcLm2EEEEviT0_T1_)
        .other          _ZN2at6native29vectorized_elementwise_kernelILi8EZZZNS0_15sin_kernel_cudaERNS_18TensorIteratorBaseEENKUlvE0_clEvENKUlvE2_clEvEUlN3c108BFloat16EE_St5arrayIPcLm2EEEEviT0_T1_,@"STO_CUDA_ENTRY STV_DEFAULT"
_ZN2at6native29vectorized_elementwise_kernelILi8EZZZNS0_15sin_kernel_cudaERNS_18TensorIteratorBaseEENKUlvE0_clEvENKUlvE2_clEvEUlN3c108BFloat16EE_St5arrayIPcLm2EEEEviT0_T1_:
.text._ZN2at6native29vectorized_elementwise_kernelILi8EZZZNS0_15sin_kernel_cudaERNS_18TensorIteratorBaseEENKUlvE0_clEvENKUlvE2_clEvEUlN3c108BFloat16EE_St5arrayIPcLm2EEEEviT0_T1_:
        /* <DEDUP_REMOVED lines=133> */
.L_x_606:
[----:B------:R-:W-:-:S13]  /*0850*/  ISETP.GE.U32.AND P0, PT, R3, R2, PT ;  /* 0x000000020300720c */ /* 0x000fda0003f06070 */
[----:B------:R-:W-:Y:S05]  /*0860*/  @P0 BRA `(.L_x_608) ;  /* 0x0000000000300947 */ /* 0x000fea0003800000 */
[----:B0-----:R-:W0:Y:S01]  /*0870*/  LDC.64 R4, c[0x0][0x388] ;  /* 0x0000e200ff047b82 */ /* 0x001e220000000a00 */
[----:B------:R-:W-:Y:S01]  /*0880*/  IADD3 R11, PT, PT, R0, R3, RZ ;  /* 0x00000003000b7210 */ /* 0x000fe20007ffe0ff */
[----:B------:R-:W-:-:S04]  /*0890*/  VIADD R3, R3, 0x80 ;  /* 0x0000008003037836 */ /* 0x000fc80000000000 */
[----:B0-----:R-:W-:-:S05]  /*08a0*/  IMAD.WIDE.U32 R4, R11, 0x2, R4 ;  /* 0x000000020b047825 */ /* 0x001fca00078e0004 */
[----:B------:R1:W-:Y:S02]  /*08b0*/  STG.E.U16 desc[UR4][R4.64], R6 ;  /* 0x0000000604007986 */ /* 0x0003e4000c101504 */
.L_x_607:
[----:B------:R-:W-:-:S13]  /*08c0*/  ISETP.GE.U32.AND P0, PT, R3, R2, PT ;  /* 0x000000020300720c */ /* 0x000fda0003f06070 */
[----:B------:R-:W-:Y:S05]  /*08d0*/  @P0 BRA `(.L_x_609) ;  /* 0x0000000000340947 */ /* 0x000fea0003800000 */
[----:B01----:R-:W0:Y:S01]  /*08e0*/  LDC.64 R4, c[0x0][0x388] ;  /* 0x0000e200ff047b82 */ /* 0x003e220000000a00 */
[----:B------:R-:W-:Y:S01]  /*08f0*/  IADD3 R11, PT, PT, R0, R3, RZ ;  /* 0x00000003000b7210 */ /* 0x000fe20007ffe0ff */
[----:B------:R-:W-:-:S04]  /*0900*/  VIADD R3, R3, 0x80 ;  /* 0x0000008003037836 */ /* 0x000fc80000000000 */
[----:B0-----:R-:W-:-:S05]  /*0910*/  IMAD.WIDE.U32 R4, R11, 0x2, R4 ;  /* 0x000000020b047825 */ /* 0x001fca00078e0004 */
[----:B------:R1:W-:Y:S02]  /*0920*/  STG.E.U16 desc[UR4][R4.64], R7 ;  /* 0x0000000704007986 */ /* 0x0003e4000c101504 */
.L_x_608:
        /* <DEDUP_REMOVED lines=8> */
.L_x_609:
[----:B------:R-:W-:Y:S05]  /*09b0*/  BSYNC.RELIABLE B1 ;  /* 0x0000000000017941 */ /* 0x000fea0003800100 */
.L_x_605:
[----:B------:R-:W-:-:S13]  /*09c0*/  ISETP.GE.U32.AND P0, PT, R3, R2, PT ;  /* 0x000000020300720c */ /* 0x000fda0003f06070 */
[----:B012---:R-:W0:Y:S01]  /*09d0*/  @!P0 LDC.64 R4, c[0x0][0x388] ;  /* 0x0000e200ff048b82 */ /* 0x007e220000000a00 */
[----:B------:R-:W-:Y:S01]  /*09e0*/  @!P0 IADD3 R7, PT, PT, R0, R3, RZ ;  /* 0x0000000300078210 */ /* 0x000fe20007ffe0ff */
[----:B------:R-:W-:-:S04]  /*09f0*/  @!P0 VIADD R3, R3, 0x80 ;  /* 0x0000008003038836 */ /* 0x000fc80000000000 */
[----:B0-----:R-:W-:-:S05]  /*0a00*/  @!P0 IMAD.WIDE.U32 R4, R7, 0x2, R4 ;  /* 0x0000000207048825 */ /* 0x001fca00078e0004 */
[----:B------:R2:W-:Y:S02]  /*0a10*/  @!P0 STG.E.U16 desc[UR4][R4.64], R9 ;  /* 0x0000000904008986 */ /* 0x0005e4000c101504 */
.L_x_610:
[----:B------:R-:W-:Y:S05]  /*0a20*/  BSYNC.RECONVERGENT B0 ;  /* 0x0000000000007941 */ /* 0x000fea0003800200 */
.L_x_604:
        /* <DEDUP_REMOVED lines=8> */
.L_x_603:
[----:B------:R-:W0:Y:S01]  /*0ab0*/  S2R R2, SR_TID.X ;  /* 0x0000000000027919 */ /* 0x000e220000002100 */
[----:B------:R-:W1:Y:S02]  /*0ac0*/  LDC.64 R4, c[0x0][0x390] ;  /* 0x0000e400ff047b82 */ /* 0x000e640000000a00 */
[----:B-1----:R-:W-:-:S04]  /*0ad0*/  IMAD.WIDE.U32 R4, R0, 0x2, R4 ;  /* 0x0000000200047825 */ /* 0x002fc800078e0004 */
[----:B0-----:R-:W-:-:S06]  /*0ae0*/  IMAD.WIDE.U32 R4, R2, 0x10, R4 ;  /* 0x0000001002047825 */ /* 0x001fcc00078e0004 */
[----:B------:R-:W2:Y:S02]  /*0af0*/  LDG.E.128 R4, desc[UR4][R4.64] ;  /* 0x0000000404047981 */ /* 0x000ea4000c1e1d00 */
[C---:B--2---:R-:W-:Y:S01]  /*0b00*/  IMAD.U32 R3, R7.reuse, 0x10000, RZ ;  /* 0x0001000007037824 */ /* 0x044fe200078e00ff */
[----:B------:R-:W-:Y:S02]  /*0b10*/  PRMT R7, R7, 0x7632, R7 ;  /* 0x0000763207077816 */ /* 0x000fe40000000007 */
[C---:B------:R-:W-:Y:S01]  /*0b20*/  SHF.L.U32 R8, R6.reuse, 0x10, RZ ;  /* 0x0000001006087819 */ /* 0x040fe200000006ff */
[----:B------:R-:W-:Y:S01]  /*0b30*/  FMUL.RZ R9, R3, 0.15915493667125701904 ;  /* 0x3e22f98303097820 */ /* 0x000fe2000040c000 */
[----:B------:R-:W-:Y:S01]  /*0b40*/  PRMT R6, R6, 0x7632, R6 ;  /* 0x0000763206067816 */ /* 0x000fe20000000006 */
[----:B------:R-:W-:Y:S01]  /*0b50*/  IMAD.U32 R7, R7, 0x10000, RZ ;  /* 0x0001000007077824 */ /* 0x000fe200078e00ff */
[----:B------:R-:W-:Y:S01]  /*0b60*/  SHF.L.U32 R10, R4, 0x10, RZ ;  /* 0x00000010040a7819 */ /* 0x000fe200000006ff */
[----:B------:R-:W-:Y:S01]  /*0b70*/  IMAD.U32 R3, R5, 0x10000, RZ ;  /* 0x0001000005037824 */ /* 0x000fe200078e00ff */
[----:B------:R-:W-:Y:S01]  /*0b80*/  SHF.L.U32 R11, R6, 0x10, RZ ;  /* 0x00000010060b7819 */ /* 0x000fe200000006ff */
[----:B------:R-:W-:Y:S01]  /*0b90*/  FMUL.RZ R16, R7, 0.15915493667125701904 ;  /* 0x3e22f98307107820 */ /* 0x000fe2000040c000 */
[----:B------:R-:W-:Y:S01]  /*0ba0*/  PRMT R5, R5, 0x7632, R5 ;  /* 0x0000763205057816 */ /* 0x000fe20000000005 */
[----:B------:R-:W0:Y:S01]  /*0bb0*/  LDC.64 R6, c[0x0][0x388] ;  /* 0x0000e200ff067b82 */ /* 0x000e220000000a00 */
[----:B------:R-:W-:Y:S01]  /*0bc0*/  PRMT R4, R4, 0x7632, R4 ;  /* 0x0000763204047816 */ /* 0x000fe20000000004 */
[----:B------:R-:W-:Y:S01]  /*0bd0*/  FMUL.RZ R15, R11, 0.15915493667125701904 ;  /* 0x3e22f9830b0f7820 */ /* 0x000fe2000040c000 */
[----:B------:R-:W-:Y:S01]  /*0be0*/  FMUL.RZ R8, R8, 0.15915493667125701904 ;  /* 0x3e22f98308087820 */ /* 0x000fe2000040c000 */
[----:B------:R-:W-:Y:S01]  /*0bf0*/  IMAD.U32 R5, R5, 0x10000, RZ ;  /* 0x0001000005057824 */ /* 0x000fe200078e00ff */
[----:B------:R-:W-:Y:S01]  /*0c00*/  SHF.L.U32 R4, R4, 0x10, RZ ;  /* 0x0000001004047819 */ /* 0x000fe200000006ff */
[----:B------:R-:W-:Y:S01]  /*0c10*/  FMUL.RZ R3, R3, 0.15915493667125701904 ;  /* 0x3e22f98303037820 */ /* 0x000fe2000040c000 */
[----:B------:R-:W-:Y:S01]  /*0c20*/  FMUL.RZ R10, R10, 0.15915493667125701904 ;  /* 0x3e22f9830a0a7820 */ /* 0x000fe2000040c000 */
[----:B------:R-:W-:Y:S01]  /*0c30*/  FMUL.RZ R14, R5, 0.15915493667125701904 ;  /* 0x3e22f983050e7820 */ /* 0x000fe2000040c000 */
[----:B------:R-:W-:Y:S01]  /*0c40*/  MUFU.SIN R9, R9 ;  /* 0x0000000900097308 */ /* 0x000fe20000000400 */
[----:B------:R-:W-:-:S07]  /*0c50*/  FMUL.RZ R11, R4, 0.15915493667125701904 ;  /* 0x3e22f983040b7820 */ /* 0x000fce000040c000 */
[----:B------:R-:W-:Y:S01]  /*0c60*/  MUFU.SIN R8, R8 ;  /* 0x0000000800087308 */ /* 0x000fe20000000400 */
[----:B0-----:R-:W-:-:S07]  /*0c70*/  IMAD.WIDE.U32 R6, R0, 0x2, R6 ;  /* 0x0000000200067825 */ /* 0x001fce00078e0006 */
[----:B------:R-:W-:Y:S01]  /*0c80*/  MUFU.SIN R3, R3 ;  /* 0x0000000300037308 */ /* 0x000fe20000000400 */
[----:B------:R-:W-:-:S07]  /*0c90*/  IMAD.WIDE.U32 R12, R2, 0x10, R6 ;  /* 0x00000010020c7825 */ /* 0x000fce00078e0006 */
[----:B------:R-:W-:Y:S08]  /*0ca0*/  MUFU.SIN R10, R10 ;  /* 0x0000000a000a7308 */ /* 0x000ff00000000400 */
[----:B------:R-:W0:Y:S08]  /*0cb0*/  MUFU.SIN R16, R16 ;  /* 0x0000001000107308 */ /* 0x000e300000000400 */
[----:B------:R-:W1:Y:S08]  /*0cc0*/  MUFU.SIN R15, R15 ;  /* 0x0000000f000f7308 */ /* 0x000e700000000400 */
[----:B------:R-:W2:Y:S01]  /*0cd0*/  MUFU.SIN R14, R14 ;  /* 0x0000000e000e7308 */ /* 0x000ea20000000400 */
[----:B0-----:R-:W-:-:S07]  /*0ce0*/  F2FP.BF16.F32.PACK_AB R7, R16, R9 ;  /* 0x000000091007723e */ /* 0x001fce00000010ff */
[----:B------:R-:W0:Y:S01]  /*0cf0*/  MUFU.SIN R11, R11 ;  /* 0x0000000b000b7308 */ /* 0x000e220000000400 */
[----:B-1----:R-:W-:Y:S02]  /*0d00*/  F2FP.BF16.F32.PACK_AB R6, R15, R8 ;  /* 0x000000080f06723e */ /* 0x002fe400000010ff */
[----:B--2---:R-:W-:Y:S02]  /*0d10*/  F2FP.BF16.F32.PACK_AB R5, R14, R3 ;  /* 0x000000030e05723e */ /* 0x004fe400000010ff */
[----:B0-----:R-:W-:-:S05]  /*0d20*/  F2FP.BF16.F32.PACK_AB R4, R11, R10 ;  /* 0x0000000a0b04723e */ /* 0x001fca00000010ff */
[----:B------:R-:W-:Y:S01]  /*0d30*/  STG.E.128 desc[UR4][R12.64], R4 ;  /* 0x000000040c007986 */ /* 0x000fe2000c101d04 */
[----:B------:R-:W-:Y:S05]  /*0d40*/  EXIT ;  /* 0x000000000000794d */ /* 0x000fea0003800000 */
.L_x_611:
        /* <DEDUP_REMOVED lines=11> */
.L_x_2668:


//--------------------- .text._ZN2at6native18elementwise_kernelILi128ELi4EZNS0_15gpu_kernel_implIZZZNS0_15sin_kernel_cudaERNS_18TensorIteratorBaseEENKUlvE0_clEvENKUlvE1_clEvEUlN3c104HalfEE_EEvS4_RKT_EUliE_EEviT1_ --------------------------
	.section	.text._ZN2at6native18elementwise_kernelILi128ELi4EZNS0_15gpu_kernel_implIZZZNS0_15sin_kernel_cudaERNS_18TensorIteratorBaseEENKUlvE0_clEvENKUlvE1_clEvEUlN3c104HalfEE_EEvS4_RKT_EUliE_EEviT1_,"ax",@progbits
	.align	128
        .global         _ZN2at6native18elementwise_kernelILi128ELi4EZNS0_15gpu_kernel_implIZZZNS0_15sin_kernel_cudaERNS_18TensorIteratorBaseEENKUlvE0_clEvENKUlvE1_clEvEUlN3c104HalfEE_EEvS4_RKT_EUliE_EEviT1_
        .type           _ZN2at6native18elementwise_kernelILi128ELi4EZNS0_15gpu_kernel_implIZZZNS0_15sin_kernel_cudaERNS_18TensorIteratorBaseEENKUlvE0_clEvENKUlvE1_clEvEUlN3c104HalfEE_EEvS4_RKT_EUliE_EEviT1_,@function
        .size           _ZN2at6native18elementwise_kernelILi128ELi4EZNS0_15gpu_kernel_implIZZZNS0_15sin_kernel_cudaERNS_18TensorIteratorBaseEENKUlvE0_clEvENKUlvE1_clEvEUlN3c104HalfEE_EEvS4_RKT_EUliE_EEviT1_,(.L_x_2669 - _ZN2at6native18elementwise_kernelILi128ELi4EZNS0_15gpu_kernel_implIZZZNS0_15sin_kernel_cudaERNS_18TensorIteratorBaseEENKUlvE0_clEvENKUlvE1_clEvEUlN3c104HalfEE_EEvS4_RKT_EUliE_EEviT1_)
        .other          _ZN2at6native18elementwise_kernelILi128ELi4EZNS0_15gpu_kernel_implIZZZNS0_15sin_kernel_cudaERNS_18TensorIteratorBaseEENKUlvE0_clEvENKUlvE1_clEvEUlN3c104HalfEE_EEvS4_RKT_EUliE_EEviT1_,@"STO_CUDA_ENTRY STV_DEFAULT"
_ZN2at6native18elementwise_kernelILi128ELi4EZNS0_15gpu_kernel_implIZZZNS0_15sin_kernel_cudaERNS_18TensorIteratorBaseEENKUlvE0_clEvENKUlvE1_clEvEUlN3c104HalfEE_EEvS4_RKT_EUliE_EEviT1_:
.text._ZN2at6native18elementwise_kernelILi128ELi4EZNS0_15gpu_kernel_implIZZZNS0_15sin_kernel_cudaERNS_18TensorIteratorBaseEENKUlvE0_clEvENKUlvE1_clEvEUlN3c104HalfEE_EEvS4_RKT_EUliE_EEviT1_:
        /* <DEDUP_REMOVED lines=22> */
[----:B------:R-:W-:Y:S01]  /*0160*/  HFMA2 R16, -RZ, RZ, 0, 0 ;  /* 0x00000000ff107431 */ /* 0x000fe200000001ff */
[----:B------:R-:W1:Y:S01]  /*0170*/  LDCU UR6, c[0x0][0x38c] ;  /* 0x00007180ff0677ac */ /* 0x000e620008000800 */
[----:B------:R-:W2:Y:S01]  /*0180*/  LDCU.64 UR8, c[0x0][0x4b8] ;  /* 0x00009700ff0877ac */ /* 0x000ea20008000a00 */
[----:B------:R-:W-:Y:S02]  /*0190*/  UISETP.NE.AND UP0, UPT, UR40, URZ, UPT ;  /* 0x000000ff2800728c */ /* 0x000fe4000bf05270 */
[----:B0-----:R-:W-:-:S05]  /*01a0*/  IMAD.HI.U32 R2, R17, UR4, R16 ;  /* 0x0000000411027c27 */ /* 0x001fca000f8e0010 */
[----:B------:R-:W-:-:S05]  /*01b0*/  SHF.R.U32.HI R3, RZ, UR5, R2 ;  /* 0x00000005ff037c19 */ /* 0x000fca0008011602 */
[----:B------:R-:W-:-:S04]  /*01c0*/  IMAD.MOV R0, RZ, RZ, -R3 ;  /* 0x000000ffff007224 */ /* 0x000fc800078e0a03 */
        /* <DEDUP_REMOVED lines=290> */
.L_x_614:
        /* <DEDUP_REMOVED lines=16> */
[----:B0-----:R-:W-:Y:S01]  /*14f0*/  F2FP.F16.F32.PACK_AB R0, RZ, R0 ;  /* 0x00000000ff00723e */ /* 0x001fe200000000ff */
[----:B------:R-:W-:Y:S06]  /*1500*/  BRA `(.L_x_620) ;  /* 0x0000000c008c7947 */ /* 0x000fec0003800000 */
.L_x_618:
[----:B------:R-:W2:Y:S02]  /*1510*/  LDG.E.U8 R2, desc[UR36][R2.64] ;  /* 0x0000002402027981 */ /* 0x000ea4000c1e1100 */
[----:B--2---:R-:W-:-:S04]  /*1520*/  I2FP.F32.U32 R0, R2 ;  /* 0x0000000200007245 */ /* 0x004fc80000201000 */
[----:B------:R-:W-:Y:S01]  /*1530*/  F2FP.F16.F32.PACK_AB R0, RZ, R0 ;  /* 0x00000000ff00723e */ /* 0x000fe200000000ff */
[----:B------:R-:W-:Y:S06]  /*1540*/  BRA `(.L_x_620) ;  /* 0x0000000c007c7947 */ /* 0x000fec0003800000 */
.L_x_617:
        /* <DEDUP_REMOVED lines=8> */
[----:B0-----:R-:W-:Y:S01]  /*15d0*/  F2FP.F16.F32.PACK_AB R0, RZ, R0 ;  /* 0x00000000ff00723e */ /* 0x001fe200000000ff */
[----:B------:R-:W-:Y:S06]  /*15e0*/  BRA `(.L_x_620) ;  /* 0x0000000c00547947 */ /* 0x000fec0003800000 */
.L_x_622:
[----:B------:R-:W2:Y:S02]  /*15f0*/  LDG.E R2, desc[UR36][R2.64] ;  /* 0x0000002402027981 */ /* 0x000ea4000c1e1900 */
[----:B--2---:R-:W-:-:S04]  /*1600*/  I2FP.F32.S32 R0, R2 ;  /* 0x0000000200007245 */ /* 0x004fc80000201400 */
[----:B------:R-:W-:Y:S01]  /*1610*/  F2FP.F16.F32.PACK_AB R0, RZ, R0 ;  /* 0x00000000ff00723e */ /* 0x000fe200000000ff */
[----:B------:R-:W-:Y:S06]  /*1620*/  BRA `(.L_x_620) ;  /* 0x0000000c00447947 */ /* 0x000fec0003800000 */
.L_x_621:
[----:B------:R-:W2:Y:S02]  /*1630*/  LDG.E.U16 R2, desc[UR36][R2.64] ;  /* 0x0000002402027981 */ /* 0x000ea4000c1e1500 */
[----:B--2---:R-:W0:Y:S02]  /*1640*/  I2F.S16 R0, R2 ;  /* 0x0000000200007306 */ /* 0x004e240000101400 */
[----:B0-----:R-:W-:Y:S01]  /*1650*/  F2FP.F16.F32.PACK_AB R0, RZ, R0 ;  /* 0x00000000ff00723e */ /* 0x001fe200000000ff */
[----:B------:R-:W-:Y:S06]  /*1660*/  BRA `(.L_x_620) ;  /* 0x0000000c00347947 */ /* 0x000fec0003800000 */
.L_x_616:
[----:B------:R-:W-:-:S09]  /*1670*/  UISETP.GT.AND UP0, UPT, UR4, 0x6, UPT ;  /* 0x000000060400788c */ /* 0x000fd2000bf04270 */
[----:B------:R-:W-:Y:S05]  /*1680*/  BRA.U UP0, `(.L_x_623) ;  /* 0x0000000100247547 */ /* 0x000fea000b800000 */
[----:B------:R-:W-:-:S09]  /*1690*/  UISETP.NE.AND UP0, UPT, UR4, 0x5, UPT ;  /* 0x000000050400788c */ /* 0x000fd2000bf05270 */
[----:B------:R-:W-:Y:S05]  /*16a0*/  BRA.U !UP0, `(.L_x_624) ;  /* 0x0000000108147547 */ /* 0x000fea000b800000 */
[----:B------:R-:W-:-:S09]  /*16b0*/  UISETP.NE.AND UP0, UPT, UR4, 0x6, UPT ;  /* 0x000000060400788c */ /* 0x000fd2000bf05270 */
[----:B------:R-:W-:Y:S05]  /*16c0*/  BRA.U UP0, `(.L_x_619) ;  /* 0x00000009008c7547 */ /* 0x000fea000b800000 */
[----:B------:R-:W2:Y:S02]  /*16d0*/  LDG.E R2, desc[UR36][R2.64] ;  /* 0x0000002402027981 */ /* 0x000ea4000c1e1900 */
[----:B--2---:R-:W-:Y:S01]  /*16e0*/  F2FP.F16.F32.PACK_AB R0, RZ, R2 ;  /* 0x00000002ff00723e */ /* 0x004fe200000000ff */
[----:B------:R-:W-:Y:S06]  /*16f0*/  BRA `(.L_x_620) ;  /* 0x0000000c00107947 */ /* 0x000fec0003800000 */
.L_x_624:
[----:B------:R0:W5:Y:S01]  /*1700*/  LDG.E.U16 R0, desc[UR36][R2.64] ;  /* 0x0000002402007981 */ /* 0x000162000c1e1500 */
[----:B------:R-:W-:Y:S05]  /*1710*/  BRA `(.L_x_620) ;  /* 0x0000000c00087947 */ /* 0x000fea0003800000 */
.L_x_623:
[----:B------:R-:W-:-:S09]  /*1720*/  UISETP.NE.AND UP0, UPT, UR4, 0x7, UPT ;  /* 0x000000070400788c */ /* 0x000fd2000bf05270 */
[----:B------:R-:W-:Y:S05]  /*1730*/  BRA.U !UP0, `(.L_x_625) ;  /* 0x0000000108247547 */ /* 0x000fea000b800000 */
[----:B------:R-:W-:-:S09]  /*1740*/  UISETP.NE.AND UP0, UPT, UR4, 0x8, UPT ;  /* 0x000000080400788c */ /* 0x000fd2000bf05270 */
[----:B------:R-:W-:Y:S05]  /*1750*/  BRA.U !UP0, `(.L_x_626) ;  /* 0x0000000108147547 */ /* 0x000fea000b800000 */
[----:B------:R-:W-:-:S09]  /*1760*/  UISETP.NE.AND UP0, UPT, UR4, 0x9, UPT ;  /* 0x000000090400788c */ /* 0x000fd2000bf05270 */
[----:B------:R-:W-:Y:S05]  /*1770*/  BRA.U UP0, `(.L_x_619) ;  /* 0x0000000900607547 */ /* 0x000fea000b800000 */
[----:B------:R-:W2:Y:S02]  /*1780*/  LDG.E R2, desc[UR36][R2.64] ;  /* 0x0000002402027981 */ /* 0x000ea4000c1e1900 */
[----:B--2---:R-:W-:Y:S01]  /*1790*/  F2FP.F16.F32.PACK_AB R0, RZ, R2 ;  /* 0x00000002ff00723e */ /* 0x004fe200000000ff */
[----:B------:R-:W-:Y:S06]  /*17a0*/  BRA `(.L_x_620) ;  /* 0x0000000800e47947 */ /* 0x000fec0003800000 */
.L_x_626:
[----:B------:R1:W5:Y:S01]  /*17b0*/  LDG.E.U16 R0, desc[UR36][R2.64] ;  /* 0x0000002402007981 */ /* 0x000362000c1e1500 */
[----:B------:R-:W-:Y:S05]  /*17c0*/  BRA `(.L_x_620) ;  /* 0x0000000800dc7947 */ /* 0x000fea0003800000 */
.L_x_625:
[----:B------:R-:W2:Y:S01]  /*17d0*/  LDG.E.64 R2, desc[UR36][R2.64] ;  /* 0x0000002402027981 */ /* 0x000ea2000c1e1b00 */
[----:B------:R-:W-:Y:S01]  /*17e0*/  UMOV UR4, 0xf0000000 ;  /* 0xf000000000047882 */ /* 0x000fe20000000000 */
[----:B------:R-:W-:Y:S01]  /*17f0*/  UMOV UR5, 0x380fffff ;  /* 0x380fffff00057882 */ /* 0x000fe20000000000 */
[----:B--2---:R-:W0:Y:S01]  /*1800*/  F2F.F32.F64 R0, R2 ;  /* 0x0000000200007310 */ /* 0x004e220000301000 */
[----:B------:R-:W-:-:S14]  /*1810*/  DSETP.GEU.AND P0, PT, |R2|, UR4, PT ;  /* 0x0000000402007e2a */ /* 0x000fdc000bf0e200 */
[----:B0-----:R-:W-:-:S05]  /*1820*/  @!P0 FMUL R0, R0, 1.175494350822287508e-38 ;  /* 0x0080000000008820 */ /* 0x001fca0000400000 */
[----:B------:R-:W-:Y:S01]  /*1830*/  F2FP.F16.F32.PACK_AB R0, RZ, R0 ;  /* 0x00000000ff00723e */ /* 0x000fe200000000ff */
[----:B------:R-:W-:Y:S06]  /*1840*/  BRA `(.L_x_620) ;  /* 0x0000000800bc7947 */ /* 0x000fec0003800000 */
.L_x_615:
        /* <DEDUP_REMOVED lines=11> */
[----:B------:R-:W-:Y:S01]  /*1900*/  F2FP.F16.F32.PACK_AB R0, RZ, R0 ;  /* 0x00000000ff00723e */ /* 0x000fe200000000ff */
[----:B------:R-:W-:Y:S06]  /*1910*/  BRA `(.L_x_620) ;  /* 0x0000000800887947 */ /* 0x000fec0003800000 */
.L_x_629:
        /* <DEDUP_REMOVED lines=8> */
.L_x_628:
[----:B------:R-:W-:-:S09]  /*19a0*/  UISETP.NE.AND UP0, UPT, UR4, 0xf, UPT ;  /* 0x0000000f0400788c */ /* 0x000fd2000bf05270 */
[----:B------:R-:W-:Y:S05]  /*19b0*/  BRA.U !UP0, `(.L_x_630) ;  /* 0x0000000108987547 */ /* 0x000fea000b800000 */
[----:B------:R-:W-:-:S09]  /*19c0*/  UISETP.NE.AND UP0, UPT, UR4, 0x17, UPT ;  /* 0x000000170400788c */ /* 0x000fd2000bf05270 */
[----:B------:R-:W-:Y:S05]  /*19d0*/  BRA.U !UP0, `(.L_x_631) ;  /* 0x00000001085c7547 */ /* 0x000fea000b800000 */
[----:B------:R-:W-:-:S09]  /*19e0*/  UISETP.NE.AND UP0, UPT, UR4, 0x18, UPT ;  /* 0x000000180400788c */ /* 0x000fd2000bf05270 */
[----:B------:R-:W-:Y:S05]  /*19f0*/  BRA.U UP0, `(.L_x_619) ;  /* 0x0000000500c07547 */ /* 0x000fea000b800000 */
[----:B------:R-:W2:Y:S01]  /*1a00*/  LDG.E.U8 R0, desc[UR36][R2.64] ;  /* 0x0000002402007981 */ /* 0x000ea2000c1e1100 */
[----:B------:R-:W-:Y:S01]  /*1a10*/  IMAD.MOV.U32 R6, RZ, RZ, 0x1f ;  /* 0x0000001fff067424 */ /* 0x000fe200078e00ff */
[----:B--2---:R-:W-:-:S04]  /*1a20*/  SHF.L.U32 R0, R0, 0x18, RZ ;  /* 0x0000001800007819 */ /* 0x004fc800000006ff */
[C---:B------:R-:W-:Y:S02]  /*1a30*/  LOP3.LUT R4, R0.reuse, 0x7f000000, RZ, 0xc0, !PT ;  /* 0x7f00000000047812 */ /* 0x040fe400078ec0ff */
[----:B------:R-:W-:Y:S02]  /*1a40*/  LOP3.LUT P0, RZ, R0, 0x7f000000, RZ, 0xc0, !PT ;  /* 0x7f00000000ff7812 */ /* 0x000fe4000780c0ff */
[----:B------:R-:W0:Y:S02]  /*1a50*/  FLO.U32 R5, R4 ;  /* 0x0000000400057300 */ /* 0x000e2400000e0000 */
[----:B0-----:R-:W-:-:S05]  /*1a60*/  IMAD.MOV R5, RZ, RZ, -R5 ;  /* 0x000000ffff057224 */ /* 0x001fca00078e0a05 */
[----:B------:R-:W-:-:S04]  /*1a70*/  VIADDMNMX.U32 R5, R5, R6, 0x4, !PT ;  /* 0x0000000405057446 */ /* 0x000fc80007800006 */
[----:B------:R-:W-:-:S04]  /*1a80*/  IADD3 R5, PT, PT, R5, -0x4, RZ ;  /* 0xfffffffc05057810 */ /* 0x000fc80007ffe0ff */
[C---:B------:R-:W-:Y:S01]  /*1a90*/  SHF.L.U32 R6, R4.reuse, R5, RZ ;  /* 0x0000000504067219 */ /* 0x040fe200000006ff */
[----:B------:R-:W-:Y:S02]  /*1aa0*/  IMAD.SHL.U32 R7, R5, 0x800000, RZ ;  /* 0x0080000005077824 */ /* 0x000fe400078e00ff */
[----:B------:R-:W-:-:S03]  /*1ab0*/  VIADD R5, R4, 0x1000000 ;  /* 0x0100000004057836 */ /* 0x000fc60000000000 */
[----:B------:R-:W-:Y:S02]  /*1ac0*/  LEA.HI R6, R6, -R7, RZ, 0x1c ;  /* 0x8000000706067211 */ /* 0x000fe400078fe0ff */
[----:B------:R-:W-:Y:S02]  /*1ad0*/  SHF.R.S32.HI R5, RZ, 0x8, R5 ;  /* 0x00000008ff057819 */ /* 0x000fe40000011405 */
[----:B------:R-:W-:-:S04]  /*1ae0*/  IADD3 R6, PT, PT, R6, 0x3c000000, RZ ;  /* 0x3c00000006067810 */ /* 0x000fc80007ffe0ff */
[----:B------:R-:W-:-:S04]  /*1af0*/  LOP3.LUT R5, R6, 0x7f800000, R5, 0xf8, !PT ;  /* 0x7f80000006057812 */ /* 0x000fc800078ef805 */
[----:B------:R-:W-:-:S04]  /*1b00*/  SEL R5, R5, RZ, P0 ;  /* 0x000000ff05057207 */ /* 0x000fc80000000000 */
[----:B------:R-:W-:-:S04]  /*1b10*/  LOP3.LUT R5, R5, 0x80000000, R0, 0xf8, !PT ;  /* 0x8000000005057812 */ /* 0x000fc800078ef800 */
[----:B------:R-:W-:-:S04]  /*1b20*/  F2FP.F16.F32.PACK_AB R5, RZ, R5 ;  /* 0x00000005ff05723e */ /* 0x000fc800000000ff */
[----:B------:R-:W-:Y:S01]  /*1b30*/  PRMT R0, R5, 0x7610, R0 ;  /* 0x0000761005007816 */ /* 0x000fe20000000000 */
[----:B------:R-:W-:Y:S06]  /*1b40*/  BRA `(.L_x_620) ;  /* 0x0000000400fc7947 */ /* 0x000fec0003800000 */
.L_x_631:
        /* <DEDUP_REMOVED lines=11> */
[----:B------:R-:W-:Y:S01]  /*1c00*/  F2FP.F16.F32.PACK_AB R0, RZ, R0 ;  /* 0x00000000ff00723e */ /* 0x000fe200000000ff */
[----:B------:R-:W-:Y:S06]  /*1c10*/  BRA `(.L_x_620) ;  /* 0x0000000400c87947 */ /* 0x000fec0003800000 */
.L_x_630:
[----:B------:R-:W2:Y:S02]  /*1c20*/  LDG.E.U16 R0, desc[UR36][R2.64] ;  /* 0x0000002402007981 */ /* 0x000ea4000c1e1500 */
[----:B--2---:R-:W-:-:S04]  /*1c30*/  SHF.L.U32 R0, R0, 0x10, RZ ;  /* 0x0000001000007819 */ /* 0x004fc800000006ff */
[----:B------:R-:W-:Y:S01]  /*1c40*/  F2FP.F16.F32.PACK_AB R0, RZ, R0 ;  /* 0x00000000ff00723e */ /* 0x000fe200000000ff */
[----:B------:R-:W-:Y:S06]  /*1c50*/  BRA `(.L_x_620) ;  /* 0x0000000400b87947 */ /* 0x000fec0003800000 */
.L_x_627:
        /* <DEDUP_REMOVED lines=10> */
[----:B------:R-:W-:Y:S01]  /*1d00*/  F2FP.F16.F32.PACK_AB R0, RZ, R0 ;  /* 0x00000000ff00723e */ /* 0x000fe200000000ff */
[----:B------:R-:W-:Y:S06]  /*1d10*/  BRA `(.L_x_620) ;  /* 0x0000000400887947 */ /* 0x000fec0003800000 */
.L_x_634:
        /* <DEDUP_REMOVED lines=21> */
.L_x_638:
[----:B------:R-:W-:Y:S05]  /*1e70*/  BSYNC.RECONVERGENT B1 ;  /* 0x0000000000017941 */ /* 0x000fea0003800200 */
.L_x_637:
[----:B------:R-:W-:Y:S01]  /*1e80*/  IMAD.SHL.U32 R0, R0, 0x100000, RZ ;  /* 0x0010000000007824 */ /* 0x000fe200078e00ff */
[----:B------:R-:W-:-:S04]  /*1e90*/  LEA R2, R2, 0x3b800000, 0x17 ;  /* 0x3b80000002027811 */ /* 0x000fc800078eb8ff */
[----:B------:R-:W-:-:S07]  /*1ea0*/  LOP3.LUT R0, R2, R0, R7, 0xfe, !PT ;  /* 0x0000000002007212 */ /* 0x000fce00078efe07 */
.L_x_636:
[----:B------:R-:W-:Y:S05]  /*1eb0*/  BSYNC.RECONVERGENT B0 ;  /* 0x0000000000007941 */ /* 0x000fea0003800200 */
.L_x_635:
[----:B------:R-:W-:Y:S01]  /*1ec0*/  F2FP.F16.F32.PACK_AB R0, RZ, R0 ;  /* 0x00000000ff00723e */ /* 0x000fe200000000ff */
[----:B------:R-:W-:Y:S06]  /*1ed0*/  BRA `(.L_x_620) ;  /* 0x0000000400187947 */ /* 0x000fec0003800000 */
.L_x_633:
        /* <DEDUP_REMOVED lines=21> */
.L_x_642:
[----:B------:R-:W-:Y:S05]  /*2030*/  BSYNC.RECONVERGENT B1 ;  /* 0x0000000000017941 */ /* 0x000fea0003800200 */
.L_x_641:
[----:B------:R-:W-:Y:S01]  /*2040*/  IMAD.SHL.U32 R0, R0, 0x200000, RZ ;  /* 0x0020000000007824 */ /* 0x000fe200078e00ff */
[----:B------:R-:W-:-:S04]  /*2050*/  LEA R2, R2, 0x37800000, 0x17 ;  /* 0x3780000002027811 */ /* 0x000fc800078eb8ff */
[----:B------:R-:W-:-:S07]  /*2060*/  LOP3.LUT R0, R2, R0, R7, 0xfe, !PT ;  /* 0x0000000002007212 */ /* 0x000fce00078efe07 */
.L_x_640:
[----:B------:R-:W-:Y:S05]  /*2070*/  BSYNC.RECONVERGENT B0 ;  /* 0x0000000000007941 */ /* 0x000fea0003800200 */
.L_x_639:
[----:B------:R-:W-:Y:S01]  /*2080*/  F2FP.F16.F32.PACK_AB R0, RZ, R0 ;  /* 0x00000000ff00723e */ /* 0x000fe200000000ff */
[----:B------:R-:W-:Y:S06]  /*2090*/  BRA `(.L_x_620) ;  /* 0x0000000000a87947 */ /* 0x000fec0003800000 */
.L_x_632:
[----:B------:R-:W-:-:S09]  /*20a0*/  UISETP.NE.AND UP0, UPT, UR4, 0x1c, UPT ;  /* 0x0000001c0400788c */ /* 0x000fd2000bf05270 */
[----:B------:R-:W-:Y:S05]  /*20b0*/  BRA.U !UP0, `(.L_x_643) ;  /* 0x0000000108947547 */ /* 0x000fea000b800000 */
[----:B------:R-:W-:-:S09]  /*20c0*/  UISETP.NE.AND UP0, UPT, UR4, 0x1d, UPT ;  /* 0x0000001d0400788c */ /* 0x000fd2000bf05270 */
[----:B------:R-:W-:Y:S05]  /*20d0*/  BRA.U !UP0, `(.L_x_644) ;  /* 0x00000001087c7547 */ /* 0x000fea000b800000 */
[----:B------:R-:W-:-:S09]  /*20e0*/  UISETP.NE.AND UP0, UPT, UR4, 0x2c, UPT ;  /* 0x0000002c0400788c */ /* 0x000fd2000bf05270 */
[----:B------:R-:W-:Y:S05]  /*20f0*/  BRA.U !UP0, `(.L_x_645) ;  /* 0x0000000108487547 */ /* 0x000fea000b800000 */
.L_x_619:
        /* <DEDUP_REMOVED lines=16> */
.L_x_646:
[----:B------:R-:W-:Y:S01]  /*2200*/  PRMT R0, RZ, 0x7610, R0 ;  /* 0x00007610ff007816 */ /* 0x000fe20000000000 */
[----:B------:R-:W-:Y:S06]  /*2210*/  BRA `(.L_x_620) ;  /* 0x0000000000487947 */ /* 0x000fec0003800000 */
.L_x_645:
        /* <DEDUP_REMOVED lines=8> */
.L_x_648:
[----:B------:R-:W-:Y:S05]  /*22a0*/  BSYNC.RECONVERGENT B0 ;  /* 0x0000000000007941 */ /* 0x000fea0003800200 */
.L_x_647:
[----:B------:R-:W-:Y:S01]  /*22b0*/  F2FP.F16.F32.PACK_AB R0, RZ, R0 ;  /* 0x00000000ff00723e */ /* 0x000fe200000000ff */
[----:B------:R-:W-:Y:S06]  /*22c0*/  BRA `(.L_x_620) ;  /* 0x00000000001c7947 */ /* 0x000fec0003800000 */
.L_x_644:
[----:B------:R-:W2:Y:S02]  /*22d0*/  LDG.E.64 R2, desc[UR36][R2.64] ;  /* 0x0000002402027981 */ /* 0x000ea4000c1e1b00 */
[----:B--2---:R-:W0:Y:S02]  /*22e0*/  I2F.U64 R0, R2 ;  /* 0x0000000200007312 */ /* 0x004e240000301000 */
[----:B0-----:R-:W-:Y:S01]  /*22f0*/  F2FP.F16.F32.PACK_AB R0, RZ, R0 ;  /* 0x00000000ff00723e */ /* 0x001fe200000000ff */
[----:B------:R-:W-:Y:S06]  /*2300*/  BRA `(.L_x_620) ;  /* 0x00000000000c7947 */ /* 0x000fec0003800000 */
.L_x_643:
[----:B------:R-:W2:Y:S02]  /*2310*/  LDG.E R2, desc[UR36][R2.64] ;  /* 0x0000002402027981 */ /* 0x000ea4000c1e1900 */
[----:B--2---:R-:W-:-:S04]  /*2320*/  I2FP.F32.U32 R0, R2 ;  /* 0x0000000200007245 */ /* 0x004fc80000201000 */
[----:B------:R-:W-:-:S07]  /*2330*/  F2FP.F16.F32.PACK_AB R0, RZ, R0 ;  /* 0x00000000ff00723e */ /* 0x000fce00000000ff */
.L_x_620:
[----:B-----5:R-:W-:Y:S01]  /*2340*/  HADD2.F32 R0, -RZ, R0.H0_H0 ;  /* 0x20000000ff007230 */ /* 0x020fe20000004100 */
[----:B------:R-:W0:Y:S04]  /*2350*/  LDCU.64 UR6, c[0x0][0x580] ;  /* 0x0000b000ff0677ac */ /* 0x000e280008000a00 */
[----:B------:R-:W-:Y:S01]  /*2360*/  FMUL.RZ R0, R0, 0.15915493667125701904 ;  /* 0x3e22f98300007820 */ /* 0x000fe2000040c000 */
[----:B------:R-:W-:-:S04]  /*2370*/  UPRMT UR4, UR42, 0x9910, URZ ;  /* 0x000099102a047896 */ /* 0x000fc800080000ff */
[----:B------:R-:W-:Y:S01]  /*2380*/  UISETP.GT.AND UP0, UPT, UR4, 0x9, UPT ;  /* 0x000000090400788c */ /* 0x000fe2000bf04270 */
[----:B------:R-:W2:Y:S01]  /*2390*/  MUFU.SIN R0, R0 ;  /* 0x0000000000007308 */ /* 0x000ea20000000400 */
[----:B01----:R-:W-:-:S05]  /*23a0*/  IADD3 R2, P0, PT, R16, UR6, RZ ;  /* 0x0000000610027c10 */ /* 0x003fca000ff1e0ff */
[----:B------:R-:W-:Y:S01]  /*23b0*/  IMAD.X R3, RZ, RZ, UR7, P0 ;  /* 0x00000007ff037e24 */ /* 0x000fe200080e06ff */
[----:B--2---:R-:W-:Y:S01]  /*23c0*/  F2FP.F16.F32.PACK_AB R4, RZ, R0 ;  /* 0x00000000ff04723e */ /* 0x004fe200000000ff */
[----:B------:R-:W-:Y:S06]  /*23d0*/  BRA.U UP0, `(.L_x_649) ;  /* 0x0000000500047547 */ /* 0x000fec000b800000 */
        /* <DEDUP_REMOVED lines=8> */
[----:B------:R-:W-:-:S04]  /*2460*/  HADD2.F32 R0, -RZ, R4.H0_H0 ;  /* 0x20000004ff007230 */ /* 0x000fc80000004100 */
[----:B------:R-:W0:Y:S02]  /*2470*/  F2I.FTZ.TRUNC.NTZ R5, R0 ;  /* 0x0000000000057305 */ /* 0x000e24000021f100 */
[----:B0-----:R4:W-:Y:S01]  /*2480*/  STG.E.U8 desc[UR36][R2.64], R5 ;  /* 0x0000000502007986 */ /* 0x0019e2000c101124 */
[----:B------:R-:W-:Y:S05]  /*2490*/  BRA `(.L_x_654) ;  /* 0x0000000c00807947 */ /* 0x000fea0003800000 */
.L_x_652:
[----:B------:R-:W-:-:S06]  /*24a0*/  HADD2.F32 R5, -RZ, R4.H0_H0 ;  /* 0x20000004ff057230 */ /* 0x000fcc0000004100 */
[----:B------:R-:W0:Y:S02]  /*24b0*/  F2I.S64.TRUNC R4, R5 ;  /* 0x0000000500047311 */ /* 0x000e24000020d900 */
[----:B0-----:R3:W-:Y:S01]  /*24c0*/  STG.E.U8 desc[UR36][R2.64], R4 ;  /* 0x0000000402007986 */ /* 0x0017e2000c101124 */
[----:B------:R-:W-:Y:S05]  /*24d0*/  BRA `(.L_x_654) ;  /* 0x0000000c00707947 */ /* 0x000fea0003800000 */
.L_x_651:
[----:B------:R-:W-:-:S09]  /*24e0*/  UISETP.NE.AND UP0, UPT, UR4, 0x2, UPT ;  /* 0x000000020400788c */ /* 0x000fd2000bf05270 */
[----:B------:R-:W-:Y:S05]  /*24f0*/  BRA.U !UP0, `(.L_x_655) ;  /* 0x0000000108307547 */ /* 0x000fea000b800000 */
[----:B------:R-:W-:-:S09]  /*2500*/  UISETP.NE.AND UP0, UPT, UR4, 0x3, UPT ;  /* 0x000000030400788c */ /* 0x000fd2000bf05270 */
[----:B------:R-:W-:Y:S05]  /*2510*/  BRA.U !UP0, `(.L_x_656) ;  /* 0x0000000108187547 */ /* 0x000fea000b800000 */
[----:B------:R-:W-:-:S09]  /*2520*/  UISETP.NE.AND UP0, UPT, UR4, 0x4, UPT ;  /* 0x000000040400788c */ /* 0x000fd2000bf05270 */
[----:B------:R-:W-:Y:S05]  /*2530*/  BRA.U UP0, `(.L_x_653) ;  /* 0x0000000900b87547 */ /* 0x000fea000b800000 */
[----:B------:R-:W-:-:S06]  /*2540*/  HADD2.F32 R4, -RZ, R4.H0_H0 ;  /* 0x20000004ff047230 */ /* 0x000fcc0000004100 */
[----:B------:R-:W0:Y:S02]  /*2550*/  F2I.S64.TRUNC R4, R4 ;  /* 0x0000000400047311 */ /* 0x000e24000020d900 */
[----:B0-----:R0:W-:Y:S01]  /*2560*/  STG.E.64 desc[UR36][R2.64], R4 ;  /* 0x0000000402007986 */ /* 0x0011e2000c101b24 */
[----:B------:R-:W-:Y:S05]  /*2570*/  BRA `(.L_x_654) ;  /* 0x0000000c00487947 */ /* 0x000fea0003800000 */
.L_x_656:
[----:B------:R-:W-:-:S04]  /*2580*/  HADD2.F32 R4, -RZ, R4.H0_H0 ;  /* 0x20000004ff047230 */ /* 0x000fc80000004100 */
[----:B------:R-:W0:Y:S02]  /*2590*/  F2I.FTZ.TRUNC.NTZ R5, R4 ;  /* 0x0000000400057305 */ /* 0x000e24000021f100 */
[----:B0-----:R1:W-:Y:S01]  /*25a0*/  STG.E desc[UR36][R2.64], R5 ;  /* 0x0000000502007986 */ /* 0x0013e2000c101924 */
[----:B------:R-:W-:Y:S05]  /*25b0*/  BRA `(.L_x_654) ;  /* 0x0000000c00387947 */ /* 0x000fea0003800000 */
.L_x_655:
[----:B------:R-:W-:-:S04]  /*25c0*/  HADD2.F32 R4, -RZ, R4.H0_H0 ;  /* 0x20000004ff047230 */ /* 0x000fc80000004100 */
[----:B------:R-:W0:Y:S02]  /*25d0*/  F2I.FTZ.TRUNC.NTZ R5, R4 ;  /* 0x0000000400057305 */ /* 0x000e24000021f100 */
[----:B0-----:R2:W-:Y:S01]  /*25e0*/  STG.E.U16 desc[UR36][R2.64], R5 ;  /* 0x0000000502007986 */ /* 0x0015e2000c101524 */
[----:B------:R-:W-:Y:S05]  /*25f0*/  BRA `(.L_x_654) ;  /* 0x0000000c00287947 */ /* 0x000fea0003800000 */
.L_x_650:
[----:B------:R-:W-:-:S09]  /*2600*/  UISETP.GT.AND UP0, UPT, UR4, 0x6, UPT ;  /* 0x000000060400788c */ /* 0x000fd2000bf04270 */
[----:B------:R-:W-:Y:S05]  /*2610*/  BRA.U UP0, `(.L_x_657) ;  /* 0x0000000100247547 */ /* 0x000fea000b800000 */
[----:B------:R-:W-:-:S09]  /*2620*/  UISETP.NE.AND UP0, UPT, UR4, 0x5, UPT ;  /* 0x000000050400788c */ /* 0x000fd2000bf05270 */
[----:B------:R-:W-:Y:S05]  /*2630*/  BRA.U !UP0, `(.L_x_658) ;  /* 0x0000000108147547 */ /* 0x000fea000b800000 */
[----:B------:R-:W-:-:S09]  /*2640*/  UISETP.NE.AND UP0, UPT, UR4, 0x6, UPT ;  /* 0x000000060400788c */ /* 0x000fd2000bf05270 */
[----:B------:R-:W-:Y:S05]  /*2650*/  BRA.U UP0, `(.L_x_653) ;  /* 0x0000000900707547 */ /* 0x000fea000b800000 */
[----:B------:R-:W-:-:S05]  /*2660*/  HADD2.F32 R5, -RZ, R4.H0_H0 ;  /* 0x20000004ff057230 */ /* 0x000fca0000004100 */
[----:B------:R0:W-:Y:S01]  /*2670*/  STG.E desc[UR36][R2.64], R5 ;  /* 0x0000000502007986 */ /* 0x0001e2000c101924 */
[----:B------:R-:W-:Y:S05]  /*2680*/  BRA `(.L_x_654) ;  /* 0x0000000c00047947 */ /* 0x000fea0003800000 */
.L_x_658:
[----:B------:R0:W-:Y:S01]  /*2690*/  STG.E.U16 desc[UR36][R2.64], R4 ;  /* 0x0000000402007986 */ /* 0x0001e2000c101524 */
[----:B------:R-:W-:Y:S05]  /*26a0*/  BRA `(.L_x_654) ;  /* 0x0000000800fc7947 */ /* 0x000fea0003800000 */
.L_x_657:
[----:B------:R-:W-:-:S09]  /*26b0*/  UISETP.NE.AND UP0, UPT, UR4, 0x7, UPT ;  /* 0x000000070400788c */ /* 0x000fd2000bf05270 */
[----:B------:R-:W-:Y:S05]  /*26c0*/  BRA.U !UP0, `(.L_x_659) ;  /* 0x0000000108347547 */ /* 0x000fea000b800000 */
[----:B------:R-:W-:-:S09]  /*26d0*/  UISETP.NE.AND UP0, UPT, UR4, 0x8, UPT ;  /* 0x000000080400788c */ /* 0x000fd2000bf05270 */
[----:B------:R-:W-:Y:S05]  /*26e0*/  BRA.U !UP0, `(.L_x_660) ;  /* 0x0000000108187547 */ /* 0x000fea000b800000 */
[----:B------:R-:W-:-:S09]  /*26f0*/  UISETP.NE.AND UP0, UPT, UR4, 0x9, UPT ;  /* 0x000000090400788c */ /* 0x000fd2000bf05270 */
[----:B------:R-:W-:Y:S05]  /*2700*/  BRA.U UP0, `(.L_x_653) ;  /* 0x0000000900447547 */ /* 0x000fea000b800000 */
[----:B------:R-:W-:Y:S02]  /*2710*/  HFMA2 R5, -RZ, RZ, 0, 0 ;  /* 0x00000000ff057431 */ /* 0x000fe400000001ff */
[----:B------:R-:W-:-:S05]  /*2720*/  HADD2.F32 R4, -RZ, R4.H0_H0 ;  /* 0x20000004ff047230 */ /* 0x000fca0000004100 */
[----:B------:R0:W-:Y:S01]  /*2730*/  STG.E.64 desc[UR36][R2.64], R4 ;  /* 0x0000000402007986 */ /* 0x0001e2000c101b24 */
[----:B------:R-:W-:Y:S05]  /*2740*/  BRA `(.L_x_654) ;  /* 0x0000000800d47947 */ /* 0x000fea0003800000 */
.L_x_660:
[----:B------:R-:W-:-:S05]  /*2750*/  HADD2.F32 R0, -RZ, R4.H0_H0 ;  /* 0x20000004ff007230 */ /* 0x000fca0000004100 */
[----:B------:R-:W-:-:S04]  /*2760*/  F2FP.F16.F32.PACK_AB R0, RZ, R0 ;  /* 0x00000000ff00723e */ /* 0x000fc800000000ff */
[----:B------:R-:W-:-:S05]  /*2770*/  PRMT R0, R0, 0x5410, RZ ;  /* 0x0000541000007816 */ /* 0x000fca00000000ff */
[----:B------:R0:W-:Y:S01]  /*2780*/  STG.E desc[UR36][R2.64], R0 ;  /* 0x0000000002007986 */ /* 0x0001e2000c101924 */
[----:B------:R-:W-:Y:S05]  /*2790*/  BRA `(.L_x_654) ;  /* 0x0000000800c07947 */ /* 0x000fea0003800000 */
.L_x_659:
[----:B------:R-:W-:-:S05]  /*27a0*/  HADD2.F32 R4, -RZ, R4.H0_H0 ;  /* 0x20000004ff047230 */ /* 0x000fca0000004100 */
[----:B------:R-:W-:-:S06]  /*27b0*/  FMUL.FTZ R4, R4, 1 ;  /* 0x3f80000004047820 */ /* 0x000fcc0000410000 */
[----:B------:R-:W0:Y:S02]  /*27c0*/  F2F.F64.F32 R4, R4 ;  /* 0x0000000400047310 */ /* 0x000e240000201800 */
[----:B0-----:R0:W-:Y:S01]  /*27d0*/  STG.E.64 desc[UR36][R2.64], R4 ;  /* 0x0000000402007986 */ /* 0x0011e2000c101b24 */
[----:B------:R-:W-:Y:S05]  /*27e0*/  BRA `(.L_x_654) ;  /* 0x0000000800ac7947 */ /* 0x000fea0003800000 */
.L_x_649:
        /* <DEDUP_REMOVED lines=8> */
[----:B------:R-:W-:-:S05]  /*2870*/  HADD2.F32 R4, -RZ, R4.H0_H0 ;  /* 0x20000004ff047230 */ /* 0x000fca0000004100 */
[----:B------:R-:W-:-:S04]  /*2880*/  FSETP.NEU.FTZ.AND P0, PT, R4, RZ, PT ;  /* 0x000000ff0400720b */ /* 0x000fc80003f1d000 */
[----:B------:R-:W-:-:S05]  /*2890*/  SEL R5, RZ, 0x1, !P0 ;  /* 0x00000001ff057807 */ /* 0x000fca0004000000 */
[----:B------:R0:W-:Y:S01]  /*28a0*/  STG.E.U8 desc[UR36][R2.64], R5 ;  /* 0x0000000502007986 */ /* 0x0001e2000c101124 */
[----:B------:R-:W-:Y:S05]  /*28b0*/  BRA `(.L_x_654) ;  /* 0x0000000800787947 */ /* 0x000fea0003800000 */
.L_x_663:
[----:B------:R-:W-:Y:S01]  /*28c0*/  HADD2.F32 R4, -RZ, R4.H0_H0 ;  /* 0x20000004ff047230 */ /* 0x000fe20000004100 */
[----:B------:R-:W-:-:S04]  /*28d0*/  CS2R R6, SRZ ;  /* 0x0000000000067805 */ /* 0x000fc8000001ff00 */
[----:B------:R-:W-:-:S06]  /*28e0*/  FMUL.FTZ R4, R4, 1 ;  /* 0x3f80000004047820 */ /* 0x000fcc0000410000 */
[----:B------:R-:W0:Y:S02]  /*28f0*/  F2F.F64.F32 R4, R4 ;  /* 0x0000000400047310 */ /* 0x000e240000201800 */
[----:B0-----:R0:W-:Y:S01]  /*2900*/  STG.E.128 desc[UR36][R2.64], R4 ;  /* 0x0000000402007986 */ /* 0x0011e2000c101d24 */
[----:B------:R-:W-:Y:S05]  /*2910*/  BRA `(.L_x_654) ;  /* 0x0000000800607947 */ /* 0x000fea0003800000 */
.L_x_662:
[----:B------:R-:W-:-:S09]  /*2920*/  UISETP.NE.AND UP0, UPT, UR4, 0xf, UPT ;  /* 0x0000000f0400788c */ /* 0x000fd2000bf05270 */
[----:B------:R-:W-:Y:S05]  /*2930*/  BRA.U !UP0, `(.L_x_664) ;  /* 0x0000000108a07547 */ /* 0x000fea000b800000 */
[----:B------:R-:W-:-:S09]  /*2940*/  UISETP.NE.AND UP0, UPT, UR4, 0x17, UPT ;  /* 0x000000170400788c */ /* 0x000fd2000bf05270 */
[----:B------:R-:W-:Y:S05]  /*2950*/  BRA.U !UP0, `(.L_x_665) ;  /* 0x00000001084c7547 */ /* 0x000fea000b800000 */
[----:B------:R-:W-:-:S09]  /*2960*/  UISETP.NE.AND UP0, UPT, UR4, 0x18, UPT ;  /* 0x000000180400788c */ /* 0x000fd2000bf05270 */
[----:B------:R-:W-:Y:S05]  /*2970*/  BRA.U UP0, `(.L_x_653) ;  /* 0x0000000500a87547 */ /* 0x000fea000b800000 */
[----:B------:R-:W-:Y:S01]  /*2980*/  HADD2.F32 R7, -RZ, R4.H0_H0 ;  /* 0x20000004ff077230 */ /* 0x000fe20000004100 */
        /* <DEDUP_REMOVED lines=12> */
.L_x_667:
[----:B------:R-:W-:Y:S05]  /*2a50*/  BSYNC.RECONVERGENT B0 ;  /* 0x0000000000007941 */ /* 0x000fea0003800200 */
.L_x_666:
[----:B------:R-:W-:-:S05]  /*2a60*/  LOP3.LUT R5, R0, 0x80, R5, 0xf8, !PT ;  /* 0x0000008000057812 */ /* 0x000fca00078ef805 */
[----:B------:R0:W-:Y:S01]  /*2a70*/  STG.E.U8 desc[UR36][R2.64], R5 ;  /* 0x0000000502007986 */ /* 0x0001e2000c101124 */
[----:B------:R-:W-:Y:S05]  /*2a80*/  BRA `(.L_x_654) ;  /* 0x0000000800047947 */ /* 0x000fea0003800000 */
.L_x_665:
[----:B------:R-:W-:Y:S01]  /*2a90*/  HADD2.F32 R7, -RZ, R4.H0_H0 ;  /* 0x20000004ff077230 */ /* 0x000fe20000004100 */
        /* <DEDUP_REMOVED lines=14> */
.L_x_669:
[----:B------:R-:W-:Y:S05]  /*2b80*/  BSYNC.RECONVERGENT B0 ;  /* 0x0000000000007941 */ /* 0x000fea0003800200 */
.L_x_668:
[----:B------:R-:W-:-:S05]  /*2b90*/  LOP3.LUT R5, R0, 0x80, R5, 0xf8, !PT ;  /* 0x0000008000057812 */ /* 0x000fca00078ef805 */
[----:B------:R0:W-:Y:S01]  /*2ba0*/  STG.E.U8 desc[UR36][R2.64], R5 ;  /* 0x0000000502007986 */ /* 0x0001e2000c101124 */
[----:B------:R-:W-:Y:S05]  /*2bb0*/  BRA `(.L_x_654) ;  /* 0x0000000400b87947 */ /* 0x000fea0003800000 */
.L_x_664:
[----:B------:R-:W-:-:S05]  /*2bc0*/  HADD2.F32 R0, -RZ, R4.H0_H0 ;  /* 0x20000004ff007230 */ /* 0x000fca0000004100 */
[----:B------:R-:W-:-:S05]  /*2bd0*/  F2FP.BF16.F32.PACK_AB R0, RZ, R0 ;  /* 0x00000000ff00723e */ /* 0x000fca00000010ff */
[----:B------:R0:W-:Y:S01]  /*2be0*/  STG.E.U16 desc[UR36][R2.64], R0 ;  /* 0x0000000002007986 */ /* 0x0001e2000c101524 */
[----:B------:R-:W-:Y:S05]  /*2bf0*/  BRA `(.L_x_654) ;  /* 0x0000000400a87947 */ /* 0x000fea0003800000 */
.L_x_661:
        /* <DEDUP_REMOVED lines=8> */
[----:B------:R-:W-:-:S06]  /*2c80*/  HADD2.F32 R5, -RZ, R4.H0_H0 ;  /* 0x20000004ff057230 */ /* 0x000fcc0000004100 */
[----:B------:R-:W0:Y:S02]  /*2c90*/  F2I.FTZ.U32.TRUNC.NTZ R5, R5 ;  /* 0x0000000500057305 */ /* 0x000e24000021f000 */
[----:B0-----:R0:W-:Y:S01]  /*2ca0*/  STG.E.U16 desc[UR36][R2.64], R5 ;  /* 0x0000000502007986 */ /* 0x0011e2000c101524 */
[----:B------:R-:W-:Y:S05]  /*2cb0*/  BRA `(.L_x_654) ;  /* 0x0000000400787947 */ /* 0x000fea0003800000 */
.L_x_672:
[----:B------:R-:W-:Y:S01]  /*2cc0*/  HADD2.F32 R5, -RZ, R4.H0_H0 ;  /* 0x20000004ff057230 */ /* 0x000fe20000004100 */
[----:B------:R-:W-:Y:S01]  /*2cd0*/  BSSY.RECONVERGENT B0, `(.L_x_673) ;  /* 0x0000014000007945 */ /* 0x000fe20003800200 */
[----:B------:R-:W-:-:S03]  /*2ce0*/  MOV R0, 0x80 ;  /* 0x0000008000007802 */ /* 0x000fc60000000f00 */
        /* <DEDUP_REMOVED lines=10> */
.L_x_675:
[----:B------:R-:W-:-:S04]  /*2d90*/  SHF.R.U32.HI R0, RZ, 0x14, R5 ;  /* 0x00000014ff007819 */ /* 0x000fc80000011605 */
[----:B------:R-:W-:-:S04]  /*2da0*/  LOP3.LUT R0, R0, 0x1, RZ, 0xc0, !PT ;  /* 0x0000000100007812 */ /* 0x000fc800078ec0ff */
[----:B------:R-:W-:-:S04]  /*2db0*/  IADD3 R0, PT, PT, R5, 0x487ffff, R0 ;  /* 0x0487ffff05007810 */ /* 0x000fc80007ffe000 */
[----:B------:R-:W-:-:S04]  /*2dc0*/  SHF.R.U32.HI R0, RZ, 0x14, R0 ;  /* 0x00000014ff007819 */ /* 0x000fc80000011600 */
[----:B------:R-:W-:-:S07]  /*2dd0*/  LOP3.LUT R4, R0, 0xff, RZ, 0xc0, !PT ;  /* 0x000000ff00047812 */ /* 0x000fce00078ec0ff */
.L_x_676:
[----:B------:R-:W-:-:S04]  /*2de0*/  SHF.R.U32.HI R5, RZ, 0x18, R5 ;  /* 0x00000018ff057819 */ /* 0x000fc80000011605 */
[----:B------:R-:W-:-:S04]  /*2df0*/  LOP3.LUT R4, R4, 0x80, R5, 0xf8, !PT ;  /* 0x0000008004047812 */ /* 0x000fc800078ef805 */
[----:B------:R-:W-:-:S07]  /*2e00*/  PRMT R0, R4, 0x7610, R0 ;  /* 0x0000761004007816 */ /* 0x000fce0000000000 */
.L_x_674:
[----:B------:R-:W-:Y:S05]  /*2e10*/  BSYNC.RECONVERGENT B0 ;  /* 0x0000000000007941 */ /* 0x000fea0003800200 */
.L_x_673:
[----:B------:R0:W-:Y:S01]  /*2e20*/  STG.E.U8 desc[UR36][R2.64], R0 ;  /* 0x0000000002007986 */ /* 0x0001e2000c101124 */
[----:B------:R-:W-:Y:S05]  /*2e30*/  BRA `(.L_x_654) ;  /* 0x0000000400187947 */ /* 0x000fea0003800000 */
.L_x_671:
[----:B------:R-:W-:Y:S01]  /*2e40*/  HADD2.F32 R5, -RZ, R4.H0_H0 ;  /* 0x20000004ff057230 */ /* 0x000fe20000004100 */
[----:B------:R-:W-:Y:S01]  /*2e50*/  BSSY.RECONVERGENT B0, `(.L_x_677) ;  /* 0x0000014000007945 */ /* 0x000fe20003800200 */
[----:B------:R-:W-:-:S03]  /*2e60*/  IMAD.MOV.U32 R0, RZ, RZ, 0x80 ;  /* 0x00000080ff007424 */ /* 0x000fc600078e00ff */
        /* <DEDUP_REMOVED lines=10> */
.L_x_679:
[----:B------:R-:W-:-:S04]  /*2f10*/  SHF.R.U32.HI R0, RZ, 0x15, R5 ;  /* 0x00000015ff007819 */ /* 0x000fc80000011605 */
[----:B------:R-:W-:-:S04]  /*2f20*/  LOP3.LUT R0, R0, 0x1, RZ, 0xc0, !PT ;  /* 0x0000000100007812 */ /* 0x000fc800078ec0ff */
[----:B------:R-:W-:-:S04]  /*2f30*/  IADD3 R0, PT, PT, R5, 0x88fffff, R0 ;  /* 0x088fffff05007810 */ /* 0x000fc80007ffe000 */
[----:B------:R-:W-:-:S04]  /*2f40*/  SHF.R.U32.HI R0, RZ, 0x15, R0 ;  /* 0x00000015ff007819 */ /* 0x000fc80000011600 */
[----:B------:R-:W-:-:S07]  /*2f50*/  LOP3.LUT R4, R0, 0xff, RZ, 0xc0, !PT ;  /* 0x000000ff00047812 */ /* 0x000fce00078ec0ff */
.L_x_680:
[----:B------:R-:W-:-:S04]  /*2f60*/  SHF.R.U32.HI R5, RZ, 0x18, R5 ;  /* 0x00000018ff057819 */ /* 0x000fc80000011605 */
[----:B------:R-:W-:-:S04]  /*2f70*/  LOP3.LUT R4, R4, 0x80, R5, 0xf8, !PT ;  /* 0x0000008004047812 */ /* 0x000fc800078ef805 */
[----:B------:R-:W-:-:S07]  /*2f80*/  PRMT R0, R4, 0x7610, R0 ;  /* 0x0000761004007816 */ /* 0x000fce0000000000 */
.L_x_678:
[----:B------:R-:W-:Y:S05]  /*2f90*/  BSYNC.RECONVERGENT B0 ;  /* 0x0000000000007941 */ /* 0x000fea0003800200 */
.L_x_677:
[----:B------:R0:W-:Y:S01]  /*2fa0*/  STG.E.U8 desc[UR36][R2.64], R0 ;  /* 0x0000000002007986 */ /* 0x0001e2000c101124 */
[----:B------:R-:W-:Y:S05]  /*2fb0*/  BRA `(.L_x_654) ;  /* 0x0000000000b87947 */ /* 0x000fea0003800000 */
.L_x_670:
[----:B------:R-:W-:-:S09]  /*2fc0*/  UISETP.NE.AND UP0, UPT, UR4, 0x1c, UPT ;  /* 0x0000001c0400788c */ /* 0x000fd2000bf05270 */
[----:B------:R-:W-:Y:S05]  /*2fd0*/  BRA.U !UP0, `(.L_x_681) ;  /* 0x0000000108a47547 */ /* 0x000fea000b800000 */
[----:B------:R-:W-:-:S09]  /*2fe0*/  UISETP.NE.AND UP0, UPT, UR4, 0x1d, UPT ;  /* 0x0000001d0400788c */ /* 0x000fd2000bf05270 */
[----:B------:R-:W-:Y:S05]  /*2ff0*/  BRA.U !UP0, `(.L_x_682) ;  /* 0x00000001088c7547 */ /* 0x000fea000b800000 */
[----:B------:R-:W-:-:S09]  /*3000*/  UISETP.NE.AND UP0, UPT, UR4, 0x2c, UPT ;  /* 0x0000002c0400788c */ /* 0x000fd2000bf05270 */
[----:B------:R-:W-:Y:S05]  /*3010*/  BRA.U !UP0, `(.L_x_683) ;  /* 0x0000000108447547 */ /* 0x000fea000b800000 */
.L_x_653:
        /* <DEDUP_REMOVED lines=16> */
.L_x_684:
[----:B------:R-:W-:Y:S05]  /*3120*/  BRA `(.L_x_654) ;  /* 0x00000000005c7947 */ /* 0x000fea0003800000 */
.L_x_683:
[----:B------:R-:W-:-:S05]  /*3130*/  HADD2.F32 R5, -RZ, R4.H0_H0 ;  /* 0x20000004ff057230 */ /* 0x000fca0000004100 */
[----:B------:R-:W-:-:S04]  /*3140*/  SHF.R.U32.HI R6, RZ, 0x17, R5 ;  /* 0x00000017ff067819 */ /* 0x000fc80000011605 */
[----:B------:R-:W-:-:S04]  /*3150*/  LOP3.LUT R4, R6, 0xff, RZ, 0xc0, !PT ;  /* 0x000000ff06047812 */ /* 0x000fc800078ec0ff */
[----:B------:R-:W-:-:S13]  /*3160*/  ISETP.NE.AND P1, PT, R4, 0xff, PT ;  /* 0x000000ff0400780c */ /* 0x000fda0003f25270 */
[--C-:B------:R-:W-:Y:S02]  /*3170*/  @P1 SHF.R.U32.HI R0, RZ, 0x16, R5.reuse ;  /* 0x00000016ff001819 */ /* 0x100fe40000011605 */
        /* <DEDUP_REMOVED lines=11> */
.L_x_682:
[----:B------:R-:W-:-:S06]  /*3230*/  HADD2.F32 R4, -RZ, R4.H0_H0 ;  /* 0x20000004ff047230 */ /* 0x000fcc0000004100 */
[----:B------:R-:W0:Y:S02]  /*3240*/  F2I.U64.TRUNC R4, R4 ;  /* 0x0000000400047311 */ /* 0x000e24000020d800 */
[----:B0-----:R0:W-:Y:S01]  /*3250*/  STG.E.64 desc[UR36][R2.64], R4 ;  /* 0x0000000402007986 */ /* 0x0011e2000c101b24 */
[----:B------:R-:W-:Y:S05]  /*3260*/  BRA `(.L_x_654) ;  /* 0x00000000000c7947 */ /* 0x000fea0003800000 */
.L_x_681:
[----:B------:R-:W-:-:S04]  /*3270*/  HADD2.F32 R4, -RZ, R4.H0_H0 ;  /* 0x20000004ff047230 */ /* 0x000fc80000004100 */
[----:B------:R-:W0:Y:S02]  /*3280*/  F2I.FTZ.U32.TRUNC.NTZ R5, R4 ;  /* 0x0000000400057305 */ /* 0x000e24000021f000 */
[----:B0-----:R0:W-:Y:S02]  /*3290*/  STG.E desc[UR36][R2.64], R5 ;  /* 0x0000000502007986 */ /* 0x0011e4000c101924 */
.L_x_654:
[----:B------:R-:W-:-:S07]  /*32a0*/  IADD3 R17, PT, PT, R17, 0x80, RZ ;  /* 0x0000008011117810 */ /* 0x000fce0007ffe0ff */
.L_x_613:
[----:B------:R-:W-:Y:S05]  /*32b0*/  BSYNC.RECONVERGENT B6 ;  /* 0x0000000000067941 */ /* 0x000fea0003800200 */
.L_x_612:
        /* <DEDUP_REMOVED lines=307> */
.L_x_687:
        /* <DEDUP_REMOVED lines=18> */
.L_x_691:
[----:B------:R-:W2:Y:S02]  /*4710*/  LDG.E.U8 R2, desc[UR36][R2.64] ;  /* 0x0000002402027981 */ /* 0x000ea4000c1e1100 */
[----:B--2---:R-:W-:-:S04]  /*4720*/  I2FP.F32.U32 R0, R2 ;  /* 0x0000000200007245 */ /* 0x004fc80000201000 */
[----:B------:R-:W-:Y:S01]  /*4730*/  F2FP.F16.F32.PACK_AB R0, RZ, R0 ;  /* 0x00000000ff00723e */ /* 0x000fe200000000ff */
[----:B------:R-:W-:Y:S06]  /*4740*/  BRA `(.L_x_693) ;  /* 0x0000000c007c7947 */ /* 0x000fec0003800000 */
.L_x_690:
        /* <DEDUP_REMOVED lines=10> */
.L_x_695:
[----:B------:R-:W2:Y:S02]  /*47f0*/  LDG.E R2, desc[UR36][R2.64] ;  /* 0x0000002402027981 */ /* 0x000ea4000c1e1900 */
[----:B--2---:R-:W-:-:S04]  /*4800*/  I2FP.F32.S32 R0, R2 ;  /* 0x0000000200007245 */ /* 0x004fc80000201400 */
[----:B------:R-:W-:Y:S01]  /*4810*/  F2FP.F16.F32.PACK_AB R0, RZ, R0 ;  /* 0x00000000ff00723e */ /* 0x000fe200000000ff */
[----:B------:R-:W-:Y:S06]  /*4820*/  BRA `(.L_x_693) ;  /* 0x0000000c00447947 */ /* 0x000fec0003800000 */
.L_x_694:
[----:B------:R-:W2:Y:S02]  /*4830*/  LDG.E.U16 R2, desc[UR36][R2.64] ;  /* 0x0000002402027981 */ /* 0x000ea4000c1e1500 */
[----:B--2---:R-:W0:Y:S02]  /*4840*/  I2F.S16 R0, R2 ;  /* 0x0000000200007306 */ /* 0x004e240000101400 */
[----:B0-----:R-:W-:Y:S01]  /*4850*/  F2FP.F16.F32.PACK_AB R0, RZ, R0 ;  /* 0x00000000ff00723e */ /* 0x001fe200000000ff */
[----:B------:R-:W-:Y:S06]  /*4860*/  BRA `(.L_x_693) ;  /* 0x0000000c00347947 */ /* 0x000fec0003800000 */
.L_x_689:
        /* <DEDUP_REMOVED lines=9> */
.L_x_697:
[----:B------:R1:W5:Y:S01]  /*4900*/  LDG.E.U16 R0, desc[UR36][R2.64] ;  /* 0x0000002402007981 */ /* 0x000362000c1e1500 */
[----:B------:R-:W-:Y:S05]  /*4910*/  BRA `(.L_x_693) ;  /* 0x0000000c00087947 */ /* 0x000fea0003800000 */
.L_x_696:
        /* <DEDUP_REMOVED lines=9> */
.L_x_699:
[----:B------:R0:W5:Y:S01]  /*49b0*/  LDG.E.U16 R0, desc[UR36][R2.64] ;  /* 0x0000002402007981 */ /* 0x000162000c1e1500 */
[----:B------:R-:W-:Y:S05]  /*49c0*/  BRA `(.L_x_693) ;  /* 0x0000000800dc7947 */ /* 0x000fea0003800000 */
.L_x_698:
        /* <DEDUP_REMOVED lines=8> */
.L_x_688:
        /* <DEDUP_REMOVED lines=13> */
.L_x_702:
        /* <DEDUP_REMOVED lines=8> */
.L_x_701:
        /* <DEDUP_REMOVED lines=27> */
.L_x_704:
[----:B------:R-:W2:Y:S02]  /*4d50*/  LDG.E.U8 R2, desc[UR36][R2.64] ;  /* 0x0000002402027981 */ /* 0x000ea4000c1e1100 */
[C---:B--2---:R-:W-:Y:S02]  /*4d60*/  IMAD.SHL.U32 R0, R2.reuse, 0x2000000, RZ ;  /* 0x0200000002007824 */ /* 0x044fe400078e00ff */
        /* <DEDUP_REMOVED lines=9> */
[----:B------:R-:W-:Y:S01]  /*4e00*/  F2FP.F16.F32.PACK_AB R0, RZ, R0 ;  /* 0x00000000ff00723e */ /* 0x000fe200000000ff */
[----:B------:R-:W-:Y:S06]  /*4e10*/  BRA `(.L_x_693) ;  /* 0x0000000400c87947 */ /* 0x000fec0003800000 */
.L_x_703:
[----:B------:R-:W2:Y:S02]  /*4e20*/  LDG.E.U16 R0, desc[UR36][R2.64] ;  /* 0x0000002402007981 */ /* 0x000ea4000c1e1500 */
[----:B--2---:R-:W-:-:S04]  /*4e30*/  SHF.L.U32 R0, R0, 0x10, RZ ;  /* 0x0000001000007819 */ /* 0x004fc800000006ff */
[----:B------:R-:W-:Y:S01]  /*4e40*/  F2FP.F16.F32.PACK_AB R0, RZ, R0 ;  /* 0x00000000ff00723e */ /* 0x000fe200000000ff */
[----:B------:R-:W-:Y:S06]  /*4e50*/  BRA `(.L_x_693) ;  /* 0x0000000400b87947 */ /* 0x000fec0003800000 */
.L_x_700:
        /* <DEDUP_REMOVED lines=12> */
.L_x_707:
        /* <DEDUP_REMOVED lines=21> */
.L_x_711:
[----:B------:R-:W-:Y:S05]  /*5070*/  BSYNC.RECONVERGENT B1 ;  /* 0x0000000000017941 */ /* 0x000fea0003800200 */
.L_x_710:
[----:B------:R-:W-:Y:S01]  /*5080*/  IMAD.SHL.U32 R0, R0, 0x100000, RZ ;  /* 0x0010000000007824 */ /* 0x000fe200078e00ff */
[----:B------:R-:W-:-:S04]  /*5090*/  LEA R2, R2, 0x3b800000, 0x17 ;  /* 0x3b80000002027811 */ /* 0x000fc800078eb8ff */
[----:B------:R-:W-:-:S07]  /*50a0*/  LOP3.LUT R0, R2, R0, R7, 0xfe, !PT ;  /* 0x0000000002007212 */ /* 0x000fce00078efe07 */
.L_x_709:
[----:B------:R-:W-:Y:S05]  /*50b0*/  BSYNC.RECONVERGENT B0 ;  /* 0x0000000000007941 */ /* 0x000fea0003800200 */
.L_x_708:
[----:B------:R-:W-:Y:S01]  /*50c0*/  F2FP.F16.F32.PACK_AB R0, RZ, R0 ;  /* 0x00000000ff00723e */ /* 0x000fe200000000ff */
[----:B------:R-:W-:Y:S06]  /*50d0*/  BRA `(.L_x_693) ;  /* 0x0000000400187947 */ /* 0x000fec0003800000 */
.L_x_706:
        /* <DEDUP_REMOVED lines=21> */
.L_x_715:
[----:B------:R-:W-:Y:S05]  /*5230*/  BSYNC.RECONVERGENT B1 ;  /* 0x0000000000017941 */ /* 0x000fea0003800200 */
.L_x_714:
[----:B------:R-:W-:Y:S01]  /*5240*/  IMAD.SHL.U32 R0, R0, 0x200000, RZ ;  /* 0x0020000000007824 */ /* 0x000fe200078e00ff */
[----:B------:R-:W-:-:S04]  /*5250*/  LEA R2, R2, 0x37800000, 0x17 ;  /* 0x3780000002027811 */ /* 0x000fc800078eb8ff */
[----:B------:R-:W-:-:S07]  /*5260*/  LOP3.LUT R0, R2, R0, R7, 0xfe, !PT ;  /* 0x0000000002007212 */ /* 0x000fce00078efe07 */
.L_x_713:
[----:B------:R-:W-:Y:S05]  /*5270*/  BSYNC.RECONVERGENT B0 ;  /* 0x0000000000007941 */ /* 0x000fea0003800200 */
.L_x_712:
[----:B------:R-:W-:Y:S01]  /*5280*/  F2FP.F16.F32.PACK_AB R0, RZ, R0 ;  /* 0x00000000ff00723e */ /* 0x000fe200000000ff */
[----:B------:R-:W-:Y:S06]  /*5290*/  BRA `(.L_x_693) ;  /* 0x0000000000a87947 */ /* 0x000fec0003800000 */
.L_x_705:
        /* <DEDUP_REMOVED lines=14> */
.L_x_719:
[----:B------:R-:W-:Y:S05]  /*5380*/  BSYNC.RECONVERGENT B0 ;  /* 0x0000000000007941 */ /* 0x000fea0003800200 */
.L_x_718:
[----:B------:R-:W-:Y:S01]  /*5390*/  F2FP.F16.F32.PACK_AB R0, RZ, R0 ;  /* 0x00000000ff00723e */ /* 0x000fe200000000ff */
[----:B------:R-:W-:Y:S06]  /*53a0*/  BRA `(.L_x_693) ;  /* 0x0000000000647947 */ /* 0x000fec0003800000 */
.L_x_692:
        /* <DEDUP_REMOVED lines=16> */
.L_x_720:
[----:B------:R-:W-:Y:S01]  /*54b0*/  PRMT R0, RZ, 0x7610, R0 ;  /* 0x00007610ff007816 */ /* 0x000fe20000000000 */
[----:B------:R-:W-:Y:S06]  /*54c0*/  BRA `(.L_x_693) ;  /* 0x00000000001c7947 */ /* 0x000fec0003800000 */
.L_x_717:
[----:B------:R-:W2:Y:S02]  /*54d0*/  LDG.E.64 R2, desc[UR36][R2.64] ;  /* 0x0000002402027981 */ /* 0x000ea4000c1e1b00 */
[----:B--2---:R-:W0:Y:S02]  /*54e0*/  I2F.U64 R0, R2 ;  /* 0x0000000200007312 */ /* 0x004e240000301000 */
[----:B0-----:R-:W-:Y:S01]  /*54f0*/  F2FP.F16.F32.PACK_AB R0, RZ, R0 ;  /* 0x00000000ff00723e */ /* 0x001fe200000000ff */
[----:B------:R-:W-:Y:S06]  /*5500*/  BRA `(.L_x_693) ;  /* 0x00000000000c7947 */ /* 0x000fec0003800000 */
.L_x_716:
[----:B------:R-:W2:Y:S02]  /*5510*/  LDG.E R2, desc[UR36][R2.64] ;  /* 0x0000002402027981 */ /* 0x000ea4000c1e1900 */
[----:B--2---:R-:W-:-:S04]  /*5520*/  I2FP.F32.U32 R0, R2 ;  /* 0x0000000200007245 */ /* 0x004fc80000201000 */
[----:B------:R-:W-:-:S07]  /*5530*/  F2FP.F16.F32.PACK_AB R0, RZ, R0 ;  /* 0x00000000ff00723e */ /* 0x000fce00000000ff */
.L_x_693:
        /* <DEDUP_REMOVED lines=22> */
.L_x_724:
[----:B------:R-:W-:-:S06]  /*56a0*/  HADD2.F32 R5, -RZ, R4.H0_H0 ;  /* 0x20000004ff057230 */ /* 0x000fcc0000004100 */
[----:B------:R-:W0:Y:S02]  /*56b0*/  F2I.S64.TRUNC R4, R5 ;  /* 0x0000000500047311 */ /* 0x000e24000020d900 */
[----:B0-----:R0:W-:Y:S01]  /*56c0*/  STG.E.U8 desc[UR36][R2.64], R4 ;  /* 0x0000000402007986 */ /* 0x0011e2000c101124 */
[----:B------:R-:W-:Y:S05]  /*56d0*/  BRA `(.L_x_726) ;  /* 0x0000000c006c7947 */ /* 0x000fea0003800000 */
.L_x_723:
        /* <DEDUP_REMOVED lines=10> */
.L_x_728:
[----:B------:R-:W-:-:S04]  /*5780*/  HADD2.F32 R4, -RZ, R4.H0_H0 ;  /* 0x20000004ff047230 */ /* 0x000fc80000004100 */
[----:B------:R-:W0:Y:S02]  /*5790*/  F2I.FTZ.TRUNC.NTZ R5, R4 ;  /* 0x0000000400057305 */ /* 0x000e24000021f100 */
[----:B0-----:R0:W-:Y:S01]  /*57a0*/  STG.E desc[UR36][R2.64], R5 ;  /* 0x0000000502007986 */ /* 0x0011e2000c101924 */
[----:B------:R-:W-:Y:S05]  /*57b0*/  BRA `(.L_x_726) ;  /* 0x0000000c00347947 */ /* 0x000fea0003800000 */
.L_x_727:
[----:B------:R-:W-:-:S04]  /*57c0*/  HADD2.F32 R4, -RZ, R4.H0_H0 ;  /* 0x20000004ff047230 */ /* 0x000fc80000004100 */
[----:B------:R-:W0:Y:S02]  /*57d0*/  F2I.FTZ.TRUNC.NTZ R5, R4 ;  /* 0x0000000400057305 */ /* 0x000e24000021f100 */
[----:B0-----:R0:W-:Y:S01]  /*57e0*/  STG.E.U16 desc[UR36][R2.64], R5 ;  /* 0x0000000502007986 */ /* 0x0011e2000c101524 */
[----:B------:R-:W-:Y:S05]  /*57f0*/  BRA `(.L_x_726) ;  /* 0x0000000c00247947 */ /* 0x000fea0003800000 */
.L_x_722:
        /* <DEDUP_REMOVED lines=9> */
.L_x_730:
[----:B------:R0:W-:Y:S01]  /*5890*/  STG.E.U16 desc[UR36][R2.64], R4 ;  /* 0x0000000402007986 */ /* 0x0001e2000c101524 */
[----:B------:R-:W-:Y:S05]  /*58a0*/  BRA `(.L_x_726) ;  /* 0x0000000800f87947 */ /* 0x000fea0003800000 */
.L_x_729:
[----:B------:R-:W-:-:S09]  /*58b0*/  UISETP.NE.AND UP0, UPT, UR4, 0x7, UPT ;  /* 0x000000070400788c */ /* 0x000fd2000bf05270 */
[----:B------:R-:W-:Y:S05]  /*58c0*/  BRA.U !UP0, `(.L_x_731) ;  /* 0x0000000108347547 */ /* 0x000fea000b800000 */
[----:B------:R-:W-:-:S09]  /*58d0*/  UISETP.NE.AND UP0, UPT, UR4, 0x8, UPT ;  /* 0x000000080400788c */ /* 0x000fd2000bf05270 */
[----:B------:R-:W-:Y:S05]  /*58e0*/  BRA.U !UP0, `(.L_x_732) ;  /* 0x0000000108187547 */ /* 0x000fea000b800000 */
[----:B------:R-:W-:-:S09]  /*58f0*/  UISETP.NE.AND UP0, UPT, UR4, 0x9, UPT ;  /* 0x000000090400788c */ /* 0x000fd2000bf05270 */
[----:B------:R-:W-:Y:S05]  /*5900*/  BRA.U UP0, `(.L_x_725) ;  /* 0x0000000500fc7547 */ /* 0x000fea000b800000 */
[----:B------:R-:W-:Y:S01]  /*5910*/  HADD2.F32 R4, -RZ, R4.H0_H0 ;  /* 0x20000004ff047230 */ /* 0x000fe20000004100 */
[----:B------:R-:W-:-:S05]  /*5920*/  MOV R5, RZ ;  /* 0x000000ff00057202 */ /* 0x000fca0000000f00 */
[----:B------:R0:W-:Y:S01]  /*5930*/  STG.E.64 desc[UR36][R2.64], R4 ;  /* 0x0000000402007986 */ /* 0x0001e2000c101b24 */
[----:B------:R-:W-:Y:S05]  /*5940*/  BRA `(.L_x_726) ;  /* 0x0000000800d07947 */ /* 0x000fea0003800000 */
.L_x_732:
[----:B------:R-:W-:-:S05]  /*5950*/  HADD2.F32 R0, -RZ, R4.H0_H0 ;  /* 0x20000004ff007230 */ /* 0x000fca0000004100 */
[----:B------:R-:W-:-:S04]  /*5960*/  F2FP.F16.F32.PACK_AB R0, RZ, R0 ;  /* 0x00000000ff00723e */ /* 0x000fc800000000ff */
[----:B------:R-:W-:-:S05]  /*5970*/  PRMT R0, R0, 0x5410, RZ ;  /* 0x0000541000007816 */ /* 0x000fca00000000ff */
[----:B------:R0:W-:Y:S01]  /*5980*/  STG.E desc[UR36][R2.64], R0 ;  /* 0x0000000002007986 */ /* 0x0001e2000c101924 */
[----:B------:R-:W-:Y:S05]  /*5990*/  BRA `(.L_x_726) ;  /* 0x0000000800bc7947 */ /* 0x000fea0003800000 */
.L_x_731:
[----:B------:R-:W-:-:S05]  /*59a0*/  HADD2.F32 R4, -RZ, R4.H0_H0 ;  /* 0x20000004ff047230 */ /* 0x000fca0000004100 */
[----:B------:R-:W-:-:S06]  /*59b0*/  FMUL.FTZ R4, R4, 1 ;  /* 0x3f80000004047820 */ /* 0x000fcc0000410000 */
[----:B------:R-:W0:Y:S02]  /*59c0*/  F2F.F64.F32 R4, R4 ;  /* 0x0000000400047310 */ /* 0x000e240000201800 */
[----:B0-----:R0:W-:Y:S01]  /*59d0*/  STG.E.64 desc[UR36][R2.64], R4 ;  /* 0x0000000402007986 */ /* 0x0011e2000c101b24 */
[----:B------:R-:W-:Y:S05]  /*59e0*/  BRA `(.L_x_726) ;  /* 0x0000000800a87947 */ /* 0x000fea0003800000 */
.L_x_721:
        /* <DEDUP_REMOVED lines=14> */
.L_x_736:
[----:B------:R-:W-:Y:S01]  /*5ad0*/  HADD2.F32 R5, -RZ, R4.H0_H0 ;  /* 0x20000004ff057230 */ /* 0x000fe20000004100 */
        /* <DEDUP_REMOVED lines=17> */
.L_x_739:
[----:B------:R-:W-:-:S04]  /*5bf0*/  SHF.R.U32.HI R5, RZ, 0x18, R5 ;  /* 0x00000018ff057819 */ /* 0x000fc80000011605 */
[----:B------:R-:W-:-:S07]  /*5c00*/  LOP3.LUT R0, R0, 0x80, R5, 0xf8, !PT ;  /* 0x0000008000007812 */ /* 0x000fce00078ef805 */
.L_x_738:
[----:B------:R-:W-:Y:S05]  /*5c10*/  BSYNC.RECONVERGENT B0 ;  /* 0x0000000000007941 */ /* 0x000fea0003800200 */
.L_x_737:
[----:B------:R0:W-:Y:S01]  /*5c20*/  STG.E.U8 desc[UR36][R2.64], R0 ;  /* 0x0000000002007986 */ /* 0x0001e2000c101124 */
[----:B------:R-:W-:Y:S05]  /*5c30*/  BRA `(.L_x_726) ;  /* 0x0000000800147947 */ /* 0x000fea0003800000 */
.L_x_735:
[----:B------:R-:W-:Y:S01]  /*5c40*/  HADD2.F32 R5, -RZ, R4.H0_H0 ;  /* 0x20000004ff057230 */ /* 0x000fe20000004100 */
[----:B------:R-:W-:Y:S01]  /*5c50*/  BSSY.RECONVERGENT B0, `(.L_x_740) ;  /* 0x0000013000007945 */ /* 0x000fe20003800200 */
[----:B------:R-:W-:-:S03]  /*5c60*/  HFMA2 R0, -RZ, RZ, 0, 7.62939453125e-06 ;  /* 0x00000080ff007431 */ /* 0x000fc600000001ff */
        /* <DEDUP_REMOVED lines=15> */
.L_x_742:
[----:B------:R-:W-:-:S04]  /*5d60*/  SHF.R.U32.HI R5, RZ, 0x18, R5 ;  /* 0x00000018ff057819 */ /* 0x000fc80000011605 */
[----:B------:R-:W-:-:S07]  /*5d70*/  LOP3.LUT R0, R0, 0x80, R5, 0xf8, !PT ;  /* 0x0000008000007812 */ /* 0x000fce00078ef805 */
.L_x_741:
[----:B------:R-:W-:Y:S05]  /*5d80*/  BSYNC.RECONVERGENT B0 ;  /* 0x0000000000007941 */ /* 0x000fea0003800200 */
.L_x_740:
[----:B------:R0:W-:Y:S01]  /*5d90*/  STG.E.U8 desc[UR36][R2.64], R0 ;  /* 0x0000000002007986 */ /* 0x0001e2000c101124 */
[----:B------:R-:W-:Y:S05]  /*5da0*/  BRA `(.L_x_726) ;  /* 0x0000000400b87947 */ /* 0x000fea0003800000 */
.L_x_734:
[----:B------:R-:W-:-:S09]  /*5db0*/  UISETP.NE.AND UP0, UPT, UR4, 0x1c, UPT ;  /* 0x0000001c0400788c */ /* 0x000fd2000bf05270 */
[----:B------:R-:W-:Y:S05]  /*5dc0*/  BRA.U !UP0, `(.L_x_743) ;  /* 0x0000000108607547 */ /* 0x000fea000b800000 */
[----:B------:R-:W-:-:S09]  /*5dd0*/  UISETP.NE.AND UP0, UPT, UR4, 0x1d, UPT ;  /* 0x0000001d0400788c */ /* 0x000fd2000bf05270 */
[----:B------:R-:W-:Y:S05]  /*5de0*/  BRA.U !UP0, `(.L_x_744) ;  /* 0x0000000108487547 */ /* 0x000fea000b800000 */
[----:B------:R-:W-:-:S09]  /*5df0*/  UISETP.NE.AND UP0, UPT, UR4, 0x2c, UPT ;  /* 0x0000002c0400788c */ /* 0x000fd2000bf05270 */
[----:B------:R-:W-:Y:S05]  /*5e00*/  BRA.U UP0, `(.L_x_725) ;  /* 0x0000000100bc7547 */ /* 0x000fea000b800000 */
        /* <DEDUP_REMOVED lines=16> */
.L_x_744:
[----:B------:R-:W-:-:S06]  /*5f10*/  HADD2.F32 R4, -RZ, R4.H0_H0 ;  /* 0x20000004ff047230 */ /* 0x000fcc0000004100 */
[----:B------:R-:W0:Y:S02]  /*5f20*/  F2I.U64.TRUNC R4, R4 ;  /* 0x0000000400047311 */ /* 0x000e24000020d800 */
[----:B0-----:R0:W-:Y:S01]  /*5f30*/  STG.E.64 desc[UR36][R2.64], R4 ;  /* 0x0000000402007986 */ /* 0x0011e2000c101b24 */
[----:B------:R-:W-:Y:S05]  /*5f40*/  BRA `(.L_x_726) ;  /* 0x0000000400507947 */ /* 0x000fea0003800000 */
.L_x_743:
[----:B------:R-:W-:-:S04]  /*5f50*/  HADD2.F32 R4, -RZ, R4.H0_H0 ;  /* 0x20000004ff047230 */ /* 0x000fc80000004100 */
[----:B------:R-:W0:Y:S02]  /*5f60*/  F2I.FTZ.U32.TRUNC.NTZ R5, R4 ;  /* 0x0000000400057305 */ /* 0x000e24000021f000 */
[----:B0-----:R0:W-:Y:S01]  /*5f70*/  STG.E desc[UR36][R2.64], R5 ;  /* 0x0000000502007986 */ /* 0x0011e2000c101924 */
[----:B------:R-:W-:Y:S05]  /*5f80*/  BRA `(.L_x_726) ;  /* 0x0000000400407947 */ /* 0x000fea0003800000 */
.L_x_733:
        /* <DEDUP_REMOVED lines=11> */
.L_x_746:
[----:B------:R-:W-:Y:S01]  /*6040*/  HADD2.F32 R4, -RZ, R4.H0_H0 ;  /* 0x20000004ff047230 */ /* 0x000fe20000004100 */
[----:B------:R-:W-:-:S04]  /*6050*/  CS2R R6, SRZ ;  /* 0x0000000000067805 */ /* 0x000fc8000001ff00 */
[----:B------:R-:W-:-:S06]  /*6060*/  FMUL.FTZ R4, R4, 1 ;  /* 0x3f80000004047820 */ /* 0x000fcc0000410000 */
[----:B------:R-:W0:Y:S02]  /*6070*/  F2F.F64.F32 R4, R4 ;  /* 0x0000000400047310 */ /* 0x000e240000201800 */
[----:B0-----:R4:W-:Y:S01]  /*6080*/  STG.E.128 desc[UR36][R2.64], R4 ;  /* 0x0000000402007986 */ /* 0x0019e2000c101d24 */
[----:B------:R-:W-:Y:S05]  /*6090*/  BRA `(.L_x_726) ;  /* 0x0000000000fc7947 */ /* 0x000fea0003800000 */
.L_x_745:
[----:B------:R-:W-:-:S09]  /*60a0*/  UISETP.NE.AND UP0, UPT, UR4, 0xf, UPT ;  /* 0x0000000f0400788c */ /* 0x000fd2000bf05270 */
[----:B------:R-:W-:Y:S05]  /*60b0*/  BRA.U !UP0, `(.L_x_747) ;  /* 0x0000000108e87547 */ /* 0x000fea000b800000 */
[----:B------:R-:W-:-:S09]  /*60c0*/  UISETP.NE.AND UP0, UPT, UR4, 0x17, UPT ;  /* 0x000000170400788c */ /* 0x000fd2000bf05270 */
[----:B------:R-:W-:Y:S05]  /*60d0*/  BRA.U !UP0, `(.L_x_748) ;  /* 0x0000000108907547 */ /* 0x000fea000b800000 */
[----:B------:R-:W-:-:S09]  /*60e0*/  UISETP.NE.AND UP0, UPT, UR4, 0x18, UPT ;  /* 0x000000180400788c */ /* 0x000fd2000bf05270 */
[----:B------:R-:W-:Y:S05]  /*60f0*/  BRA.U !UP0, `(.L_x_749) ;  /* 0x0000000108447547 */ /* 0x000fea000b800000 */
.L_x_725:
[----:B------:R-:W-:Y:S01]  /*6100*/  MOV R0, 0x0 ;  /* 0x0000000000007802 */ /* 0x000fe20000000f00 */
[----:B------:R-:W0:Y:S01]  /*6110*/  LDCU.64 UR4, c[0x4][0x128] ;  /* 0x01002500ff0477ac */ /* 0x000e220008000a00 */
[----:B------:R-:W-:Y:S02]  /*6120*/  HFMA2 R8, -RZ, RZ, 0, 6.020069122314453125e-06 ;  /* 0x00000065ff087431 */ /* 0x000fe400000001ff */
[----:B------:R-:W-:Y:S01]  /*6130*/  IMAD.MOV.U32 R12, RZ, RZ, 0x1 ;  /* 0x00000001ff0c7424 */ /* 0x000fe200078e00ff */
[----:B------:R1:W2:Y:S01]  /*6140*/  LDC.64 R2, c[0x4][R0] ;  /* 0x0100000000027b82 */ /* 0x0002a20000000a00 */
[----:B------:R-:W3:Y:S01]  /*6150*/  LDCU.64 UR6, c[0x4][0x130] ;  /* 0x01002600ff0677ac */ /* 0x000ee20008000a00 */
[----:B------:R-:W-:Y:S01]  /*6160*/  IMAD.MOV.U32 R13, RZ, RZ, RZ ;  /* 0x000000ffff0d7224 */ /* 0x000fe200078e00ff */
[----:B------:R-:W4:Y:S01]  /*6170*/  LDCU.64 UR8, c[0x4][0x30] ;  /* 0x01000600ff0877ac */ /* 0x000f220008000a00 */
[----:B0-----:R-:W-:Y:S01]  /*6180*/  MOV R4, UR4 ;  /* 0x0000000400047c02 */ /* 0x001fe20008000f00 */
[----:B------:R-:W-:-:S02]  /*6190*/  IMAD.U32 R5, RZ, RZ, UR5 ;  /* 0x00000005ff057e24 */ /* 0x000fc4000f8e00ff */
[----:B---3--:R-:W-:Y:S01]  /*61a0*/  IMAD.U32 R6, RZ, RZ, UR6 ;  /* 0x00000006ff067e24 */ /* 0x008fe2000f8e00ff */
[----:B------:R-:W-:Y:S01]  /*61b0*/  MOV R7, UR7 ;  /* 0x0000000700077c02 */ /* 0x000fe20008000f00 */
[----:B----4-:R-:W-:Y:S02]  /*61c0*/  IMAD.U32 R10, RZ, RZ, UR8 ;  /* 0x00000008ff0a7e24 */ /* 0x010fe4000f8e00ff */
[----:B-1----:R-:W-:-:S07]  /*61d0*/  IMAD.U32 R11, RZ, RZ, UR9 ;  /* 0x00000009ff0b7e24 */ /* 0x002fce000f8e00ff */
[----:B------:R-:W-:-:S07]  /*61e0*/  LEPC R20, `(.L_x_750) ;  /* 0x000000001014794e */ /* 0x000fce0000000000 */
[----:B--2---:R-:W-:Y:S05]  /*61f0*/  CALL.ABS.NOINC R2 ;  /* 0x0000000002007343 */ /* 0x004fea0003c00000 */
.L_x_750:
[----:B------:R-:W-:Y:S05]  /*6200*/  BRA `(.L_x_726) ;  /* 0x0000000000a07947 */ /* 0x000fea0003800000 */
.L_x_749:
[----:B------:R-:W-:Y:S01]  /*6210*/  HADD2.F32 R7, -RZ, R4.H0_H0 ;  /* 0x20000004ff077230 */ /* 0x000fe20000004100 */
[----:B------:R-:W-:Y:S01]  /*6220*/  BSSY.RECONVERGENT B0, `(.L_x_751) ;  /* 0x000000c000007945 */ /* 0x000fe20003800200 */
[----:B------:R-:W-:-:S03]  /*6230*/  MOV R0, 0x7f ;  /* 0x0000007f00007802 */ /* 0x000fc60000000f00 */
        /* <DEDUP_REMOVED lines=10> */
.L_x_752:
[----:B------:R-:W-:Y:S05]  /*62e0*/  BSYNC.RECONVERGENT B0 ;  /* 0x0000000000007941 */ /* 0x000fea0003800200 */
.L_x_751:
[----:B------:R-:W-:-:S05]  /*62f0*/  LOP3.LUT R5, R0, 0x80, R5, 0xf8, !PT ;  /* 0x0000008000057812 */ /* 0x000fca00078ef805 */
[----:B------:R2:W-:Y:S01]  /*6300*/  STG.E.U8 desc[UR36][R2.64], R5 ;  /* 0x0000000502007986 */ /* 0x0005e2000c101124 */
[----:B------:R-:W-:Y:S05]  /*6310*/  BRA `(.L_x_726) ;  /* 0x00000000005c7947 */ /* 0x000fea0003800000 */
.L_x_748:
[----:B------:R-:W-:Y:S01]  /*6320*/  HADD2.F32 R5, -RZ, R4.H0_H0 ;  /* 0x20000004ff057230 */ /* 0x000fe20000004100 */
        /* <DEDUP_REMOVED lines=11> */
.L_x_754:
[----:B------:R-:W-:Y:S01]  /*63e0*/  IMAD.MOV.U32 R0, RZ, RZ, 0x7f ;  /* 0x0000007fff007424 */ /* 0x000fe200078e00ff */
[----:B------:R-:W-:-:S04]  /*63f0*/  ISETP.GT.U32.AND P0, PT, R4, 0x7f800000, PT ;  /* 0x7f8000000400780c */ /* 0x000fc80003f04070 */
[----:B------:R-:W-:-:S09]  /*6400*/  SEL R0, R0, 0x7c, P0 ;  /* 0x0000007c00007807 */ /* 0x000fd20000000000 */
.L_x_755:
[----:B------:R-:W-:Y:S05]  /*6410*/  BSYNC.RECONVERGENT B0 ;  /* 0x0000000000007941 */ /* 0x000fea0003800200 */
.L_x_753:
[----:B------:R-:W-:-:S04]  /*6420*/  SHF.R.U32.HI R5, RZ, 0x18, R5 ;  /* 0x00000018ff057819 */ /* 0x000fc80000011605 */
[----:B------:R-:W-:-:S05]  /*6430*/  LOP3.LUT R5, R0, 0x80, R5, 0xf8, !PT ;  /* 0x0000008000057812 */ /* 0x000fca00078ef805 */
[----:B------:R1:W-:Y:S01]  /*6440*/  STG.E.U8 desc[UR36][R2.64], R5 ;  /* 0x0000000502007986 */ /* 0x0003e2000c101124 */
[----:B------:R-:W-:Y:S05]  /*6450*/  BRA `(.L_x_726) ;  /* 0x00000000000c7947 */ /* 0x000fea0003800000 */
.L_x_747:
[----:B------:R-:W-:-:S05]  /*6460*/  HADD2.F32 R0, -RZ, R4.H0_H0 ;  /* 0x20000004ff007230 */ /* 0x000fca0000004100 */
[----:B------:R-:W-:-:S05]  /*6470*/  F2FP.BF16.F32.PACK_AB R0, RZ, R0 ;  /* 0x00000000ff00723e */ /* 0x000fca00000010ff */
[----:B------:R0:W-:Y:S02]  /*6480*/  STG.E.U16 desc[UR36][R2.64], R0 ;  /* 0x0000000002007986 */ /* 0x0001e4000c101524 */
.L_x_726:
[----:B------:R-:W-:-:S07]  /*6490*/  VIADD R17, R17, 0x80 ;  /* 0x0000008011117836 */ /* 0x000fce0000000000 */
.L_x_686:
[----:B------:R-:W-:Y:S05]  /*64a0*/  BSYNC.RECONVERGENT B6 ;  /* 0x0000000000067941 */ /* 0x000fea0003800200 */
.L_x_685:
[----:B------:R-:W5:Y:S01]  /*64b0*/  LDCU UR4, c[0x0][0x380] ;  /* 0x00007000ff0477ac */ /* 0x000f620008000800 */
[----:B------:R-:W-:Y:S01]  /*64c0*/  BSSY.RECONVERGENT B6, `(.L_x_756) ;  /* 0x000031d000067945 */ /* 0x000fe20003800200 */
[----:B-----5:R-:W-:-:S13]  /*64d0*/  ISETP.GE.AND P0, PT, R17, UR4, PT ;  /* 0x0000000411007c0c */ /* 0x020fda000bf06270 */
[----:B------:R-:W-:Y:S05]  /*64e0*/  @P0 BRA `(.L_x_757) ;  /* 0x0000003000680947 */ /* 0x000fea0003800000 */
[----:B------:R-:W5:Y:S01]  /*64f0*/  LDCU UR4, c[0x0][0x388] ;  /* 0x00007100ff0477ac */ /* 0x000f620008000800 */
[----:B0-----:R-:W-:Y:S02]  /*6500*/  HFMA2 R0, -RZ, RZ, 0, 0 ;  /* 0x00000000ff007431 */ /* 0x001fe400000001ff */
        /* <DEDUP_REMOVED lines=301> */
.L_x_758:
        /* <DEDUP_REMOVED lines=18> */
.L_x_762:
[----:B------:R-:W2:Y:S02]  /*7900*/  LDG.E.U8 R2, desc[UR36][R2.64] ;  /* 0x0000002402027981 */ /* 0x000ea4000c1e1100 */
[----:B--2---:R-:W-:-:S04]  /*7910*/  I2FP.F32.U32 R0, R2 ;  /* 0x0000000200007245 */ /* 0x004fc80000201000 */
[----:B------:R-:W-:Y:S01]  /*7920*/  F2FP.F16.F32.PACK_AB R0, RZ, R0 ;  /* 0x00000000ff00723e */ /* 0x000fe200000000ff */
[----:B------:R-:W-:Y:S06]  /*7930*/  BRA `(.L_x_764) ;  /* 0x0000000c007c7947 */ /* 0x000fec0003800000 */
.L_x_761:
        /* <DEDUP_REMOVED lines=10> */
.L_x_766:
[----:B------:R-:W2:Y:S02]  /*79e0*/  LDG.E R2, desc[UR36][R2.64] ;  /* 0x0000002402027981 */ /* 0x000ea4000c1e1900 */
[----:B--2---:R-:W-:-:S04]  /*79f0*/  I2FP.F32.S32 R0, R2 ;  /* 0x0000000200007245 */ /* 0x004fc80000201400 */
[----:B------:R-:W-:Y:S01]  /*7a00*/  F2FP.F16.F32.PACK_AB R0, RZ, R0 ;  /* 0x00000000ff00723e */ /* 0x000fe200000000ff */
[----:B------:R-:W-:Y:S06]  /*7a10*/  BRA `(.L_x_764) ;  /* 0x0000000c00447947 */ /* 0x000fec0003800000 */
.L_x_765:
[----:B------:R-:W2:Y:S02]  /*7a20*/  LDG.E.U16 R2, desc[UR36][R2.64] ;  /* 0x0000002402027981 */ /* 0x000ea4000c1e1500 */
[----:B--2---:R-:W0:Y:S02]  /*7a30*/  I2F.S16 R0, R2 ;  /* 0x0000000200007306 */ /* 0x004e240000101400 */
[----:B0-----:R-:W-:Y:S01]  /*7a40*/  F2FP.F16.F32.PACK_AB R0, RZ, R0 ;  /* 0x00000000ff00723e */ /* 0x001fe200000000ff */
[----:B------:R-:W-:Y:S06]  /*7a50*/  BRA `(.L_x_764) ;  /* 0x0000000c00347947 */ /* 0x000fec0003800000 */
.L_x_760:
        /* <DEDUP_REMOVED lines=9> */
.L_x_768:
[----:B------:R1:W5:Y:S01]  /*7af0*/  LDG.E.U16 R0, desc[UR36][R2.64] ;  /* 0x0000002402007981 */ /* 0x000362000c1e1500 */
[----:B------:R-:W-:Y:S05]  /*7b00*/  BRA `(.L_x_764) ;  /* 0x0000000c00087947 */ /* 0x000fea0003800000 */
.L_x_767:
        /* <DEDUP_REMOVED lines=9> */
.L_x_770:
[----:B------:R0:W5:Y:S01]  /*7ba0*/  LDG.E.U16 R0, desc[UR36][R2.64] ;  /* 0x0000002402007981 */ /* 0x000162000c1e1500 */
[----:B------:R-:W-:Y:S05]  /*7bb0*/  BRA `(.L_x_764) ;  /* 0x0000000800dc7947 */ /* 0x000fea0003800000 */
.L_x_769:
        /* <DEDUP_REMOVED lines=8> */
.L_x_759:
        /* <DEDUP_REMOVED lines=13> */
.L_x_773:
        /* <DEDUP_REMOVED lines=8> */
.L_x_772:
        /* <DEDUP_REMOVED lines=24> */
[----:B------:R-:W-:-:S04]  /*7f10*/  F2FP.F16.F32.PACK_AB R5, RZ, R5 ;  /* 0x00000005ff05723e */ /* 0x000fc800000000ff */
[----:B------:R-:W-:Y:S01]  /*7f20*/  PRMT R0, R5, 0x7610, R0 ;  /* 0x0000761005007816 */ /* 0x000fe20000000000 */
[----:B------:R-:W-:Y:S06]  /*7f30*/  BRA `(.L_x_764) ;  /* 0x0000000400fc7947 */ /* 0x000fec0003800000 */
.L_x_775:
        /* <DEDUP_REMOVED lines=13> */
.L_x_774:
[----:B------:R-:W2:Y:S02]  /*8010*/  LDG.E.U16 R0, desc[UR36][R2.64] ;  /* 0x0000002402007981 */ /* 0x000ea4000c1e1500 */
[----:B--2---:R-:W-:-:S05]  /*8020*/  IMAD.U32 R0, R0, 0x10000, RZ ;  /* 0x0001000000007824 */ /* 0x004fca00078e00ff */
[----:B------:R-:W-:Y:S01]  /*8030*/  F2FP.F16.F32.PACK_AB R0, RZ, R0 ;  /* 0x00000000ff00723e */ /* 0x000fe200000000ff */
[----:B------:R-:W-:Y:S06]  /*8040*/  BRA `(.L_x_764) ;  /* 0x0000000400b87947 */ /* 0x000fec0003800000 */
.L_x_771:
        /* <DEDUP_REMOVED lines=12> */
.L_x_778:
        /* <DEDUP_REMOVED lines=21> */
.L_x_782:
[----:B------:R-:W-:Y:S05]  /*8260*/  BSYNC.RECONVERGENT B1 ;  /* 0x0000000000017941 */ /* 0x000fea0003800200 */
.L_x_781:
[----:B------:R-:W-:Y:S01]  /*8270*/  IMAD.SHL.U32 R0, R0, 0x100000, RZ ;  /* 0x0010000000007824 */ /* 0x000fe200078e00ff */
[----:B------:R-:W-:-:S04]  /*8280*/  LEA R2, R2, 0x3b800000, 0x17 ;  /* 0x3b80000002027811 */ /* 0x000fc800078eb8ff */
[----:B------:R-:W-:-:S07]  /*8290*/  LOP3.LUT R0, R2, R0, R7, 0xfe, !PT ;  /* 0x0000000002007212 */ /* 0x000fce00078efe07 */
.L_x_780:
[----:B------:R-:W-:Y:S05]  /*82a0*/  BSYNC.RECONVERGENT B0 ;  /* 0x0000000000007941 */ /* 0x000fea0003800200 */
.L_x_779:
[----:B------:R-:W-:Y:S01]  /*82b0*/  F2FP.F16.F32.PACK_AB R0, RZ, R0 ;  /* 0x00000000ff00723e */ /* 0x000fe200000000ff */
[----:B------:R-:W-:Y:S06]  /*82c0*/  BRA `(.L_x_764) ;  /* 0x0000000400187947 */ /* 0x000fec0003800000 */
.L_x_777:
        /* <DEDUP_REMOVED lines=21> */
.L_x_786:
[----:B------:R-:W-:Y:S05]  /*8420*/  BSYNC.RECONVERGENT B1 ;  /* 0x0000000000017941 */ /* 0x000fea0003800200 */
.L_x_785:
[----:B------:R-:W-:Y:S02]  /*8430*/  SHF.L.U32 R0, R0, 0x15, RZ ;  /* 0x0000001500007819 */ /* 0x000fe400000006ff */
[----:B------:R-:W-:-:S04]  /*8440*/  LEA R2, R2, 0x37800000, 0x17 ;  /* 0x3780000002027811 */ /* 0x000fc800078eb8ff */
[----:B------:R-:W-:-:S07]  /*8450*/  LOP3.LUT R0, R2, R0, R7, 0xfe, !PT ;  /* 0x0000000002007212 */ /* 0x000fce00078efe07 */
.L_x_784:
[----:B------:R-:W-:Y:S05]  /*8460*/  BSYNC.RECONVERGENT B0 ;  /* 0x0000000000007941 */ /* 0x000fea0003800200 */
.L_x_783:
[----:B------:R-:W-:Y:S01]  /*8470*/  F2FP.F16.F32.PACK_AB R0, RZ, R0 ;  /* 0x00000000ff00723e */ /* 0x000fe200000000ff */
[----:B------:R-:W-:Y:S06]  /*8480*/  BRA `(.L_x_764) ;  /* 0x0000000000a87947 */ /* 0x000fec0003800000 */
.L_x_776:
        /* <DEDUP_REMOVED lines=14> */
.L_x_790:
[----:B------:R-:W-:Y:S05]  /*8570*/  BSYNC.RECONVERGENT B0 ;  /* 0x0000000000007941 */ /* 0x000fea0003800200 */
.L_x_789:
[----:B------:R-:W-:Y:S01]  /*8580*/  F2FP.F16.F32.PACK_AB R0, RZ, R0 ;  /* 0x00000000ff00723e */ /* 0x000fe200000000ff */
[----:B------:R-:W-:Y:S06]  /*8590*/  BRA `(.L_x_764) ;  /* 0x0000000000647947 */ /* 0x000fec0003800000 */
.L_x_763:
[----:B------:R-:W-:Y:S01]  /*85a0*/  MOV R2, 0x0 ;  /* 0x0000000000027802 */ /* 0x000fe20000000f00 */
[----:B------:R-:W0:Y:S01]  /*85b0*/  LDCU.64 UR4, c[0x4][0x128] ;  /* 0x01002500ff0477ac */ /* 0x000e220008000a00 */
[----:B------:R-:W-:Y:S02]  /*85c0*/  HFMA2 R13, -RZ, RZ, 0, 0 ;  /* 0x00000000ff0d7431 */ /* 0x000fe400000001ff */
[----:B------:R-:W-:Y:S01]  /*85d0*/  IMAD.MOV.U32 R8, RZ, RZ, 0x4e ;  /* 0x0000004eff087424 */ /* 0x000fe200078e00ff */
[----:B------:R-:W1:Y:S01]  /*85e0*/  LDCU.64 UR6, c[0x4][0x130] ;  /* 0x01002600ff0677ac */ /* 0x000e620008000a00 */
[----:B------:R-:W2:Y:S01]  /*85f0*/  LDC.64 R2, c[0x4][R2] ;  /* 0x0100000002027b82 */ /* 0x000ea20000000a00 */
[----:B------:R-:W-:Y:S01]  /*8600*/  IMAD.MOV.U32 R12, RZ, RZ, 0x1 ;  /* 0x00000001ff0c7424 */ /* 0x000fe200078e00ff */
[----:B------:R-:W3:Y:S01]  /*8610*/  LDCU.64 UR8, c[0x4][0x28] ;  /* 0x01000500ff0877ac */ /* 0x000ee20008000a00 */
[----:B0-----:R-:W-:Y:S02]  /*8620*/  IMAD.U32 R4, RZ, RZ, UR4 ;  /* 0x00000004ff047e24 */ /* 0x001fe4000f8e00ff */
[----:B------:R-:W-:Y:S01]  /*8630*/  IMAD.U32 R5, RZ, RZ, UR5 ;  /* 0x00000005ff057e24 */ /* 0x000fe2000f8e00ff */
[----:B-1----:R-:W-:Y:S01]  /*8640*/  MOV R6, UR6 ;  /* 0x0000000600067c02 */ /* 0x002fe20008000f00 */
[----:B------:R-:W-:-:S02]  /*8650*/  IMAD.U32 R7, RZ, RZ, UR7 ;  /* 0x00000007ff077e24 */ /* 0x000fc4000f8e00ff */
[----:B---3--:R-:W-:Y:S01]  /*8660*/  IMAD.U32 R10, RZ, RZ, UR8 ;  /* 0x00000008ff0a7e24 */ /* 0x008fe2000f8e00ff */
[----:B------:R-:W-:-:S07]  /*8670*/  MOV R11, UR9 ;  /* 0x00000009000b7c02 */ /* 0x000fce0008000f00 */
[----:B------:R-:W-:-:S07]  /*8680*/  LEPC R20, `(.L_x_791) ;  /* 0x000000001014794e */ /* 0x000fce0000000000 */
[----:B--2---:R-:W-:Y:S05]  /*8690*/  CALL.ABS.NOINC R2 ;  /* 0x0000000002007343 */ /* 0x004fea0003c00000 */
.L_x_791:
[----:B------:R-:W-:Y:S01]  /*86a0*/  PRMT R0, RZ, 0x7610, R0 ;  /* 0x00007610ff007816 */ /* 0x000fe20000000000 */
[----:B------:R-:W-:Y:S06]  /*86b0*/  BRA `(.L_x_764) ;  /* 0x00000000001c7947 */ /* 0x000fec0003800000 */
.L_x_788:
[----:B------:R-:W2:Y:S02]  /*86c0*/  LDG.E.64 R2, desc[UR36][R2.64] ;  /* 0x0000002402027981 */ /* 0x000ea4000c1e1b00 */
[----:B--2---:R-:W0:Y:S02]  /*86d0*/  I2F.U64 R0, R2 ;  /* 0x0000000200007312 */ /* 0x004e240000301000 */
[----:B0-----:R-:W-:Y:S01]  /*86e0*/  F2FP.F16.F32.PACK_AB R0, RZ, R0 ;  /* 0x00000000ff00723e */ /* 0x001fe200000000ff */
[----:B------:R-:W-:Y:S06]  /*86f0*/  BRA `(.L_x_764) ;  /* 0x00000000000c7947 */ /* 0x000fec0003800000 */
.L_x_787:
[----:B------:R-:W2:Y:S02]  /*8700*/  LDG.E R2, desc[UR36][R2.64] ;  /* 0x0000002402027981 */ /* 0x000ea4000c1e1900 */
[----:B--2---:R-:W-:-:S04]  /*8710*/  I2FP.F32.U32 R0, R2 ;  /* 0x0000000200007245 */ /* 0x004fc80000201000 */
[----:B------:R-:W-:-:S07]  /*8720*/  F2FP.F16.F32.PACK_AB R0, RZ, R0 ;  /* 0x00000000ff00723e */ /* 0x000fce00000000ff */
.L_x_764:
        /* <DEDUP_REMOVED lines=22> */
.L_x_795:
[----:B------:R-:W-:-:S06]  /*8890*/  HADD2.F32 R5, -RZ, R4.H0_H0 ;  /* 0x20000004ff057230 */ /* 0x000fcc0000004100 */
[----:B------:R-:W0:Y:S02]  /*88a0*/  F2I.S64.TRUNC R4, R5 ;  /* 0x0000000500047311 */ /* 0x000e24000020d900 */
[----:B0-----:R4:W-:Y:S01]  /*88b0*/  STG.E.U8 desc[UR36][R2.64], R4 ;  /* 0x0000000402007986 */ /* 0x0019e2000c101124 */
[----:B------:R-:W-:Y:S05]  /*88c0*/  BRA `(.L_x_797) ;  /* 0x0000000c006c7947 */ /* 0x000fea0003800000 */
.L_x_794:
        /* <DEDUP_REMOVED lines=10> */
.L_x_799:
[----:B------:R-:W-:-:S04]  /*8970*/  HADD2.F32 R4, -RZ, R4.H0_H0 ;  /* 0x20000004ff047230 */ /* 0x000fc80000004100 */
[----:B------:R-:W0:Y:S02]  /*8980*/  F2I.FTZ.TRUNC.NTZ R5, R4 ;  /* 0x0000000400057305 */ /* 0x000e24000021f100 */
[----:B0-----:R2:W-:Y:S01]  /*8990*/  STG.E desc[UR36][R2.64], R5 ;  /* 0x0000000502007986 */ /* 0x0015e2000c101924 */
[----:B------:R-:W-:Y:S05]  /*89a0*/  BRA `(.L_x_797) ;  /* 0x0000000c00347947 */ /* 0x000fea0003800000 */
.L_x_798:
[----:B------:R-:W-:-:S04]  /*89b0*/  HADD2.F32 R4, -RZ, R4.H0_H0 ;  /* 0x20000004ff047230 */ /* 0x000fc80000004100 */
[----:B------:R-:W0:Y:S02]  /*89c0*/  F2I.FTZ.TRUNC.NTZ R5, R4 ;  /* 0x0000000400057305 */ /* 0x000e24000021f100 */
[----:B0-----:R0:W-:Y:S01]  /*89d0*/  STG.E.U16 desc[UR36][R2.64], R5 ;  /* 0x0000000502007986 */ /* 0x0011e2000c101524 */
[----:B------:R-:W-:Y:S05]  /*89e0*/  BRA `(.L_x_797) ;  /* 0x0000000c00247947 */ /* 0x000fea0003800000 */
.L_x_793:
        /* <DEDUP_REMOVED lines=9> */
.L_x_801:
[----:B------:R0:W-:Y:S01]  /*8a80*/  STG.E.U16 desc[UR36][R2.64], R4 ;  /* 0x0000000402007986 */ /* 0x0001e2000c101524 */
[----:B------:R-:W-:Y:S05]  /*8a90*/  BRA `(.L_x_797) ;  /* 0x0000000800f87947 */ /* 0x000fea0003800000 */
.L_x_800:
[----:B------:R-:W-:-:S09]  /*8aa0*/  UISETP.NE.AND UP0, UPT, UR4, 0x7, UPT ;  /* 0x000000070400788c */ /* 0x000fd2000bf05270 */
[----:B------:R-:W-:Y:S05]  /*8ab0*/  BRA.U !UP0, `(.L_x_802) ;  /* 0x0000000108347547 */ /* 0x000fea000b800000 */
[----:B------:R-:W-:-:S09]  /*8ac0*/  UISETP.NE.AND UP0, UPT, UR4, 0x8, UPT ;  /* 0x000000080400788c */ /* 0x000fd2000bf05270 */
[----:B------:R-:W-:Y:S05]  /*8ad0*/  BRA.U !UP0, `(.L_x_803) ;  /* 0x0000000108187547 */ /* 0x000fea000b800000 */
[----:B------:R-:W-:-:S09]  /*8ae0*/  UISETP.NE.AND UP0, UPT, UR4, 0x9, UPT ;  /* 0x000000090400788c */ /* 0x000fd2000bf05270 */
[----:B------:R-:W-:Y:S05]  /*8af0*/  BRA.U UP0, `(.L_x_796) ;  /* 0x0000000500fc7547 */ /* 0x000fea000b800000 */
[----:B------:R-:W-:Y:S02]  /*8b00*/  HADD2.F32 R4, -RZ, R4.H0_H0 ;  /* 0x20000004ff047230 */ /* 0x000fe40000004100 */
[----:B------:R-:W-:-:S05]  /*8b10*/  IMAD.MOV.U32 R5, RZ, RZ, RZ ;  /* 0x000000ffff057224 */ /* 0x000fca00078e00ff */
[----:B------:R0:W-:Y:S01]  /*8b20*/  STG.E.64 desc[UR36][R2.64], R4 ;  /* 0x0000000402007986 */ /* 0x0001e2000c101b24 */
[----:B------:R-:W-:Y:S05]  /*8b30*/  BRA `(.L_x_797) ;  /* 0x0000000800d07947 */ /* 0x000fea0003800000 */
.L_x_803:
[----:B------:R-:W-:-:S05]  /*8b40*/  HADD2.F32 R0, -RZ, R4.H0_H0 ;  /* 0x20000004ff007230 */ /* 0x000fca0000004100 */
[----:B------:R-:W-:-:S04]  /*8b50*/  F2FP.F16.F32.PACK_AB R0, RZ, R0 ;  /* 0x00000000ff00723e */ /* 0x000fc800000000ff */
[----:B------:R-:W-:-:S05]  /*8b60*/  PRMT R0, R0, 0x5410, RZ ;  /* 0x0000541000007816 */ /* 0x000fca00000000ff */
[----:B------:R0:W-:Y:S01]  /*8b70*/  STG.E desc[UR36][R2.64], R0 ;  /* 0x0000000002007986 */ /* 0x0001e2000c101924 */
[----:B------:R-:W-:Y:S05]  /*8b80*/  BRA `(.L_x_797) ;  /* 0x0000000800bc7947 */ /* 0x000fea0003800000 */
.L_x_802:
[----:B------:R-:W-:-:S05]  /*8b90*/  HADD2.F32 R4, -RZ, R4.H0_H0 ;  /* 0x20000004ff047230 */ /* 0x000fca0000004100 */
[----:B------:R-:W-:-:S06]  /*8ba0*/  FMUL.FTZ R4, R4, 1 ;  /* 0x3f80000004047820 */ /* 0x000fcc0000410000 */
[----:B------:R-:W0:Y:S02]  /*8bb0*/  F2F.F64.F32 R4, R4 ;  /* 0x0000000400047310 */ /* 0x000e240000201800 */
[----:B0-----:R0:W-:Y:S01]  /*8bc0*/  STG.E.64 desc[UR36][R2.64], R4 ;  /* 0x0000000402007986 */ /* 0x0011e2000c101b24 */
[----:B------:R-:W-:Y:S05]  /*8bd0*/  BRA `(.L_x_797) ;  /* 0x0000000800a87947 */ /* 0x000fea0003800000 */
.L_x_792:
        /* <DEDUP_REMOVED lines=14> */
.L_x_807:
[----:B------:R-:W-:Y:S01]  /*8cc0*/  HADD2.F32 R5, -RZ, R4.H0_H0 ;  /* 0x20000004ff057230 */ /* 0x000fe20000004100 */
[----:B------:R-:W-:Y:S01]  /*8cd0*/  BSSY.RECONVERGENT B0, `(.L_x_808) ;  /* 0x0000013000007945 */ /* 0x000fe20003800200 */
[----:B------:R-:W-:-:S03]  /*8ce0*/  MOV R0, 0x80 ;  /* 0x0000008000007802 */ /* 0x000fc60000000f00 */
        /* <DEDUP_REMOVED lines=15> */
.L_x_810:
[----:B------:R-:W-:-:S04]  /*8de0*/  SHF.R.U32.HI R5, RZ, 0x18, R5 ;  /* 0x00000018ff057819 */ /* 0x000fc80000011605 */
[----:B------:R-:W-:-:S07]  /*8df0*/  LOP3.LUT R0, R0, 0x80, R5, 0xf8, !PT ;  /* 0x0000008000007812 */ /* 0x000fce00078ef805 */
.L_x_809:
[----:B------:R-:W-:Y:S05]  /*8e00*/  BSYNC.RECONVERGENT B0 ;  /* 0x0000000000007941 */ /* 0x000fea0003800200 */
.L_x_808:
[----:B------:R0:W-:Y:S01]  /*8e10*/  STG.E.U8 desc[UR36][R2.64], R0 ;  /* 0x0000000002007986 */ /* 0x0001e2000c101124 */
[----:B------:R-:W-:Y:S05]  /*8e20*/  BRA `(.L_x_797) ;  /* 0x0000000800147947 */ /* 0x000fea0003800000 */
.L_x_806:
        /* <DEDUP_REMOVED lines=18> */
.L_x_813:
[----:B------:R-:W-:-:S04]  /*8f50*/  SHF.R.U32.HI R5, RZ, 0x18, R5 ;  /* 0x00000018ff057819 */ /* 0x000fc80000011605 */
[----:B------:R-:W-:-:S07]  /*8f60*/  LOP3.LUT R0, R0, 0x80, R5, 0xf8, !PT ;  /* 0x0000008000007812 */ /* 0x000fce00078ef805 */
.L_x_812:
[----:B------:R-:W-:Y:S05]  /*8f70*/  BSYNC.RECONVERGENT B0 ;  /* 0x0000000000007941 */ /* 0x000fea0003800200 */
.L_x_811:
[----:B------:R0:W-:Y:S01]  /*8f80*/  STG.E.U8 desc[UR36][R2.64], R0 ;  /* 0x0000000002007986 */ /* 0x0001e2000c101124 */
[----:B------:R-:W-:Y:S05]  /*8f90*/  BRA `(.L_x_797) ;  /* 0x0000000400b87947 */ /* 0x000fea0003800000 */
.L_x_805:
        /* <DEDUP_REMOVED lines=18> */
[----:B------:R-:W-:-:S05]  /*90c0*/  @!P0 IADD3 R0, PT, PT, R6, RZ, RZ ;  /* 0x000000ff06008210 */ /* 0x000fca0007ffe0ff */
[----:B------:R-:W-:-:S05]  /*90d0*/  @P1 IMAD.MOV.U32 R5, RZ, RZ, R0 ;  /* 0x000000ffff051224 */ /* 0x000fca00078e0000 */
[----:B------:R0:W-:Y:S01]  /*90e0*/  STG.E.U8 desc[UR36][R2.64], R5 ;  /* 0x0000000502007986 */ /* 0x0001e2000c101124 */
[----:B------:R-:W-:Y:S05]  /*90f0*/  BRA `(.L_x_797) ;  /* 0x0000000400607947 */ /* 0x000fea0003800000 */
.L_x_815:
[----:B------:R-:W-:-:S06]  /*9100*/  HADD2.F32 R4, -RZ, R4.H0_H0 ;  /* 0x20000004ff047230 */ /* 0x000fcc0000004100 */
[----:B------:R-:W0:Y:S02]  /*9110*/  F2I.U64.TRUNC R4, R4 ;  /* 0x0000000400047311 */ /* 0x000e24000020d800 */
[----:B0-----:R0:W-:Y:S01]  /*9120*/  STG.E.64 desc[UR36][R2.64], R4 ;  /* 0x0000000402007986 */ /* 0x0011e2000c101b24 */
[----:B------:R-:W-:Y:S05]  /*9130*/  BRA `(.L_x_797) ;  /* 0x0000000400507947 */ /* 0x000fea0003800000 */
.L_x_814:
[----:B------:R-:W-:-:S04]  /*9140*/  HADD2.F32 R4, -RZ, R4.H0_H0 ;  /* 0x20000004ff047230 */ /* 0x000fc80000004100 */
[----:B------:R-:W0:Y:S02]  /*9150*/  F2I.FTZ.U32.TRUNC.NTZ R5, R4 ;  /* 0x0000000400057305 */ /* 0x000e24000021f000 */
[----:B0-----:R0:W-:Y:S01]  /*9160*/  STG.E desc[UR36][R2.64], R5 ;  /* 0x0000000502007986 */ /* 0x0011e2000c101924 */
[----:B------:R-:W-:Y:S05]  /*9170*/  BRA `(.L_x_797) ;  /* 0x0000000400407947 */ /* 0x000fea0003800000 */
.L_x_804:
        /* <DEDUP_REMOVED lines=11> */
.L_x_817:
[----:B------:R-:W-:Y:S01]  /*9230*/  HADD2.F32 R4, -RZ, R4.H0_H0 ;  /* 0x20000004ff047230 */ /* 0x000fe20000004100 */
[----:B------:R-:W-:-:S04]  /*9240*/  CS2R R6, SRZ ;  /* 0x0000000000067805 */ /* 0x000fc8000001ff00 */
[----:B------:R-:W-:-:S06]  /*9250*/  FMUL.FTZ R4, R4, 1 ;  /* 0x3f80000004047820 */ /* 0x000fcc0000410000 */
[----:B------:R-:W0:Y:S02]  /*9260*/  F2F.F64.F32 R4, R4 ;  /* 0x0000000400047310 */ /* 0x000e240000201800 */
[----:B0-----:R0:W-:Y:S01]  /*9270*/  STG.E.128 desc[UR36][R2.64], R4 ;  /* 0x0000000402007986 */ /* 0x0011e2000c101d24 */
[----:B------:R-:W-:Y:S05]  /*9280*/  BRA `(.L_x_797) ;  /* 0x0000000000fc7947 */ /* 0x000fea0003800000 */
.L_x_816:
[----:B------:R-:W-:-:S09]  /*9290*/  UISETP.NE.AND UP0, UPT, UR4, 0xf, UPT ;  /* 0x0000000f0400788c */ /* 0x000fd2000bf05270 */
[----:B------:R-:W-:Y:S05]  /*92a0*/  BRA.U !UP0, `(.L_x_818) ;  /* 0x0000000108e87547 */ /* 0x000fea000b800000 */
[----:B------:R-:W-:-:S09]  /*92b0*/  UISETP.NE.AND UP0, UPT, UR4, 0x17, UPT ;  /* 0x000000170400788c */ /* 0x000fd2000bf05270 */
[----:B------:R-:W-:Y:S05]  /*92c0*/  BRA.U !UP0, `(.L_x_819) ;  /* 0x0000000108907547 */ /* 0x000fea000b800000 */
[----:B------:R-:W-:-:S09]  /*92d0*/  UISETP.NE.AND UP0, UPT, UR4, 0x18, UPT ;  /* 0x000000180400788c */ /* 0x000fd2000bf05270 */
[----:B------:R-:W-:Y:S05]  /*92e0*/  BRA.U !UP0, `(.L_x_820) ;  /* 0x0000000108447547 */ /* 0x000fea000b800000 */
.L_x_796:
        /* <DEDUP_REMOVED lines=16> */
.L_x_821:
[----:B------:R-:W-:Y:S05]  /*93f0*/  BRA `(.L_x_797) ;  /* 0x0000000000a07947 */ /* 0x000fea0003800000 */
.L_x_820:
[----:B------:R-:W-:Y:S01]  /*9400*/  HADD2.F32 R7, -RZ, R4.H0_H0 ;  /* 0x20000004ff077230 */ /* 0x000fe20000004100 */
        /* <DEDUP_REMOVED lines=12> */
.L_x_823:
[----:B------:R-:W-:Y:S05]  /*94d0*/  BSYNC.RECONVERGENT B0 ;  /* 0x0000000000007941 */ /* 0x000fea0003800200 */
.L_x_822:
[----:B------:R-:W-:-:S05]  /*94e0*/  LOP3.LUT R5, R0, 0x80, R5, 0xf8, !PT ;  /* 0x0000008000057812 */ /* 0x000fca00078ef805 */
[----:B------:R0:W-:Y:S01]  /*94f0*/  STG.E.U8 desc[UR36][R2.64], R5 ;  /* 0x0000000502007986 */ /* 0x0001e2000c101124 */
[----:B------:R-:W-:Y:S05]  /*9500*/  BRA `(.L_x_797) ;  /* 0x00000000005c7947 */ /* 0x000fea0003800000 */
.L_x_819:
        /* <DEDUP_REMOVED lines=12> */
.L_x_825:
[----:B------:R-:W-:Y:S02]  /*95d0*/  ISETP.GT.U32.AND P0, PT, R4, 0x7f800000, PT ;  /* 0x7f8000000400780c */ /* 0x000fe40003f04070 */
[----:B------:R-:W-:-:S04]  /*95e0*/  MOV R0, 0x7f ;  /* 0x0000007f00007802 */ /* 0x000fc80000000f00 */
[----:B------:R-:W-:-:S07]  /*95f0*/  SEL R0, R0, 0x7c, P0 ;  /* 0x0000007c00007807 */ /* 0x000fce0000000000 */
.L_x_826:
[----:B------:R-:W-:Y:S05]  /*9600*/  BSYNC.RECONVERGENT B0 ;  /* 0x0000000000007941 */ /* 0x000fea0003800200 */
.L_x_824:
[----:B------:R-:W-:-:S04]  /*9610*/  SHF.R.U32.HI R5, RZ, 0x18, R5 ;  /* 0x00000018ff057819 */ /* 0x000fc80000011605 */
[----:B------:R-:W-:-:S05]  /*9620*/  LOP3.LUT R5, R0, 0x80, R5, 0xf8, !PT ;  /* 0x0000008000057812 */ /* 0x000fca00078ef805 */
[----:B------:R0:W-:Y:S01]  /*9630*/  STG.E.U8 desc[UR36][R2.64], R5 ;  /* 0x0000000502007986 */ /* 0x0001e2000c101124 */
[----:B------:R-:W-:Y:S05]  /*9640*/  BRA `(.L_x_797) ;  /* 0x00000000000c7947 */ /* 0x000fea0003800000 */
.L_x_818:
[----:B------:R-:W-:-:S05]  /*9650*/  HADD2.F32 R0, -RZ, R4.H0_H0 ;  /* 0x20000004ff007230 */ /* 0x000fca0000004100 */
[----:B------:R-:W-:-:S05]  /*9660*/  F2FP.BF16.F32.PACK_AB R0, RZ, R0 ;  /* 0x00000000ff00723e */ /* 0x000fca00000010ff */
[----:B------:R0:W-:Y:S02]  /*9670*/  STG.E.U16 desc[UR36][R2.64], R0 ;  /* 0x0000000002007986 */ /* 0x0001e4000c101524 */
.L_x_797:
[----:B------:R-:W-:-:S07]  /*9680*/  VIADD R17, R17, 0x80 ;  /* 0x0000008011117836 */ /* 0x000fce0000000000 */
.L_x_757:
[----:B------:R-:W-:Y:S05]  /*9690*/  BSYNC.RECONVERGENT B6 ;  /* 0x0000000000067941 */ /* 0x000fea0003800200 */
.L_x_756:
[----:B------:R-:W5:Y:S02]  /*96a0*/  LDCU UR4, c[0x0][0x380] ;  /* 0x00007000ff0477ac */ /* 0x000f640008000800 */
[----:B-----5:R-:W-:-:S13]  /*96b0*/  ISETP.GE.AND P0, PT, R17, UR4, PT ;  /* 0x0000000411007c0c */ /* 0x020fda000bf06270 */
[----:B------:R-:W-:Y:S05]  /*96c0*/  @P0 EXIT ;  /* 0x000000000000094d */ /* 0x000fea0003800000 */
[----:B------:R-:W5:Y:S01]  /*96d0*/  LDCU UR4, c[0x0][0x388] ;  /* 0x00007100ff0477ac */ /* 0x000f620008000800 */
[----:B------:R-:W-:Y:S02]  /*96e0*/  HFMA2 R16, -RZ, RZ, 0, 0 ;  /* 0x00000000ff107431 */ /* 0x000fe400000001ff */
[----:B0-----:R-:W-:Y:S01]  /*96f0*/  IMAD.MOV.U32 R0, RZ, RZ, RZ ;  /* 0x000000ffff007224 */ /* 0x001fe200078e00ff */
        /* <DEDUP_REMOVED lines=300> */
.L_x_827:
        /* <DEDUP_REMOVED lines=20> */
.L_x_831:
[----:B------:R-:W2:Y:S02]  /*ab00*/  LDG.E.U8 R2, desc[UR36][R2.64] ;  /* 0x0000002402027981 */ /* 0x000ea4000c1e1100 */
[----:B--2---:R-:W-:-:S04]  /*ab10*/  I2FP.F32.U32 R0, R2 ;  /* 0x0000000200007245 */ /* 0x004fc80000201000 */
[----:B------:R-:W-:Y:S01]  /*ab20*/  F2FP.F16.F32.PACK_AB R0, RZ, R0 ;  /* 0x00000000ff00723e */ /* 0x000fe200000000ff */
[----:B------:R-:W-:Y:S06]  /*ab30*/  BRA `(.L_x_833) ;  /* 0x0000000c007c7947 */ /* 0x000fec0003800000 */
.L_x_830:
        /* <DEDUP_REMOVED lines=10> */
.L_x_835:
[----:B------:R-:W2:Y:S02]  /*abe0*/  LDG.E R2, desc[UR36][R2.64] ;  /* 0x0000002402027981 */ /* 0x000ea4000c1e1900 */
[----:B--2---:R-:W-:-:S04]  /*abf0*/  I2FP.F32.S32 R0, R2 ;  /* 0x0000000200007245 */ /* 0x004fc80000201400 */
[----:B------:R-:W-:Y:S01]  /*ac00*/  F2FP.F16.F32.PACK_AB R0, RZ, R0 ;  /* 0x00000000ff00723e */ /* 0x000fe200000000ff */
[----:B------:R-:W-:Y:S06]  /*ac10*/  BRA `(.L_x_833) ;  /* 0x0000000c00447947 */ /* 0x000fec0003800000 */
.L_x_834:
[----:B------:R-:W2:Y:S02]  /*ac20*/  LDG.E.U16 R2, desc[UR36][R2.64] ;  /* 0x0000002402027981 */ /* 0x000ea4000c1e1500 */
[----:B--2---:R-:W0:Y:S02]  /*ac30*/  I2F.S16 R0, R2 ;  /* 0x0000000200007306 */ /* 0x004e240000101400 */
[----:B0-----:R-:W-:Y:S01]  /*ac40*/  F2FP.F16.F32.PACK_AB R0, RZ, R0 ;  /* 0x00000000ff00723e */ /* 0x001fe200000000ff */
[----:B------:R-:W-:Y:S06]  /*ac50*/  BRA `(.L_x_833) ;  /* 0x0000000c00347947 */ /* 0x000fec0003800000 */
.L_x_829:
        /* <DEDUP_REMOVED lines=9> */
.L_x_837:
[----:B------:R1:W5:Y:S01]  /*acf0*/  LDG.E.U16 R0, desc[UR36][R2.64] ;  /* 0x0000002402007981 */ /* 0x000362000c1e1500 */
[----:B------:R-:W-:Y:S05]  /*ad00*/  BRA `(.L_x_833) ;  /* 0x0000000c00087947 */ /* 0x000fea0003800000 */
.L_x_836:
        /* <DEDUP_REMOVED lines=9> */
.L_x_839:
[----:B------:R0:W5:Y:S01]  /*ada0*/  LDG.E.U16 R0, desc[UR36][R2.64] ;  /* 0x0000002402007981 */ /* 0x000162000c1e1500 */
[----:B------:R-:W-:Y:S05]  /*adb0*/  BRA `(.L_x_833) ;  /* 0x0000000800dc7947 */ /* 0x000fea0003800000 */
.L_x_838:
        /* <DEDUP_REMOVED lines=8> */
.L_x_828:
        /* <DEDUP_REMOVED lines=13> */
.L_x_842:
        /* <DEDUP_REMOVED lines=8> */
.L_x_841:
        /* <DEDUP_REMOVED lines=13> */
[----:B------:R-:W-:-:S04]  /*b060*/  VIADDMNMX.U32 R5, R5, R6, 0x4, !PT ;  /* 0x0000000405057446 */ /* 0x000fc80007800006 */
[----:B------:R-:W-:-:S04]  /*b070*/  IADD3 R5, PT, PT, R5, -0x4, RZ ;  /* 0xfffffffc05057810 */ /* 0x000fc80007ffe0ff */
[C---:B------:R-:W-:Y:S01]  /*b080*/  SHF.L.U32 R6, R4.reuse, R5, RZ ;  /* 0x0000000504067219 */ /* 0x040fe200000006ff */
[----:B------:R-:W-:Y:S01]  /*b090*/  IMAD.SHL.U32 R7, R5, 0x800000, RZ ;  /* 0x0080000005077824 */ /* 0x000fe200078e00ff */
[----:B------:R-:W-:-:S04]  /*b0a0*/  IADD3 R5, PT, PT, R4, 0x1000000, RZ ;  /* 0x0100000004057810 */ /* 0x000fc80007ffe0ff */
        /* <DEDUP_REMOVED lines=9> */
.L_x_844:
        /* <DEDUP_REMOVED lines=13> */
.L_x_843:
[----:B------:R-:W2:Y:S02]  /*b210*/  LDG.E.U16 R0, desc[UR36][R2.64] ;  /* 0x0000002402007981 */ /* 0x000ea4000c1e1500 */
[----:B--2---:R-:W-:-:S04]  /*b220*/  SHF.L.U32 R0, R0, 0x10, RZ ;  /* 0x0000001000007819 */ /* 0x004fc800000006ff */
[----:B------:R-:W-:Y:S01]  /*b230*/  F2FP.F16.F32.PACK_AB R0, RZ, R0 ;  /* 0x00000000ff00723e */ /* 0x000fe200000000ff */
[----:B------:R-:W-:Y:S06]  /*b240*/  BRA `(.L_x_833) ;  /* 0x0000000400b87947 */ /* 0x000fec0003800000 */
.L_x_840:
        /* <DEDUP_REMOVED lines=12> */
.L_x_847:
        /* <DEDUP_REMOVED lines=21> */
.L_x_851:
[----:B------:R-:W-:Y:S05]  /*b460*/  BSYNC.RECONVERGENT B1 ;  /* 0x0000000000017941 */ /* 0x000fea0003800200 */
.L_x_850:
[----:B------:R-:W-:Y:S01]  /*b470*/  IMAD.SHL.U32 R0, R0, 0x100000, RZ ;  /* 0x0010000000007824 */ /* 0x000fe200078e00ff */
[----:B------:R-:W-:-:S04]  /*b480*/  LEA R2, R2, 0x3b800000, 0x17 ;  /* 0x3b80000002027811 */ /* 0x000fc800078eb8ff */
[----:B------:R-:W-:-:S07]  /*b490*/  LOP3.LUT R0, R2, R0, R7, 0xfe, !PT ;  /* 0x0000000002007212 */ /* 0x000fce00078efe07 */
.L_x_849:
[----:B------:R-:W-:Y:S05]  /*b4a0*/  BSYNC.RECONVERGENT B0 ;  /* 0x0000000000007941 */ /* 0x000fea0003800200 */
.L_x_848:
[----:B------:R-:W-:Y:S01]  /*b4b0*/  F2FP.F16.F32.PACK_AB R0, RZ, R0 ;  /* 0x00000000ff00723e */ /* 0x000fe200000000ff */
[----:B------:R-:W-:Y:S06]  /*b4c0*/  BRA `(.L_x_833) ;  /* 0x0000000400187947 */ /* 0x000fec0003800000 */
.L_x_846:
        /* <DEDUP_REMOVED lines=21> */
.L_x_855:
[----:B------:R-:W-:Y:S05]  /*b620*/  BSYNC.RECONVERGENT B1 ;  /* 0x0000000000017941 */ /* 0x000fea0003800200 */
.L_x_854:
[----:B------:R-:W-:Y:S02]  /*b630*/  SHF.L.U32 R0, R0, 0x15, RZ ;  /* 0x0000001500007819 */ /* 0x000fe400000006ff */
[----:B------:R-:W-:-:S04]  /*b640*/  LEA R2, R2, 0x37800000, 0x17 ;  /* 0x3780000002027811 */ /* 0x000fc800078eb8ff */
[----:B------:R-:W-:-:S07]  /*b650*/  LOP3.LUT R0, R2, R0, R7, 0xfe, !PT ;  /* 0x0000000002007212 */ /* 0x000fce00078efe07 */
.L_x_853:
[----:B------:R-:W-:Y:S05]  /*b660*/  BSYNC.RECONVERGENT B0 ;  /* 0x0000000000007941 */ /* 0x000fea0003800200 */
.L_x_852:
[----:B------:R-:W-:Y:S01]  /*b670*/  F2FP.F16.F32.PACK_AB R0, RZ, R0 ;  /* 0x00000000ff00723e */ /* 0x000fe200000000ff */
[----:B------:R-:W-:Y:S06]  /*b680*/  BRA `(.L_x_833) ;  /* 0x0000000000a87947 */ /* 0x000fec0003800000 */
.L_x_845:
        /* <DEDUP_REMOVED lines=14> */
.L_x_859:
[----:B------:R-:W-:Y:S05]  /*b770*/  BSYNC.RECONVERGENT B0 ;  /* 0x0000000000007941 */ /* 0x000fea0003800200 */
.L_x_858:
[----:B------:R-:W-:Y:S01]  /*b780*/  F2FP.F16.F32.PACK_AB R0, RZ, R0 ;  /* 0x00000000ff00723e */ /* 0x000fe200000000ff */
[----:B------:R-:W-:Y:S06]  /*b790*/  BRA `(.L_x_833) ;  /* 0x0000000000647947 */ /* 0x000fec0003800000 */
.L_x_832:
[----:B------:R-:W-:Y:S01]  /*b7a0*/  MOV R0, 0x0 ;  /* 0x0000000000007802 */ /* 0x000fe20000000f00 */
[----:B------:R-:W0:Y:S01]  /*b7b0*/  LDCU.64 UR4, c[0x4][0x128] ;  /* 0x01002500ff0477ac */ /* 0x000e220008000a00 */
[----:B------:R-:W-:Y:S02]  /*b7c0*/  HFMA2 R8, -RZ, RZ, 0, 4.64916229248046875e-06 ;  /* 0x0000004eff087431 */ /* 0x000fe400000001ff */
[----:B------:R-:W-:Y:S01]  /*b7d0*/  IMAD.MOV.U32 R12, RZ, RZ, 0x1 ;  /* 0x00000001ff0c7424 */ /* 0x000fe200078e00ff */
[----:B------:R1:W2:Y:S01]  /*b7e0*/  LDC.64 R2, c[0x4][R0] ;  /* 0x0100000000027b82 */ /* 0x0002a20000000a00 */
[----:B------:R-:W3:Y:S01]  /*b7f0*/  LDCU.64 UR6, c[0x4][0x130] ;  /* 0x01002600ff0677ac */ /* 0x000ee20008000a00 */
[----:B------:R-:W-:Y:S01]  /*b800*/  MOV R13, RZ ;  /* 0x000000ff000d7202 */ /* 0x000fe20000000f00 */
[----:B------:R-:W4:Y:S01]  /*b810*/  LDCU.64 UR8, c[0x4][0x28] ;  /* 0x01000500ff0877ac */ /* 0x000f220008000a00 */
[----:B0-----:R-:W-:Y:S01]  /*b820*/  MOV R4, UR4 ;  /* 0x0000000400047c02 */ /* 0x001fe20008000f00 */
[----:B------:R-:W-:Y:S01]  /*b830*/  IMAD.U32 R5, RZ, RZ, UR5 ;  /* 0x00000005ff057e24 */ /* 0x000fe2000f8e00ff */
[----:B---3--:R-:W-:Y:S01]  /*b840*/  MOV R6, UR6 ;  /* 0x0000000600067c02 */ /* 0x008fe20008000f00 */
[----:B------:R-:W-:Y:S01]  /*b850*/  IMAD.U32 R7, RZ, RZ, UR7 ;  /* 0x00000007ff077e24 */ /* 0x000fe2000f8e00ff */
[----:B----4-:R-:W-:Y:S01]  /*b860*/  MOV R10, UR8 ;  /* 0x00000008000a7c02 */ /* 0x010fe20008000f00 */
[----:B-1----:R-:W-:-:S07]  /*b870*/  IMAD.U32 R11, RZ, RZ, UR9 ;  /* 0x00000009ff0b7e24 */ /* 0x002fce000f8e00ff */
[----:B------:R-:W-:-:S07]  /*b880*/  LEPC R20, `(.L_x_860) ;  /* 0x000000001014794e */ /* 0x000fce0000000000 */
[----:B--2---:R-:W-:Y:S05]  /*b890*/  CALL.ABS.NOINC R2 ;  /* 0x0000000002007343 */ /* 0x004fea0003c00000 */
.L_x_860:
[----:B------:R-:W-:Y:S01]  /*b8a0*/  PRMT R0, RZ, 0x7610, R0 ;  /* 0x00007610ff007816 */ /* 0x000fe20000000000 */
[----:B------:R-:W-:Y:S06]  /*b8b0*/  BRA `(.L_x_833) ;  /* 0x00000000001c7947 */ /* 0x000fec0003800000 */
.L_x_857:
[----:B------:R-:W2:Y:S02]  /*b8c0*/  LDG.E.64 R2, desc[UR36][R2.64] ;  /* 0x0000002402027981 */ /* 0x000ea4000c1e1b00 */
[----:B--2---:R-:W0:Y:S02]  /*b8d0*/  I2F.U64 R0, R2 ;  /* 0x0000000200007312 */ /* 0x004e240000301000 */
[----:B0-----:R-:W-:Y:S01]  /*b8e0*/  F2FP.F16.F32.PACK_AB R0, RZ, R0 ;  /* 0x00000000ff00723e */ /* 0x001fe200000000ff */
[----:B------:R-:W-:Y:S06]  /*b8f0*/  BRA `(.L_x_833) ;  /* 0x00000000000c7947 */ /* 0x000fec0003800000 */
.L_x_856:
[----:B------:R-:W2:Y:S02]  /*b900*/  LDG.E R2, desc[UR36][R2.64] ;  /* 0x0000002402027981 */ /* 0x000ea4000c1e1900 */
[----:B--2---:R-:W-:-:S04]  /*b910*/  I2FP.F32.U32 R0, R2 ;  /* 0x0000000200007245 */ /* 0x004fc80000201000 */
[----:B------:R-:W-:-:S07]  /*b920*/  F2FP.F16.F32.PACK_AB R0, RZ, R0 ;  /* 0x00000000ff00723e */ /* 0x000fce00000000ff */
.L_x_833:
[----:B-----5:R-:W-:Y:S01]  /*b930*/  HADD2.F32 R0, -RZ, R0.H0_H0 ;  /* 0x20000000ff007230 */ /* 0x020fe20000004100 */
[----:B------:R-:W-:-:S04]  /*b940*/  UPRMT UR4, UR42, 0x9910, URZ ;  /* 0x000099102a047896 */ /* 0x000fc800080000ff */
[----:B------:R-:W-:Y:S01]  /*b950*/  FMUL.RZ R0, R0, 0.15915493667125701904 ;  /* 0x3e22f98300007820 */ /* 0x000fe2000040c000 */
[----:B------:R-:W-:-:S05]  /*b960*/  UISETP.GT.AND UP0, UPT, UR4, 0x9, UPT ;  /* 0x000000090400788c */ /* 0x000fca000bf04270 */
[----:B------:R-:W0:Y:S02]  /*b970*/  MUFU.SIN R0, R0 ;  /* 0x0000000000007308 */ /* 0x000e240000000400 */
[----:B01----:R-:W-:Y:S02]  /*b980*/  F2FP.F16.F32.PACK_AB R2, RZ, R0 ;  /* 0x00000000ff02723e */ /* 0x003fe400000000ff */
        /* <DEDUP_REMOVED lines=11> */
[----:B0-----:R-:W-:Y:S01]  /*ba40*/  STG.E.U8 desc[UR36][R16.64], R3 ;  /* 0x0000000310007986 */ /* 0x001fe2000c101124 */
[----:B------:R-:W-:Y:S05]  /*ba50*/  EXIT ;  /* 0x000000000000794d */ /* 0x000fea0003800000 */
.L_x_864:
[----:B------:R-:W-:-:S06]  /*ba60*/  HADD2.F32 R3, -RZ, R2.H0_H0 ;  /* 0x20000002ff037230 */ /* 0x000fcc0000004100 */
[----:B------:R-:W0:Y:S02]  /*ba70*/  F2I.S64.TRUNC R2, R3 ;  /* 0x0000000300027311 */ /* 0x000e24000020d900 */
[----:B0-----:R-:W-:Y:S01]  /*ba80*/  STG.E.U8 desc[UR36][R16.64], R2 ;  /* 0x0000000210007986 */ /* 0x001fe2000c101124 */
[----:B------:R-:W-:Y:S05]  /*ba90*/  EXIT ;  /* 0x000000000000794d */ /* 0x000fea0003800000 */
.L_x_863:
        /* <DEDUP_REMOVED lines=8> */
[----:B0-----:R-:W-:Y:S01]  /*bb20*/  STG.E.64 desc[UR36][R16.64], R2 ;  /* 0x0000000210007986 */ /* 0x001fe2000c101b24 */
[----:B------:R-:W-:Y:S05]  /*bb30*/  EXIT ;  /* 0x000000000000794d */ /* 0x000fea0003800000 */
.L_x_867:
[----:B------:R-:W-:-:S04]  /*bb40*/  HADD2.F32 R2, -RZ, R2.H0_H0 ;  /* 0x20000002ff027230 */ /* 0x000fc80000004100 */
[----:B------:R-:W0:Y:S02]  /*bb50*/  F2I.FTZ.TRUNC.NTZ R3, R2 ;  /* 0x0000000200037305 */ /* 0x000e24000021f100 */
[----:B0-----:R-:W-:Y:S01]  /*bb60*/  STG.E desc[UR36][R16.64], R3 ;  /* 0x0000000310007986 */ /* 0x001fe2000c101924 */
[----:B------:R-:W-:Y:S05]  /*bb70*/  EXIT ;  /* 0x000000000000794d */ /* 0x000fea0003800000 */
.L_x_866:
[----:B------:R-:W-:-:S04]  /*bb80*/  HADD2.F32 R2, -RZ, R2.H0_H0 ;  /* 0x20000002ff027230 */ /* 0x000fc80000004100 */
[----:B------:R-:W0:Y:S02]  /*bb90*/  F2I.FTZ.TRUNC.NTZ R3, R2 ;  /* 0x0000000200037305 */ /* 0x000e24000021f100 */
[----:B0-----:R-:W-:Y:S01]  /*bba0*/  STG.E.U16 desc[UR36][R16.64], R3 ;  /* 0x0000000310007986 */ /* 0x001fe2000c101524 */
[----:B------:R-:W-:Y:S05]  /*bbb0*/  EXIT ;  /* 0x000000000000794d */ /* 0x000fea0003800000 */
.L_x_862:
[----:B------:R-:W-:-:S09]  /*bbc0*/  UISETP.GT.AND UP0, UPT, UR4, 0x6, UPT ;  /* 0x000000060400788c */ /* 0x000fd2000bf04270 */
[----:B------:R-:W-:Y:S05]  /*bbd0*/  BRA.U UP0, `(.L_x_868) ;  /* 0x0000000100247547 */ /* 0x000fea000b800000 */
[----:B------:R-:W-:-:S09]  /*bbe0*/  UISETP.NE.AND UP0, UPT, UR4, 0x5, UPT ;  /* 0x000000050400788c */ /* 0x000fd2000bf05270 */
[----:B------:R-:W-:Y:S05]  /*bbf0*/  BRA.U !UP0, `(.L_x_869) ;  /* 0x0000000108147547 */ /* 0x000fea000b800000 */
[----:B------:R-:W-:-:S09]  /*bc00*/  UISETP.NE.AND UP0, UPT, UR4, 0x6, UPT ;  /* 0x000000060400788c */ /* 0x000fd2000bf05270 */
[----:B------:R-:W-:Y:S05]  /*bc10*/  BRA.U UP0, `(.L_x_865) ;  /* 0x0000000900287547 */ /* 0x000fea000b800000 */
[----:B------:R-:W-:-:S05]  /*bc20*/  HADD2.F32 R3, -RZ, R2.H0_H0 ;  /* 0x20000002ff037230 */ /* 0x000fca0000004100 */
[----:B------:R-:W-:Y:S01]  /*bc30*/  STG.E desc[UR36][R16.64], R3 ;  /* 0x0000000310007986 */ /* 0x000fe2000c101924 */
[----:B------:R-:W-:Y:S05]  /*bc40*/  EXIT ;  /* 0x000000000000794d */ /* 0x000fea0003800000 */
.L_x_869:
[----:B------:R-:W-:Y:S01]  /*bc50*/  STG.E.U16 desc[UR36][R16.64], R2 ;  /* 0x0000000210007986 */ /* 0x000fe2000c101524 */
[----:B------:R-:W-:Y:S05]  /*bc60*/  EXIT ;  /* 0x000000000000794d */ /* 0x000fea0003800000 */
.L_x_868:
        /* <DEDUP_REMOVED lines=8> */
[----:B------:R-:W-:Y:S01]  /*bcf0*/  STG.E.64 desc[UR36][R16.64], R2 ;  /* 0x0000000210007986 */ /* 0x000fe2000c101b24 */
[----:B------:R-:W-:Y:S05]  /*bd00*/  EXIT ;  /* 0x000000000000794d */ /* 0x000fea0003800000 */
.L_x_871:
[----:B------:R-:W-:-:S05]  /*bd10*/  HADD2.F32 R0, -RZ, R2.H0_H0 ;  /* 0x20000002ff007230 */ /* 0x000fca0000004100 */
[----:B------:R-:W-:-:S04]  /*bd20*/  F2FP.F16.F32.PACK_AB R0, RZ, R0 ;  /* 0x00000000ff00723e */ /* 0x000fc800000000ff */
[----:B------:R-:W-:-:S05]  /*bd30*/  PRMT R0, R0, 0x5410, RZ ;  /* 0x0000541000007816 */ /* 0x000fca00000000ff */
[----:B------:R-:W-:Y:S01]  /*bd40*/  STG.E desc[UR36][R16.64], R0 ;  /* 0x0000000010007986 */ /* 0x000fe2000c101924 */
[----:B------:R-:W-:Y:S05]  /*bd50*/  EXIT ;  /* 0x000000000000794d */ /* 0x000fea0003800000 */
.L_x_870:
[----:B------:R-:W-:-:S05]  /*bd60*/  HADD2.F32 R2, -RZ, R2.H0_H0 ;  /* 0x20000002ff027230 */ /* 0x000fca0000004100 */
[----:B------:R-:W-:-:S06]  /*bd70*/  FMUL.FTZ R2, R2, 1 ;  /* 0x3f80000002027820 */ /* 0x000fcc0000410000 */
[----:B------:R-:W0:Y:S02]  /*bd80*/  F2F.F64.F32 R2, R2 ;  /* 0x0000000200027310 */ /* 0x000e240000201800 */
[----:B0-----:R-:W-:Y:S01]  /*bd90*/  STG.E.64 desc[UR36][R16.64], R2 ;  /* 0x0000000210007986 */ /* 0x001fe2000c101b24 */
[----:B------:R-:W-:Y:S05]  /*bda0*/  EXIT ;  /* 0x000000000000794d */ /* 0x000fea0003800000 */
.L_x_861:
        /* <DEDUP_REMOVED lines=12> */
[----:B0-----:R-:W-:Y:S01]  /*be70*/  STG.E.U16 desc[UR36][R16.64], R3 ;  /* 0x0000000310007986 */ /* 0x001fe2000c101524 */
[----:B------:R-:W-:Y:S05]  /*be80*/  EXIT ;  /* 0x000000000000794d */ /* 0x000fea0003800000 */
.L_x_875:
        /* <DEDUP_REMOVED lines=17> */
.L_x_878:
[----:B------:R-:W-:-:S04]  /*bfa0*/  SHF.R.U32.HI R3, RZ, 0x18, R3 ;  /* 0x00000018ff037819 */ /* 0x000fc80000011603 */
[----:B------:R-:W-:-:S04]  /*bfb0*/  LOP3.LUT R0, R0, 0x80, R3, 0xf8, !PT ;  /* 0x0000008000007812 */ /* 0x000fc800078ef803 */
[----:B------:R-:W-:-:S07]  /*bfc0*/  PRMT R8, R0, 0x7610, R8 ;  /* 0x0000761000087816 */ /* 0x000fce0000000008 */
.L_x_877:
[----:B------:R-:W-:Y:S05]  /*bfd0*/  BSYNC.RECONVERGENT B0 ;  /* 0x0000000000007941 */ /* 0x000fea0003800200 */
.L_x_876:
[----:B------:R-:W-:Y:S01]  /*bfe0*/  STG.E.U8 desc[UR36][R16.64], R8 ;  /* 0x0000000810007986 */ /* 0x000fe2000c101124 */
[----:B------:R-:W-:Y:S05]  /*bff0*/  EXIT ;  /* 0x000000000000794d */ /* 0x000fea0003800000 */
.L_x_874:
        /* <DEDUP_REMOVED lines=17> */
.L_x_881:
[----:B------:R-:W-:-:S04]  /*c110*/  SHF.R.U32.HI R3, RZ, 0x18, R3 ;  /* 0x00000018ff037819 */ /* 0x000fc80000011603 */
[----:B------:R-:W-:-:S04]  /*c120*/  LOP3.LUT R0, R0, 0x80, R3, 0xf8, !PT ;  /* 0x0000008000007812 */ /* 0x000fc800078ef803 */
[----:B------:R-:W-:-:S07]  /*c130*/  PRMT R8, R0, 0x7610, R8 ;  /* 0x0000761000087816 */ /* 0x000fce0000000008 */
.L_x_880:
[----:B------:R-:W-:Y:S05]  /*c140*/  BSYNC.RECONVERGENT B0 ;  /* 0x0000000000007941 */ /* 0x000fea0003800200 */
.L_x_879:
[----:B------:R-:W-:Y:S01]  /*c150*/  STG.E.U8 desc[UR36][R16.64], R8 ;  /* 0x0000000810007986 */ /* 0x000fe2000c101124 */
[----:B------:R-:W-:Y:S05]  /*c160*/  EXIT ;  /* 0x000000000000794d */ /* 0x000fea0003800000 */
.L_x_873:
        /* <DEDUP_REMOVED lines=12> */
[----:B------:R-:W-:Y:S01]  /*c230*/  HFMA2 R3, -RZ, RZ, 0, 1.5199184417724609375e-05 ;  /* 0x000000ffff037431 */ /* 0x000fe200000001ff */
[----:B------:R-:W-:-:S04]  /*c240*/  @P1 LOP3.LUT R0, R0, 0x1, RZ, 0xc0, !PT ;  /* 0x0000000100001812 */ /* 0x000fc800078ec0ff */
[----:B------:R-:W-:Y:S01]  /*c250*/  @P1 ISETP.EQ.U32.AND P2, PT, R0, 0x1, P0 ;  /* 0x000000010000180c */ /* 0x000fe20000742070 */
[----:B------:R-:W-:Y:S01]  /*c260*/  @P1 VIADD R0, R4, 0x1 ;  /* 0x0000000104001836 */ /* 0x000fe20000000000 */
[----:B------:R-:W-:Y:S02]  /*c270*/  PLOP3.LUT P0, PT, PT, PT, PT, 0x80, 0x8 ;  /* 0x000000000008781c */ /* 0x000fe40003f0f070 */
[----:B------:R-:W-:-:S13]  /*c280*/  @P1 PLOP3.LUT P0, PT, P2, PT, PT, 0x80, 0x8 ;  /* 0x000000000008181c */ /* 0x000fda000170f070 */
[----:B------:R-:W-:-:S05]  /*c290*/  @!P0 IADD3 R0, PT, PT, R4, RZ, RZ ;  /* 0x000000ff04008210 */ /* 0x000fca0007ffe0ff */
[----:B------:R-:W-:-:S05]  /*c2a0*/  @P1 IMAD.MOV.U32 R3, RZ, RZ, R0 ;  /* 0x000000ffff031224 */ /* 0x000fca00078e0000 */
[----:B------:R-:W-:Y:S01]  /*c2b0*/  STG.E.U8 desc[UR36][R16.64], R3 ;  /* 0x0000000310007986 */ /* 0x000fe2000c101124 */
[----:B------:R-:W-:Y:S05]  /*c2c0*/  EXIT ;  /* 0x000000000000794d */ /* 0x000fea0003800000 */
.L_x_883:
[----:B------:R-:W-:-:S06]  /*c2d0*/  HADD2.F32 R2, -RZ, R2.H0_H0 ;  /* 0x20000002ff027230 */ /* 0x000fcc0000004100 */
[----:B------:R-:W0:Y:S02]  /*c2e0*/  F2I.U64.TRUNC R2, R2 ;  /* 0x0000000200027311 */ /* 0x000e24000020d800 */
[----:B0-----:R-:W-:Y:S01]  /*c2f0*/  STG.E.64 desc[UR36][R16.64], R2 ;  /* 0x0000000210007986 */ /* 0x001fe2000c101b24 */
[----:B------:R-:W-:Y:S05]  /*c300*/  EXIT ;  /* 0x000000000000794d */ /* 0x000fea0003800000 */
.L_x_882:
[----:B------:R-:W-:-:S04]  /*c310*/  HADD2.F32 R2, -RZ, R2.H0_H0 ;  /* 0x20000002ff027230 */ /* 0x000fc80000004100 */
[----:B------:R-:W0:Y:S02]  /*c320*/  F2I.FTZ.U32.TRUNC.NTZ R3, R2 ;  /* 0x0000000200037305 */ /* 0x000e24000021f000 */
[----:B0-----:R-:W-:Y:S01]  /*c330*/  STG.E desc[UR36][R16.64], R3 ;  /* 0x0000000310007986 */ /* 0x001fe2000c101924 */
[----:B------:R-:W-:Y:S05]  /*c340*/  EXIT ;  /* 0x000000000000794d */ /* 0x000fea0003800000 */
.L_x_872:
        /* <DEDUP_REMOVED lines=9> */
[----:B------:R-:W-:Y:S01]  /*c3e0*/  STG.E.U8 desc[UR36][R16.64], R3 ;  /* 0x0000000310007986 */ /* 0x000fe2000c101124 */
[----:B------:R-:W-:Y:S05]  /*c3f0*/  EXIT ;  /* 0x000000000000794d */ /* 0x000fea0003800000 */
.L_x_885:
[----:B------:R-:W-:Y:S01]  /*c400*/  HADD2.F32 R2, -RZ, R2.H0_H0 ;  /* 0x20000002ff027230 */ /* 0x000fe20000004100 */
[----:B------:R-:W-:-:S04]  /*c410*/  CS2R R6, SRZ ;  /* 0x0000000000067805 */ /* 0x000fc8000001ff00 */
[----:B------:R-:W-:-:S04]  /*c420*/  FMUL.FTZ R2, R2, 1 ;  /* 0x3f80000002027820 */ /* 0x000fc80000410000 */
[----:B------:R-:W0:Y:S02]  /*c430*/  F2F.F64.F32 R4, R2 ;  /* 0x0000000200047310 */ /* 0x000e240000201800 */
[----:B0-----:R-:W-:Y:S01]  /*c440*/  STG.E.128 desc[UR36][R16.64], R4 ;  /* 0x0000000410007986 */ /* 0x001fe2000c101d24 */
[----:B------:R-:W-:Y:S05]  /*c450*/  EXIT ;  /* 0x000000000000794d */ /* 0x000fea0003800000 */
.L_x_884:
[----:B------:R-:W-:-:S09]  /*c460*/  UISETP.NE.AND UP0, UPT, UR4, 0xf, UPT ;  /* 0x0000000f0400788c */ /* 0x000fd2000bf05270 */
[----:B------:R-:W-:Y:S05]  /*c470*/  BRA.U !UP0, `(.L_x_886) ;  /* 0x0000000108e87547 */ /* 0x000fea000b800000 */
[----:B------:R-:W-:-:S09]  /*c480*/  UISETP.NE.AND UP0, UPT, UR4, 0x17, UPT ;  /* 0x000000170400788c */ /* 0x000fd2000bf05270 */
[----:B------:R-:W-:Y:S05]  /*c490*/  BRA.U !UP0, `(.L_x_887) ;  /* 0x0000000108907547 */ /* 0x000fea000b800000 */
[----:B------:R-:W-:-:S09]  /*c4a0*/  UISETP.NE.AND UP0, UPT, UR4, 0x18, UPT ;  /* 0x000000180400788c */ /* 0x000fd2000bf05270 */
[----:B------:R-:W-:Y:S05]  /*c4b0*/  BRA.U !UP0, `(.L_x_888) ;  /* 0x0000000108447547 */ /* 0x000fea000b800000 */
.L_x_865:
[----:B------:R-:W-:Y:S01]  /*c4c0*/  MOV R0, 0x0 ;  /* 0x0000000000007802 */ /* 0x000fe20000000f00 */
[----:B------:R-:W0:Y:S01]  /*c4d0*/  LDCU.64 UR4, c[0x4][0x128] ;  /* 0x01002500ff0477ac */ /* 0x000e220008000a00 */
[----:B------:R-:W-:Y:S02]  /*c4e0*/  HFMA2 R8, -RZ, RZ, 0, 6.020069122314453125e-06 ;  /* 0x00000065ff087431 */ /* 0x000fe400000001ff */
        /* <DEDUP_REMOVED lines=13> */
.L_x_889:
[----:B------:R-:W-:Y:S05]  /*c5c0*/  EXIT ;  /* 0x000000000000794d */ /* 0x000fea0003800000 */
.L_x_888:
        /* <DEDUP_REMOVED lines=13> */
.L_x_891:
[----:B------:R-:W-:Y:S05]  /*c6a0*/  BSYNC.RECONVERGENT B0 ;  /* 0x0000000000007941 */ /* 0x000fea0003800200 */
.L_x_890:
[----:B------:R-:W-:-:S05]  /*c6b0*/  LOP3.LUT R3, R0, 0x80, R3, 0xf8, !PT ;  /* 0x0000008000037812 */ /* 0x000fca00078ef803 */
[----:B------:R-:W-:Y:S01]  /*c6c0*/  STG.E.U8 desc[UR36][R16.64], R3 ;  /* 0x0000000310007986 */ /* 0x000fe2000c101124 */
[----:B------:R-:W-:Y:S05]  /*c6d0*/  EXIT ;  /* 0x000000000000794d */ /* 0x000fea0003800000 */
.L_x_887:
        /* <DEDUP_REMOVED lines=12> */
.L_x_893:
[----:B------:R-:W-:Y:S01]  /*c7a0*/  HFMA2 R0, -RZ, RZ, 0, 7.569789886474609375e-06 ;  /* 0x0000007fff007431 */ /* 0x000fe200000001ff */
[----:B------:R-:W-:-:S04]  /*c7b0*/  ISETP.GT.U32.AND P0, PT, R2, 0x7f800000, PT ;  /* 0x7f8000000200780c */ /* 0x000fc80003f04070 */
[----:B------:R-:W-:-:S09]  /*c7c0*/  SEL R0, R0, 0x7c, P0 ;  /* 0x0000007c00007807 */ /* 0x000fd20000000000 */
.L_x_894:
[----:B------:R-:W-:Y:S05]  /*c7d0*/  BSYNC.RECONVERGENT B0 ;  /* 0x0000000000007941 */ /* 0x000fea0003800200 */
.L_x_892:
[----:B------:R-:W-:-:S04]  /*c7e0*/  SHF.R.U32.HI R3, RZ, 0x18, R3 ;  /* 0x00000018ff037819 */ /* 0x000fc80000011603 */
[----:B------:R-:W-:-:S05]  /*c7f0*/  LOP3.LUT R3, R0, 0x80, R3, 0xf8, !PT ;  /* 0x0000008000037812 */ /* 0x000fca00078ef803 */
[----:B------:R-:W-:Y:S01]  /*c800*/  STG.E.U8 desc[UR36][R16.64], R3 ;  /* 0x0000000310007986 */ /* 0x000fe2000c101124 */
[----:B------:R-:W-:Y:S05]  /*c810*/  EXIT ;  /* 0x000000000000794d */ /* 0x000fea0003800000 */
.L_x_886:
[----:B------:R-:W-:-:S05]  /*c820*/  HADD2.F32 R0, -RZ, R2.H0_H0 ;  /* 0x20000002ff007230 */ /* 0x000fca0000004100 */
[----:B------:R-:W-:-:S05]  /*c830*/  F2FP.BF16.F32.PACK_AB R0, RZ, R0 ;  /* 0x00000000ff00723e */ /* 0x000fca00000010ff */
[----:B------:R-:W-:Y:S01]  /*c840*/  STG.E.U16 desc[UR36][R16.64], R0 ;  /* 0x0000000010007986 */ /* 0x000fe2000c101524 */
[----:B------:R-:W-:Y:S05]  /*c850*/  EXIT ;  /* 0x000000000000794d */ /* 0x000fea0003800000 */
.L_x_895:
        /* <DEDUP_REMOVED lines=10> */
.L_x_2669:


//--------------------- .text._ZN2at6native27unrolled_elementwise_kernelIZZZNS0_15sin_kernel_cudaERNS_18TensorIteratorBaseEENKUlvE0_clEvENKUlvE1_clEvEUlN3c104HalfEE_St5arrayIPcLm2EELi4E23TrivialOffsetCalculatorILi1EjESD_NS0_6memory12LoadWithCastILi1EEENSE_13StoreWithCastILi1EEEEEviT_T0_T2_T3_T4_T5_ --------------------------
	.section	.text._ZN2at6native27unrolled_elementwise_kernelIZZZNS0_15sin_kernel_cudaERNS_18TensorIteratorBaseEENKUlvE0_clEvENKUlvE1_clEvEUlN3c104HalfEE_St5arrayIPcLm2EELi4E23TrivialOffsetCalculatorILi1EjESD_NS0_6memory12LoadWithCastILi1EEENSE_13StoreWithCastILi1EEEEEviT_T0_T2_T3_T4_T5_,"ax",@progbits
	.align	128
        .global         _ZN2at6native27unrolled_elementwise_kernelIZZZNS0_15sin_kernel_cudaERNS_18TensorIteratorBaseEENKUlvE0_clEvENKUlvE1_clEvEUlN3c104HalfEE_St5arrayIPcLm2EELi4E23TrivialOffsetCalculatorILi1EjESD_NS0_6memory12LoadWithCastILi1EEENSE_13StoreWithCastILi1EEEEEviT_T0_T2_T3_T4_T5_
        .type           _ZN2at6native27unrolled_elementwise_kernelIZZZNS0_15sin_kernel_cudaERNS_18TensorIteratorBaseEENKUlvE0_clEvENKUlvE1_clEvEUlN3c104HalfEE_St5arrayIPcLm2EELi4E23TrivialOffsetCalculatorILi1EjESD_NS0_6memory12LoadWithCastILi1EEENSE_13StoreWithCastILi1EEEEEviT_T0_T2_T3_T4_T5_,@function
        .size           _ZN2at6native27unrolled_elementwise_kernelIZZZNS0_15sin_kernel_cudaERNS_18TensorIteratorBaseEENKUlvE0_clEvENKUlvE1_clEvEUlN3c104HalfEE_St5arrayIPcLm2EELi4E23TrivialOffsetCalculatorILi1EjESD_NS0_6memory12LoadWithCastILi1EEENSE_13StoreWithCastILi1EEEEEviT_T0_T2_T3_T4_T5_,(.L_x_2670 - _ZN2at6native27unrolled_elementwise_kernelIZZZNS0_15sin_kernel_cudaERNS_18TensorIteratorBaseEENKUlvE0_clEvENKUlvE1_clEvEUlN3c104HalfEE_St5arrayIPcLm2EELi4E23TrivialOffsetCalculatorILi1EjESD_NS0_6memory12LoadWithCastILi1EEENSE_13StoreWithCastILi1EEEEEviT_T0_T2_T3_T4_T5_)
        .other          _ZN2at6native27unrolled_elementwise_kernelIZZZNS0_15sin_kernel_cudaERNS_18TensorIteratorBaseEENKUlvE0_clEvENKUlvE1_clEvEUlN3c104HalfEE_St5arrayIPcLm2EELi4E23TrivialOffsetCalculatorILi1EjESD_NS0_6memory12LoadWithCastILi1EEENSE_13StoreWithCastILi1EEEEEviT_T0_T2_T3_T4_T5_,@"STO_CUDA_ENTRY STV_DEFAULT"
_ZN2at6native27unrolled_elementwise_kernelIZZZNS0_15sin_kernel_cudaERNS_18TensorIteratorBaseEENKUlvE0_clEvENKUlvE1_clEvEUlN3c104HalfEE_St5arrayIPcLm2EELi4E23TrivialOffsetCalculatorILi1EjESD_NS0_6memory12LoadWithCastILi1EEENSE_13StoreWithCastILi1EEEEEviT_T0_T2_T3_T4_T5_:
.text._ZN2at6native27unrolled_elementwise_kernelIZZZNS0_15sin_kernel_cudaERNS_18TensorIteratorBaseEENKUlvE0_clEvENKUlvE1_clEvEUlN3c104HalfEE_St5arrayIPcLm2EELi4E23TrivialOffsetCalculatorILi1EjESD_NS0_6memory12LoadWithCastILi1EEENSE_13StoreWithCastILi1EEEEEviT_T0_T2_T3_T4_T5_:
        /* <DEDUP_REMOVED lines=31> */
[----:B0-----:R-:W-:-:S04]  /*01f0*/  F2FP.F16.F32.PACK_AB R0, RZ, R0 ;  /* 0x00000000ff00723e */ /* 0x001fc800000000ff */
[----:B------:R-:W-:Y:S01]  /*0200*/  PRMT R16, R0, 0x7610, R16 ;  /* 0x0000761000107816 */ /* 0x000fe20000000010 */
[----:B------:R-:W-:Y:S06]  /*0210*/  BRA `(.L_x_903) ;  /* 0x0000000c00c87947 */ /* 0x000fec0003800000 */
.L_x_901:
[----:B------:R-:W2:Y:S02]  /*0220*/  LDG.E.U8 R2, desc[UR36][R2.64] ;  /* 0x0000002402027981 */ /* 0x000ea4000c1e1100 */
[----:B--2---:R-:W-:-:S04]  /*0230*/  I2FP.F32.U32 R0, R2 ;  /* 0x0000000200007245 */ /* 0x004fc80000201000 */
[----:B------:R-:W-:-:S04]  /*0240*/  F2FP.F16.F32.PACK_AB R0, RZ, R0 ;  /* 0x00000000ff00723e */ /* 0x000fc800000000ff */
[----:B------:R-:W-:Y:S01]  /*0250*/  PRMT R16, R0, 0x7610, R16 ;  /* 0x0000761000107816 */ /* 0x000fe20000000010 */
[----:B------:R-:W-:Y:S06]  /*0260*/  BRA `(.L_x_903) ;  /* 0x0000000c00b47947 */ /* 0x000fec0003800000 */
.L_x_900:
        /* <DEDUP_REMOVED lines=8> */
[----:B0-----:R-:W-:-:S04]  /*02f0*/  F2FP.F16.F32.PACK_AB R0, RZ, R0 ;  /* 0x00000000ff00723e */ /* 0x001fc800000000ff */
[----:B------:R-:W-:Y:S01]  /*0300*/  PRMT R16, R0, 0x7610, R16 ;  /* 0x0000761000107816 */ /* 0x000fe20000000010 */
[----:B------:R-:W-:Y:S06]  /*0310*/  BRA `(.L_x_903) ;  /* 0x0000000c00887947 */ /* 0x000fec0003800000 */
.L_x_905:
[----:B------:R-:W2:Y:S02]  /*0320*/  LDG.E R2, desc[UR36][R2.64] ;  /* 0x0000002402027981 */ /* 0x000ea4000c1e1900 */
[----:B--2---:R-:W-:-:S04]  /*0330*/  I2FP.F32.S32 R0, R2 ;  /* 0x0000000200007245 */ /* 0x004fc80000201400 */
[----:B------:R-:W-:-:S04]  /*0340*/  F2FP.F16.F32.PACK_AB R0, RZ, R0 ;  /* 0x00000000ff00723e */ /* 0x000fc800000000ff */
[----:B------:R-:W-:Y:S01]  /*0350*/  PRMT R16, R0, 0x7610, R16 ;  /* 0x0000761000107816 */ /* 0x000fe20000000010 */
[----:B------:R-:W-:Y:S06]  /*0360*/  BRA `(.L_x_903) ;  /* 0x0000000c00747947 */ /* 0x000fec0003800000 */
.L_x_904:
[----:B------:R-:W2:Y:S02]  /*0370*/  LDG.E.U16 R2, desc[UR36][R2.64] ;  /* 0x0000002402027981 */ /* 0x000ea4000c1e1500 */
[----:B--2---:R-:W0:Y:S02]  /*0380*/  I2F.S16 R0, R2 ;  /* 0x0000000200007306 */ /* 0x004e240000101400 */
[----:B0-----:R-:W-:-:S04]  /*0390*/  F2FP.F16.F32.PACK_AB R0, RZ, R0 ;  /* 0x00000000ff00723e */ /* 0x001fc800000000ff */
[----:B------:R-:W-:Y:S01]  /*03a0*/  PRMT R16, R0, 0x7610, R16 ;  /* 0x0000761000107816 */ /* 0x000fe20000000010 */
[----:B------:R-:W-:Y:S06]  /*03b0*/  BRA `(.L_x_903) ;  /* 0x0000000c00607947 */ /* 0x000fec0003800000 */
.L_x_899:
        /* <DEDUP_REMOVED lines=9> */
.L_x_907:
[----:B------:R1:W5:Y:S01]  /*0450*/  LDG.E.U16 R16, desc[UR36][R2.64] ;  /* 0x0000002402107981 */ /* 0x000362000c1e1500 */
[----:B------:R-:W-:Y:S05]  /*0460*/  BRA `(.L_x_903) ;  /* 0x0000000c00347947 */ /* 0x000fea0003800000 */
.L_x_906:
        /* <DEDUP_REMOVED lines=9> */
.L_x_909:
[----:B------:R0:W5:Y:S01]  /*0500*/  LDG.E.U16 R16, desc[UR36][R2.64] ;  /* 0x0000002402107981 */ /* 0x000162000c1e1500 */
[----:B------:R-:W-:Y:S05]  /*0510*/  BRA `(.L_x_903) ;  /* 0x0000000c00087947 */ /* 0x000fea0003800000 */
.L_x_908:
[----:B------:R-:W2:Y:S01]  /*0520*/  LDG.E.64 R2, desc[UR36][R2.64] ;  /* 0x0000002402027981 */ /* 0x000ea2000c1e1b00 */
[----:B------:R-:W-:Y:S01]  /*0530*/  UMOV UR4, 0xf0000000 ;  /* 0xf000000000047882 */ /* 0x000fe20000000000 */
[----:B------:R-:W-:Y:S01]  /*0540*/  UMOV UR5, 0x380fffff ;  /* 0x380fffff00057882 */ /* 0x000fe20000000000 */
[----:B--2---:R-:W0:Y:S01]  /*0550*/  F2F.F32.F64 R0, R2 ;  /* 0x0000000200007310 */ /* 0x004e220000301000 */
[----:B------:R-:W-:-:S14]  /*0560*/  DSETP.GEU.AND P0, PT, |R2|, UR4, PT ;  /* 0x0000000402007e2a */ /* 0x000fdc000bf0e200 */
[----:B0-----:R-:W-:-:S05]  /*0570*/  @!P0 FMUL R0, R0, 1.175494350822287508e-38 ;  /* 0x0080000000008820 */ /* 0x001fca0000400000 */
[----:B------:R-:W-:-:S04]  /*0580*/  F2FP.F16.F32.PACK_AB R0, RZ, R0 ;  /* 0x00000000ff00723e */ /* 0x000fc800000000ff */
[----:B------:R-:W-:Y:S01]  /*0590*/  PRMT R16, R0, 0x7610, R16 ;  /* 0x0000761000107816 */ /* 0x000fe20000000010 */
[----:B------:R-:W-:Y:S06]  /*05a0*/  BRA `(.L_x_903) ;  /* 0x0000000800e47947 */ /* 0x000fec0003800000 */
.L_x_898:
        /* <DEDUP_REMOVED lines=11> */
[----:B------:R-:W-:-:S04]  /*0660*/  F2FP.F16.F32.PACK_AB R0, RZ, R0 ;  /* 0x00000000ff00723e */ /* 0x000fc800000000ff */
[----:B------:R-:W-:Y:S01]  /*0670*/  PRMT R16, R0, 0x7610, R16 ;  /* 0x0000761000107816 */ /* 0x000fe20000000010 */
[----:B------:R-:W-:Y:S06]  /*0680*/  BRA `(.L_x_903) ;  /* 0x0000000800ac7947 */ /* 0x000fec0003800000 */
.L_x_912:
        /* <DEDUP_REMOVED lines=9> */
.L_x_911:
        /* <DEDUP_REMOVED lines=27> */
.L_x_914:
        /* <DEDUP_REMOVED lines=11> */
[----:B------:R-:W-:-:S04]  /*0980*/  F2FP.F16.F32.PACK_AB R0, RZ, R0 ;  /* 0x00000000ff00723e */ /* 0x000fc800000000ff */
[----:B------:R-:W-:Y:S01]  /*0990*/  PRMT R16, R0, 0x7610, R16 ;  /* 0x0000761000107816 */ /* 0x000fe20000000010 */
[----:B------:R-:W-:Y:S06]  /*09a0*/  BRA `(.L_x_903) ;  /* 0x0000000400e47947 */ /* 0x000fec0003800000 */
.L_x_913:
[----:B------:R-:W2:Y:S02]  /*09b0*/  LDG.E.U16 R0, desc[UR36][R2.64] ;  /* 0x0000002402007981 */ /* 0x000ea4000c1e1500 */
[----:B--2---:R-:W-:-:S05]  /*09c0*/  IMAD.U32 R0, R0, 0x10000, RZ ;  /* 0x0001000000007824 */ /* 0x004fca00078e00ff */
[----:B------:R-:W-:-:S04]  /*09d0*/  F2FP.F16.F32.PACK_AB R0, RZ, R0 ;  /* 0x00000000ff00723e */ /* 0x000fc800000000ff */
[----:B------:R-:W-:Y:S01]  /*09e0*/  PRMT R16, R0, 0x7610, R16 ;  /* 0x0000761000107816 */ /* 0x000fe20000000010 */
[----:B------:R-:W-:Y:S06]  /*09f0*/  BRA `(.L_x_903) ;  /* 0x0000000400d07947 */ /* 0x000fec0003800000 */
.L_x_910:
        /* <DEDUP_REMOVED lines=10> */
[----:B------:R-:W-:-:S04]  /*0aa0*/  F2FP.F16.F32.PACK_AB R0, RZ, R0 ;  /* 0x00000000ff00723e */ /* 0x000fc800000000ff */
[----:B------:R-:W-:Y:S01]  /*0ab0*/  PRMT R16, R0, 0x7610, R16 ;  /* 0x0000761000107816 */ /* 0x000fe20000000010 */
[----:B------:R-:W-:Y:S06]  /*0ac0*/  BRA `(.L_x_903) ;  /* 0x00000004009c7947 */ /* 0x000fec0003800000 */
.L_x_917:
        /* <DEDUP_REMOVED lines=21> */
.L_x_921:
[----:B------:R-:W-:Y:S05]  /*0c20*/  BSYNC.RECONVERGENT B1 ;  /* 0x0000000000017941 */ /* 0x000fea0003800200 */
.L_x_920:
[----:B------:R-:W-:Y:S01]  /*0c30*/  IMAD.SHL.U32 R0, R0, 0x100000, RZ ;  /* 0x0010000000007824 */ /* 0x000fe200078e00ff */
[----:B------:R-:W-:-:S04]  /*0c40*/  LEA R2, R2, 0x3b800000, 0x17 ;  /* 0x3b80000002027811 */ /* 0x000fc800078eb8ff */
[----:B------:R-:W-:-:S07]  /*0c50*/  LOP3.LUT R0, R2, R0, R7, 0xfe, !PT ;  /* 0x0000000002007212 */ /* 0x000fce00078efe07 */
.L_x_919:
[----:B------:R-:W-:Y:S05]  /*0c60*/  BSYNC.RECONVERGENT B0 ;  /* 0x0000000000007941 */ /* 0x000fea0003800200 */
.L_x_918:
[----:B------:R-:W-:-:S04]  /*0c70*/  F2FP.F16.F32.PACK_AB R0, RZ, R0 ;  /* 0x00000000ff00723e */ /* 0x000fc800000000ff */
[----:B------:R-:W-:Y:S01]  /*0c80*/  PRMT R16, R0, 0x7610, R16 ;  /* 0x0000761000107816 */ /* 0x000fe20000000010 */
[----:B------:R-:W-:Y:S06]  /*0c90*/  BRA `(.L_x_903) ;  /* 0x0000000400287947 */ /* 0x000fec0003800000 */
.L_x_916:
        /* <DEDUP_REMOVED lines=21> */
.L_x_925:
[----:B------:R-:W-:Y:S05]  /*0df0*/  BSYNC.RECONVERGENT B1 ;  /* 0x0000000000017941 */ /* 0x000fea0003800200 */
.L_x_924:
[----:B------:R-:W-:Y:S01]  /*0e00*/  IMAD.SHL.U32 R0, R0, 0x200000, RZ ;  /* 0x0020000000007824 */ /* 0x000fe200078e00ff */
[----:B------:R-:W-:-:S04]  /*0e10*/  LEA R2, R2, 0x37800000, 0x17 ;  /* 0x3780000002027811 */ /* 0x000fc800078eb8ff */
[----:B------:R-:W-:-:S07]  /*0e20*/  LOP3.LUT R0, R2, R0, R7, 0xfe, !PT ;  /* 0x0000000002007212 */ /* 0x000fce00078efe07 */
.L_x_923:
[----:B------:R-:W-:Y:S05]  /*0e30*/  BSYNC.RECONVERGENT B0 ;  /* 0x0000000000007941 */ /* 0x000fea0003800200 */
.L_x_922:
[----:B------:R-:W-:-:S04]  /*0e40*/  F2FP.F16.F32.PACK_AB R0, RZ, R0 ;  /* 0x00000000ff00723e */ /* 0x000fc800000000ff */
[----:B------:R-:W-:Y:S01]  /*0e50*/  PRMT R16, R0, 0x7610, R16 ;  /* 0x0000761000107816 */ /* 0x000fe20000000010 */
[----:B------:R-:W-:Y:S06]  /*0e60*/  BRA `(.L_x_903) ;  /* 0x0000000000b47947 */ /* 0x000fec0003800000 */
.L_x_915:
[----:B------:R-:W-:-:S09]  /*0e70*/  UISETP.NE.AND UP0, UPT, UR4, 0x1c, UPT ;  /* 0x0000001c0400788c */ /* 0x000fd2000bf05270 */
[----:B------:R-:W-:Y:S05]  /*0e80*/  BRA.U !UP0, `(.L_x_926) ;  /* 0x00000001089c7547 */ /* 0x000fea000b800000 */
[----:B------:R-:W-:-:S09]  /*0e90*/  UISETP.NE.AND UP0, UPT, UR4, 0x1d, UPT ;  /* 0x0000001d0400788c */ /* 0x000fd2000bf05270 */
[----:B------:R-:W-:Y:S05]  /*0ea0*/  BRA.U !UP0, `(.L_x_927) ;  /* 0x0000000108807547 */ /* 0x000fea000b800000 */
[----:B------:R-:W-:-:S09]  /*0eb0*/  UISETP.NE.AND UP0, UPT, UR4, 0x2c, UPT ;  /* 0x0000002c0400788c */ /* 0x000fd2000bf05270 */
[----:B------:R-:W-:Y:S05]  /*0ec0*/  BRA.U !UP0, `(.L_x_928) ;  /* 0x0000000108487547 */ /* 0x000fea000b800000 */
.L_x_902:
        /* <DEDUP_REMOVED lines=16> */
.L_x_929:
[----:B------:R-:W-:Y:S01]  /*0fd0*/  PRMT R16, RZ, 0x7610, R16 ;  /* 0x00007610ff107816 */ /* 0x000fe20000000010 */
[----:B------:R-:W-:Y:S06]  /*0fe0*/  BRA `(.L_x_903) ;  /* 0x0000000000547947 */ /* 0x000fec0003800000 */
.L_x_928:
        /* <DEDUP_REMOVED lines=8> */
.L_x_931:
[----:B------:R-:W-:Y:S05]  /*1070*/  BSYNC.RECONVERGENT B0 ;  /* 0x0000000000007941 */ /* 0x000fea0003800200 */
.L_x_930:
[----:B------:R-:W-:-:S04]  /*1080*/  F2FP.F16.F32.PACK_AB R0, RZ, R0 ;  /* 0x00000000ff00723e */ /* 0x000fc800000000ff */
[----:B------:R-:W-:Y:S01]  /*1090*/  PRMT R16, R0, 0x7610, R16 ;  /* 0x0000761000107816 */ /* 0x000fe20000000010 */
[----:B------:R-:W-:Y:S06]  /*10a0*/  BRA `(.L_x_903) ;  /* 0x0000000000247947 */ /* 0x000fec0003800000 */
.L_x_927:
[----:B------:R-:W2:Y:S02]  /*10b0*/  LDG.E.64 R2, desc[UR36][R2.64] ;  /* 0x0000002402027981 */ /* 0x000ea4000c1e1b00 */
[----:B--2---:R-:W0:Y:S02]  /*10c0*/  I2F.U64 R0, R2 ;  /* 0x0000000200007312 */ /* 0x004e240000301000 */
[----:B0-----:R-:W-:-:S04]  /*10d0*/  F2FP.F16.F32.PACK_AB R0, RZ, R0 ;  /* 0x00000000ff00723e */ /* 0x001fc800000000ff */
[----:B------:R-:W-:Y:S01]  /*10e0*/  PRMT R16, R0, 0x7610, R16 ;  /* 0x0000761000107816 */ /* 0x000fe20000000010 */
[----:B------:R-:W-:Y:S06]  /*10f0*/  BRA `(.L_x_903) ;  /* 0x0000000000107947 */ /* 0x000fec0003800000 */
.L_x_926:
[----:B------:R-:W2:Y:S02]  /*1100*/  LDG.E R2, desc[UR36][R2.64] ;  /* 0x0000002402027981 */ /* 0x000ea4000c1e1900 */
[----:B--2---:R-:W-:-:S04]  /*1110*/  I2FP.F32.U32 R0, R2 ;  /* 0x0000000200007245 */ /* 0x004fc80000201000 */
[----:B------:R-:W-:-:S04]  /*1120*/  F2FP.F16.F32.PACK_AB R0, RZ, R0 ;  /* 0x00000000ff00723e */ /* 0x000fc800000000ff */
[----:B------:R-:W-:-:S07]  /*1130*/  PRMT R16, R0, 0x7610, R16 ;  /* 0x0000761000107816 */ /* 0x000fce0000000010 */
.L_x_903:
[----:B------:R-:W-:-:S07]  /*1140*/  VIADD R22, R19, 0x80 ;  /* 0x0000008013167836 */ /* 0x000fce0000000000 */
.L_x_897:
[----:B------:R-:W-:Y:S05]  /*1150*/  BSYNC.RECONVERGENT B6 ;  /* 0x0000000000067941 */ /* 0x000fea0003800200 */
.L_x_896:
[----:B------:R-:W-:Y:S01]  /*1160*/  ISETP.GE.AND P0, PT, R22, R17, PT ;  /* 0x000000111600720c */ /* 0x000fe20003f06270 */
[----:B------:R-:W-:Y:S01]  /*1170*/  BSSY.RECONVERGENT B6, `(.L_x_932) ;  /* 0x000010c000067945 */ /* 0x000fe20003800200 */
[----:B------:R-:W-:-:S11]  /*1180*/  PRMT R23, RZ, 0x7610, R23 ;  /* 0x00007610ff177816 */ /* 0x000fd60000000017 */
[----:B------:R-:W-:Y:S05]  /*1190*/  @P0 BRA `(.L_x_933) ;  /* 0x0000001000240947 */ /* 0x000fea0003800000 */
[----:B01----:R-:W0:Y:S01]  /*11a0*/  LDC.64 R2, c[0x0][0x390] ;  /* 0x0000e400ff027b82 */ /* 0x003e220000000a00 */
        /* <DEDUP_REMOVED lines=21> */
.L_x_937:
[----:B------:R-:W2:Y:S02]  /*1300*/  LDG.E.U8 R2, desc[UR36][R2.64] ;  /* 0x0000002402027981 */ /* 0x000ea4000c1e1100 */
[----:B--2---:R-:W-:-:S04]  /*1310*/  I2FP.F32.U32 R0, R2 ;  /* 0x0000000200007245 */ /* 0x004fc80000201000 */
[----:B------:R-:W-:-:S04]  /*1320*/  F2FP.F16.F32.PACK_AB R0, RZ, R0 ;  /* 0x00000000ff00723e */ /* 0x000fc800000000ff */
[----:B------:R-:W-:Y:S01]  /*1330*/  PRMT R23, R0, 0x7610, R23 ;  /* 0x0000761000177816 */ /* 0x000fe20000000017 */
[----:B------:R-:W-:Y:S06]  /*1340*/  BRA `(.L_x_939) ;  /* 0x0000000c00b47947 */ /* 0x000fec0003800000 */
.L_x_936:
        /* <DEDUP_REMOVED lines=11> */
.L_x_941:
[----:B------:R-:W2:Y:S02]  /*1400*/  LDG.E R2, desc[UR36][R2.64] ;  /* 0x0000002402027981 */ /* 0x000ea4000c1e1900 */
[----:B--2---:R-:W-:-:S04]  /*1410*/  I2FP.F32.S32 R0, R2 ;  /* 0x0000000200007245 */ /* 0x004fc80000201400 */
[----:B------:R-:W-:-:S04]  /*1420*/  F2FP.F16.F32.PACK_AB R0, RZ, R0 ;  /* 0x00000000ff00723e */ /* 0x000fc800000000ff */
[----:B------:R-:W-:Y:S01]  /*1430*/  PRMT R23, R0, 0x7610, R23 ;  /* 0x0000761000177816 */ /* 0x000fe20000000017 */
[----:B------:R-:W-:Y:S06]  /*1440*/  BRA `(.L_x_939) ;  /* 0x0000000c00747947 */ /* 0x000fec0003800000 */
.L_x_940:
[----:B------:R-:W2:Y:S02]  /*1450*/  LDG.E.U16 R2, desc[UR36][R2.64] ;  /* 0x0000002402027981 */ /* 0x000ea4000c1e1500 */
[----:B--2---:R-:W0:Y:S02]  /*1460*/  I2F.S16 R0, R2 ;  /* 0x0000000200007306 */ /* 0x004e240000101400 */
[----:B0-----:R-:W-:-:S04]  /*1470*/  F2FP.F16.F32.PACK_AB R0, RZ, R0 ;  /* 0x00000000ff00723e */ /* 0x001fc800000000ff */
[----:B------:R-:W-:Y:S01]  /*1480*/  PRMT R23, R0, 0x7610, R23 ;  /* 0x0000761000177816 */ /* 0x000fe20000000017 */
[----:B------:R-:W-:Y:S06]  /*1490*/  BRA `(.L_x_939) ;  /* 0x0000000c00607947 */ /* 0x000fec0003800000 */
.L_x_935:
        /* <DEDUP_REMOVED lines=9> */
.L_x_943:
[----:B------:R0:W5:Y:S01]  /*1530*/  LDG.E.U16 R23, desc[UR36][R2.64] ;  /* 0x0000002402177981 */ /* 0x000162000c1e1500 */
[----:B------:R-:W-:Y:S05]  /*1540*/  BRA `(.L_x_939) ;  /* 0x0000000c00347947 */ /* 0x000fea0003800000 */
.L_x_942:
        /* <DEDUP_REMOVED lines=9> */
.L_x_945:
[----:B------:R1:W5:Y:S01]  /*15e0*/  LDG.E.U16 R23, desc[UR36][R2.64] ;  /* 0x0000002402177981 */ /* 0x000362000c1e1500 */
[----:B------:R-:W-:Y:S05]  /*15f0*/  BRA `(.L_x_939) ;  /* 0x0000000c00087947 */ /* 0x000fea0003800000 */
.L_x_944:
        /* <DEDUP_REMOVED lines=9> */
.L_x_934:
        /* <DEDUP_REMOVED lines=14> */
.L_x_948:
        /* <DEDUP_REMOVED lines=9> */
.L_x_947:
        /* <DEDUP_REMOVED lines=27> */
.L_x_950:
        /* <DEDUP_REMOVED lines=11> */
[----:B------:R-:W-:-:S04]  /*1a60*/  F2FP.F16.F32.PACK_AB R0, RZ, R0 ;  /* 0x00000000ff00723e */ /* 0x000fc800000000ff */
[----:B------:R-:W-:Y:S01]  /*1a70*/  PRMT R23, R0, 0x7610, R23 ;  /* 0x0000761000177816 */ /* 0x000fe20000000017 */
[----:B------:R-:W-:Y:S06]  /*1a80*/  BRA `(.L_x_939) ;  /* 0x0000000400e47947 */ /* 0x000fec0003800000 */
.L_x_949:
[----:B------:R-:W2:Y:S02]  /*1a90*/  LDG.E.U16 R0, desc[UR36][R2.64] ;  /* 0x0000002402007981 */ /* 0x000ea4000c1e1500 */
[----:B--2---:R-:W-:-:S05]  /*1aa0*/  IMAD.U32 R0, R0, 0x10000, RZ ;  /* 0x0001000000007824 */ /* 0x004fca00078e00ff */
[----:B------:R-:W-:-:S04]  /*1ab0*/  F2FP.F16.F32.PACK_AB R0, RZ, R0 ;  /* 0x00000000ff00723e */ /* 0x000fc800000000ff */
[----:B------:R-:W-:Y:S01]  /*1ac0*/  PRMT R23, R0, 0x7610, R23 ;  /* 0x0000761000177816 */ /* 0x000fe20000000017 */
[----:B------:R-:W-:Y:S06]  /*1ad0*/  BRA `(.L_x_939) ;  /* 0x0000000400d07947 */ /* 0x000fec0003800000 */
.L_x_946:
        /* <DEDUP_REMOVED lines=13> */
.L_x_953:
        /* <DEDUP_REMOVED lines=21> */
.L_x_957:
[----:B------:R-:W-:Y:S05]  /*1d00*/  BSYNC.RECONVERGENT B1 ;  /* 0x0000000000017941 */ /* 0x000fea0003800200 */
.L_x_956:
[----:B------:R-:W-:Y:S01]  /*1d10*/  IMAD.SHL.U32 R0, R0, 0x100000, RZ ;  /* 0x0010000000007824 */ /* 0x000fe200078e00ff */
[----:B------:R-:W-:-:S04]  /*1d20*/  LEA R2, R2, 0x3b800000, 0x17 ;  /* 0x3b80000002027811 */ /* 0x000fc800078eb8ff */
[----:B------:R-:W-:-:S07]  /*1d30*/  LOP3.LUT R0, R2, R0, R7, 0xfe, !PT ;  /* 0x0000000002007212 */ /* 0x000fce00078efe07 */
.L_x_955:
[----:B------:R-:W-:Y:S05]  /*1d40*/  BSYNC.RECONVERGENT B0 ;  /* 0x0000000000007941 */ /* 0x000fea0003800200 */
.L_x_954:
[----:B------:R-:W-:-:S04]  /*1d50*/  F2FP.F16.F32.PACK_AB R0, RZ, R0 ;  /* 0x00000000ff00723e */ /* 0x000fc800000000ff */
[----:B------:R-:W-:Y:S01]  /*1d60*/  PRMT R23, R0, 0x7610, R23 ;  /* 0x0000761000177816 */ /* 0x000fe20000000017 */
[----:B------:R-:W-:Y:S06]  /*1d70*/  BRA `(.L_x_939) ;  /* 0x0000000400287947 */ /* 0x000fec0003800000 */
.L_x_952:
        /* <DEDUP_REMOVED lines=21> */
.L_x_961:
[----:B------:R-:W-:Y:S05]  /*1ed0*/  BSYNC.RECONVERGENT B1 ;  /* 0x0000000000017941 */ /* 0x000fea0003800200 */
.L_x_960:
[----:B------:R-:W-:Y:S01]  /*1ee0*/  IMAD.SHL.U32 R0, R0, 0x200000, RZ ;  /* 0x0020000000007824 */ /* 0x000fe200078e00ff */
[----:B------:R-:W-:-:S04]  /*1ef0*/  LEA R2, R2, 0x37800000, 0x17 ;  /* 0x3780000002027811 */ /* 0x000fc800078eb8ff */
[----:B------:R-:W-:-:S07]  /*1f00*/  LOP3.LUT R0, R2, R0, R7, 0xfe, !PT ;  /* 0x0000000002007212 */ /* 0x000fce00078efe07 */
.L_x_959:
[----:B------:R-:W-:Y:S05]  /*1f10*/  BSYNC.RECONVERGENT B0 ;  /* 0x0000000000007941 */ /* 0x000fea0003800200 */
.L_x_958:
[----:B------:R-:W-:-:S04]  /*1f20*/  F2FP.F16.F32.PACK_AB R0, RZ, R0 ;  /* 0x00000000ff00723e */ /* 0x000fc800000000ff */
[----:B------:R-:W-:Y:S01]  /*1f30*/  PRMT R23, R0, 0x7610, R23 ;  /* 0x0000761000177816 */ /* 0x000fe20000000017 */
[----:B------:R-:W-:Y:S06]  /*1f40*/  BRA `(.L_x_939) ;  /* 0x0000000000b47947 */ /* 0x000fec0003800000 */
.L_x_951:
        /* <DEDUP_REMOVED lines=14> */
.L_x_965:
[----:B------:R-:W-:Y:S05]  /*2030*/  BSYNC.RECONVERGENT B0 ;  /* 0x0000000000007941 */ /* 0x000fea0003800200 */
.L_x_964:
[----:B------:R-:W-:-:S04]  /*2040*/  F2FP.F16.F32.PACK_AB R0, RZ, R0 ;  /* 0x00000000ff00723e */ /* 0x000fc800000000ff */
[----:B------:R-:W-:Y:S01]  /*2050*/  PRMT R23, R0, 0x7610, R23 ;  /* 0x0000761000177816 */ /* 0x000fe20000000017 */
[----:B------:R-:W-:Y:S06]  /*2060*/  BRA `(.L_x_939) ;  /* 0x00000000006c7947 */ /* 0x000fec0003800000 */
.L_x_938:
        /* <DEDUP_REMOVED lines=16> */
.L_x_966:
[----:B------:R-:W-:Y:S01]  /*2170*/  PRMT R23, RZ, 0x7610, R23 ;  /* 0x00007610ff177816 */ /* 0x000fe20000000017 */
[----:B------:R-:W-:Y:S06]  /*2180*/  BRA `(.L_x_939) ;  /* 0x0000000000247947 */ /* 0x000fec0003800000 */
.L_x_963:
[----:B------:R-:W2:Y:S02]  /*2190*/  LDG.E.64 R2, desc[UR36][R2.64] ;  /* 0x0000002402027981 */ /* 0x000ea4000c1e1b00 */
[----:B--2---:R-:W0:Y:S02]  /*21a0*/  I2F.U64 R0, R2 ;  /* 0x0000000200007312 */ /* 0x004e240000301000 */
[----:B0-----:R-:W-:-:S04]  /*21b0*/  F2FP.F16.F32.PACK_AB R0, RZ, R0 ;  /* 0x00000000ff00723e */ /* 0x001fc800000000ff */
[----:B------:R-:W-:Y:S01]  /*21c0*/  PRMT R23, R0, 0x7610, R23 ;  /* 0x0000761000177816 */ /* 0x000fe20000000017 */
[----:B------:R-:W-:Y:S06]  /*21d0*/  BRA `(.L_x_939) ;  /* 0x0000000000107947 */ /* 0x000fec0003800000 */
.L_x_962:
[----:B------:R-:W2:Y:S02]  /*21e0*/  LDG.E R2, desc[UR36][R2.64] ;  /* 0x0000002402027981 */ /* 0x000ea4000c1e1900 */
[----:B--2---:R-:W-:-:S04]  /*21f0*/  I2FP.F32.U32 R0, R2 ;  /* 0x0000000200007245 */ /* 0x004fc80000201000 */
[----:B------:R-:W-:-:S04]  /*2200*/  F2FP.F16.F32.PACK_AB R0, RZ, R0 ;  /* 0x00000000ff00723e */ /* 0x000fc800000000ff */
[----:B------:R-:W-:-:S07]  /*2210*/  PRMT R23, R0, 0x7610, R23 ;  /* 0x0000761000177816 */ /* 0x000fce0000000017 */
.L_x_939:
[----:B------:R-:W-:-:S07]  /*2220*/  VIADD R22, R22, 0x80 ;  /* 0x0000008016167836 */ /* 0x000fce0000000000 */
.L_x_933:
[----:B------:R-:W-:Y:S05]  /*2230*/  BSYNC.RECONVERGENT B6 ;  /* 0x0000000000067941 */ /* 0x000fea0003800200 */
.L_x_932:
        /* <DEDUP_REMOVED lines=26> */
.L_x_972:
[----:B------:R-:W2:Y:S02]  /*23e0*/  LDG.E.U8 R2, desc[UR36][R2.64] ;  /* 0x0000002402027981 */ /* 0x000ea4000c1e1100 */
[----:B--2---:R-:W-:-:S04]  /*23f0*/  I2FP.F32.U32 R0, R2 ;  /* 0x0000000200007245 */ /* 0x004fc80000201000 */
[----:B------:R-:W-:-:S04]  /*2400*/  F2FP.F16.F32.PACK_AB R0, RZ, R0 ;  /* 0x00000000ff00723e */ /* 0x000fc800000000ff */
[----:B------:R-:W-:Y:S01]  /*2410*/  PRMT R24, R0, 0x7610, R24 ;  /* 0x0000761000187816 */ /* 0x000fe20000000018 */
[----:B------:R-:W-:Y:S06]  /*2420*/  BRA `(.L_x_974) ;  /* 0x0000000c00b47947 */ /* 0x000fec0003800000 */
.L_x_971:
        /* <DEDUP_REMOVED lines=11> */
.L_x_976:
[----:B------:R-:W2:Y:S02]  /*24e0*/  LDG.E R2, desc[UR36][R2.64] ;  /* 0x0000002402027981 */ /* 0x000ea4000c1e1900 */
[----:B--2---:R-:W-:-:S04]  /*24f0*/  I2FP.F32.S32 R0, R2 ;  /* 0x0000000200007245 */ /* 0x004fc80000201400 */
[----:B------:R-:W-:-:S04]  /*2500*/  F2FP.F16.F32.PACK_AB R0, RZ, R0 ;  /* 0x00000000ff00723e */ /* 0x000fc800000000ff */
[----:B------:R-:W-:Y:S01]  /*2510*/  PRMT R24, R0, 0x7610, R24 ;  /* 0x0000761000187816 */ /* 0x000fe20000000018 */
[----:B------:R-:W-:Y:S06]  /*2520*/  BRA `(.L_x_974) ;  /* 0x0000000c00747947 */ /* 0x000fec0003800000 */
.L_x_975:
[----:B------:R-:W2:Y:S02]  /*2530*/  LDG.E.U16 R2, desc[UR36][R2.64] ;  /* 0x0000002402027981 */ /* 0x000ea4000c1e1500 */
[----:B--2---:R-:W0:Y:S02]  /*2540*/  I2F.S16 R0, R2 ;  /* 0x0000000200007306 */ /* 0x004e240000101400 */
[----:B0-----:R-:W-:-:S04]  /*2550*/  F2FP.F16.F32.PACK_AB R0, RZ, R0 ;  /* 0x00000000ff00723e */ /* 0x001fc800000000ff */
[----:B------:R-:W-:Y:S01]  /*2560*/  PRMT R24, R0, 0x7610, R24 ;  /* 0x0000761000187816 */ /* 0x000fe20000000018 */
[----:B------:R-:W-:Y:S06]  /*2570*/  BRA `(.L_x_974) ;  /* 0x0000000c00607947 */ /* 0x000fec0003800000 */
.L_x_970:
        /* <DEDUP_REMOVED lines=9> */
.L_x_978:
[----:B------:R0:W5:Y:S01]  /*2610*/  LDG.E.U16 R24, desc[UR36][R2.64] ;  /* 0x0000002402187981 */ /* 0x000162000c1e1500 */
[----:B------:R-:W-:Y:S05]  /*2620*/  BRA `(.L_x_974) ;  /* 0x0000000c00347947 */ /* 0x000fea0003800000 */
.L_x_977:
        /* <DEDUP_REMOVED lines=9> */
.L_x_980:
[----:B------:R1:W5:Y:S01]  /*26c0*/  LDG.E.U16 R24, desc[UR36][R2.64] ;  /* 0x0000002402187981 */ /* 0x000362000c1e1500 */
[----:B------:R-:W-:Y:S05]  /*26d0*/  BRA `(.L_x_974) ;  /* 0x0000000c00087947 */ /* 0x000fea0003800000 */
.L_x_979:
        /* <DEDUP_REMOVED lines=9> */
.L_x_969:
        /* <DEDUP_REMOVED lines=14> */
.L_x_983:
        /* <DEDUP_REMOVED lines=9> */
.L_x_982:
        /* <DEDUP_REMOVED lines=27> */
.L_x_985:
        /* <DEDUP_REMOVED lines=14> */
.L_x_984:
[----:B------:R-:W2:Y:S02]  /*2b70*/  LDG.E.U16 R0, desc[UR36][R2.64] ;  /* 0x0000002402007981 */ /* 0x000ea4000c1e1500 */
[----:B--2---:R-:W-:-:S05]  /*2b80*/  IMAD.U32 R0, R0, 0x10000, RZ ;  /* 0x0001000000007824 */ /* 0x004fca00078e00ff */
[----:B------:R-:W-:-:S04]  /*2b90*/  F2FP.F16.F32.PACK_AB R0, RZ, R0 ;  /* 0x00000000ff00723e */ /* 0x000fc800000000ff */
[----:B------:R-:W-:Y:S01]  /*2ba0*/  PRMT R24, R0, 0x7610, R24 ;  /* 0x0000761000187816 */ /* 0x000fe20000000018 */
[----:B------:R-:W-:Y:S06]  /*2bb0*/  BRA `(.L_x_974) ;  /* 0x0000000400d07947 */ /* 0x000fec0003800000 */
.L_x_981:
        /* <DEDUP_REMOVED lines=13> */
.L_x_988:
        /* <DEDUP_REMOVED lines=21> */
.L_x_992:
[----:B------:R-:W-:Y:S05]  /*2de0*/  BSYNC.RECONVERGENT B1 ;  /* 0x0000000000017941 */ /* 0x000fea0003800200 */
.L_x_991:
[----:B------:R-:W-:Y:S01]  /*2df0*/  IMAD.SHL.U32 R0, R0, 0x100000, RZ ;  /* 0x0010000000007824 */ /* 0x000fe200078e00ff */
[----:B------:R-:W-:-:S04]  /*2e00*/  LEA R2, R2, 0x3b800000, 0x17 ;  /* 0x3b80000002027811 */ /* 0x000fc800078eb8ff */
[----:B------:R-:W-:-:S07]  /*2e10*/  LOP3.LUT R0, R2, R0, R7, 0xfe, !PT ;  /* 0x0000000002007212 */ /* 0x000fce00078efe07 */
.L_x_990:
[----:B------:R-:W-:Y:S05]  /*2e20*/  BSYNC.RECONVERGENT B0 ;  /* 0x0000000000007941 */ /* 0x000fea0003800200 */
.L_x_989:
[----:B------:R-:W-:-:S04]  /*2e30*/  F2FP.F16.F32.PACK_AB R0, RZ, R0 ;  /* 0x00000000ff00723e */ /* 0x000fc800000000ff */
[----:B------:R-:W-:Y:S01]  /*2e40*/  PRMT R24, R0, 0x7610, R24 ;  /* 0x0000761000187816 */ /* 0x000fe20000000018 */
[----:B------:R-:W-:Y:S06]  /*2e50*/  BRA `(.L_x_974) ;  /* 0x0000000400287947 */ /* 0x000fec0003800000 */
.L_x_987:
        /* <DEDUP_REMOVED lines=21> */
.L_x_996:
[----:B------:R-:W-:Y:S05]  /*2fb0*/  BSYNC.RECONVERGENT B1 ;  /* 0x0000000000017941 */ /* 0x000fea0003800200 */
.L_x_995:
[----:B------:R-:W-:Y:S01]  /*2fc0*/  IMAD.SHL.U32 R0, R0, 0x200000, RZ ;  /* 0x0020000000007824 */ /* 0x000fe200078e00ff */
[----:B------:R-:W-:-:S04]  /*2fd0*/  LEA R2, R2, 0x37800000, 0x17 ;  /* 0x3780000002027811 */ /* 0x000fc800078eb8ff */
[----:B------:R-:W-:-:S07]  /*2fe0*/  LOP3.LUT R0, R2, R0, R7, 0xfe, !PT ;  /* 0x0000000002007212 */ /* 0x000fce00078efe07 */
.L_x_994:
[----:B------:R-:W-:Y:S05]  /*2ff0*/  BSYNC.RECONVERGENT B0 ;  /* 0x0000000000007941 */ /* 0x000fea0003800200 */
.L_x_993:
[----:B------:R-:W-:-:S04]  /*3000*/  F2FP.F16.F32.PACK_AB R0, RZ, R0 ;  /* 0x00000000ff00723e */ /* 0x000fc800000000ff */
[----:B------:R-:W-:Y:S01]  /*3010*/  PRMT R24, R0, 0x7610, R24 ;  /* 0x0000761000187816 */ /* 0x000fe20000000018 */
[----:B------:R-:W-:Y:S06]  /*3020*/  BRA `(.L_x_974) ;  /* 0x0000000000b47947 */ /* 0x000fec0003800000 */
.L_x_986:
        /* <DEDUP_REMOVED lines=14> */
.L_x_1000:
[----:B------:R-:W-:Y:S05]  /*3110*/  BSYNC.RECONVERGENT B0 ;  /* 0x0000000000007941 */ /* 0x000fea0003800200 */
.L_x_999:
[----:B------:R-:W-:-:S04]  /*3120*/  F2FP.F16.F32.PACK_AB R0, RZ, R0 ;  /* 0x00000000ff00723e */ /* 0x000fc800000000ff */
[----:B------:R-:W-:Y:S01]  /*3130*/  PRMT R24, R0, 0x7610, R24 ;  /* 0x0000761000187816 */ /* 0x000fe20000000018 */
[----:B------:R-:W-:Y:S06]  /*3140*/  BRA `(.L_x_974) ;  /* 0x00000000006c7947 */ /* 0x000fec0003800000 */
.L_x_973:
        /* <DEDUP_REMOVED lines=16> */
.L_x_1001:
[----:B------:R-:W-:Y:S01]  /*3250*/  PRMT R24, RZ, 0x7610, R24 ;  /* 0x00007610ff187816 */ /* 0x000fe20000000018 */
[----:B------:R-:W-:Y:S06]  /*3260*/  BRA `(.L_x_974) ;  /* 0x0000000000247947 */ /* 0x000fec0003800000 */
.L_x_998:
[----:B------:R-:W2:Y:S02]  /*3270*/  LDG.E.64 R2, desc[UR36][R2.64] ;  /* 0x0000002402027981 */ /* 0x000ea4000c1e1b00 */
[----:B--2---:R-:W0:Y:S02]  /*3280*/  I2F.U64 R0, R2 ;  /* 0x0000000200007312 */ /* 0x004e240000301000 */
[----:B0-----:R-:W-:-:S04]  /*3290*/  F2FP.F16.F32.PACK_AB R0, RZ, R0 ;  /* 0x00000000ff00723e */ /* 0x001fc800000000ff */
[----:B------:R-:W-:Y:S01]  /*32a0*/  PRMT R24, R0, 0x7610, R24 ;  /* 0x0000761000187816 */ /* 0x000fe20000000018 */
[----:B------:R-:W-:Y:S06]  /*32b0*/  BRA `(.L_x_974) ;  /* 0x0000000000107947 */ /* 0x000fec0003800000 */
.L_x_997:
[----:B------:R-:W2:Y:S02]  /*32c0*/  LDG.E R2, desc[UR36][R2.64] ;  /* 0x0000002402027981 */ /* 0x000ea4000c1e1900 */
[----:B--2---:R-:W-:-:S04]  /*32d0*/  I2FP.F32.U32 R0, R2 ;  /* 0x0000000200007245 */ /* 0x004fc80000201000 */
[----:B------:R-:W-:-:S04]  /*32e0*/  F2FP.F16.F32.PACK_AB R0, RZ, R0 ;  /* 0x00000000ff00723e */ /* 0x000fc800000000ff */
[----:B------:R-:W-:-:S07]  /*32f0*/  PRMT R24, R0, 0x7610, R24 ;  /* 0x0000761000187816 */ /* 0x000fce0000000018 */
.L_x_974:
[----:B------:R-:W-:-:S07]  /*3300*/  VIADD R22, R22, 0x80 ;  /* 0x0000008016167836 */ /* 0x000fce0000000000 */
.L_x_968:
[----:B------:R-:W-:Y:S05]  /*3310*/  BSYNC.RECONVERGENT B6 ;  /* 0x0000000000067941 */ /* 0x000fea0003800200 */
.L_x_967:
        /* <DEDUP_REMOVED lines=25> */
.L_x_1007:
[----:B------:R-:W2:Y:S02]  /*34b0*/  LDG.E.U8 R2, desc[UR36][R2.64] ;  /* 0x0000002402027981 */ /* 0x000ea4000c1e1100 */
[----:B--2---:R-:W-:-:S04]  /*34c0*/  I2FP.F32.U32 R0, R2 ;  /* 0x0000000200007245 */ /* 0x004fc80000201000 */
[----:B------:R-:W-:Y:S01]  /*34d0*/  F2FP.F16.F32.PACK_AB R0, RZ, R0 ;  /* 0x00000000ff00723e */ /* 0x000fe200000000ff */
[----:B------:R-:W-:Y:S06]  /*34e0*/  BRA `(.L_x_1003) ;  /* 0x0000000c007c7947 */ /* 0x000fec0003800000 */
.L_x_1006:
        /* <DEDUP_REMOVED lines=10> */
.L_x_1010:
[----:B------:R-:W2:Y:S02]  /*3590*/  LDG.E R2, desc[UR36][R2.64] ;  /* 0x0000002402027981 */ /* 0x000ea4000c1e1900 */
[----:B--2---:R-:W-:-:S04]  /*35a0*/  I2FP.F32.S32 R0, R2 ;  /* 0x0000000200007245 */ /* 0x004fc80000201400 */
[----:B------:R-:W-:Y:S01]  /*35b0*/  F2FP.F16.F32.PACK_AB R0, RZ, R0 ;  /* 0x00000000ff00723e */ /* 0x000fe200000000ff */
[----:B------:R-:W-:Y:S06]  /*35c0*/  BRA `(.L_x_1003) ;  /* 0x0000000c00447947 */ /* 0x000fec0003800000 */
.L_x_1009:
[----:B------:R-:W2:Y:S02]  /*35d0*/  LDG.E.U16 R2, desc[UR36][R2.64] ;  /* 0x0000002402027981 */ /* 0x000ea4000c1e1500 */
[----:B--2---:R-:W0:Y:S02]  /*35e0*/  I2F.S16 R0, R2 ;  /* 0x0000000200007306 */ /* 0x004e240000101400 */
[----:B0-----:R-:W-:Y:S01]  /*35f0*/  F2FP.F16.F32.PACK_AB R0, RZ, R0 ;  /* 0x00000000ff00723e */ /* 0x001fe200000000ff */
[----:B------:R-:W-:Y:S06]  /*3600*/  BRA `(.L_x_1003) ;  /* 0x0000000c00347947 */ /* 0x000fec0003800000 */
.L_x_1005:
        /* <DEDUP_REMOVED lines=9> */
.L_x_1012:
[----:B------:R2:W5:Y:S01]  /*36a0*/  LDG.E.U16 R0, desc[UR36][R2.64] ;  /* 0x0000002402007981 */ /* 0x000562000c1e1500 */
[----:B------:R-:W-:Y:S05]  /*36b0*/  BRA `(.L_x_1003) ;  /* 0x0000000c00087947 */ /* 0x000fea0003800000 */
.L_x_1011:
        /* <DEDUP_REMOVED lines=9> */
.L_x_1014:
[----:B------:R3:W5:Y:S01]  /*3750*/  LDG.E.U16 R0, desc[UR36][R2.64] ;  /* 0x0000002402007981 */ /* 0x000762000c1e1500 */
[----:B------:R-:W-:Y:S05]  /*3760*/  BRA `(.L_x_1003) ;  /* 0x0000000800dc7947 */ /* 0x000fea0003800000 */
.L_x_1013:
        /* <DEDUP_REMOVED lines=8> */
.L_x_1004:
        /* <DEDUP_REMOVED lines=13> */
.L_x_1017:
        /* <DEDUP_REMOVED lines=8> */
.L_x_1016:
        /* <DEDUP_REMOVED lines=27> */
.L_x_1019:
        /* <DEDUP_REMOVED lines=13> */
.L_x_1018:
[----:B------:R-:W2:Y:S02]  /*3bc0*/  LDG.E.U16 R0, desc[UR36][R2.64] ;  /* 0x0000002402007981 */ /* 0x000ea4000c1e1500 */
[----:B--2---:R-:W-:-:S05]  /*3bd0*/  IMAD.U32 R0, R0, 0x10000, RZ ;  /* 0x0001000000007824 */ /* 0x004fca00078e00ff */
[----:B------:R-:W-:Y:S01]  /*3be0*/  F2FP.F16.F32.PACK_AB R0, RZ, R0 ;  /* 0x00000000ff00723e */ /* 0x000fe200000000ff */
[----:B------:R-:W-:Y:S06]  /*3bf0*/  BRA `(.L_x_1003) ;  /* 0x0000000400b87947 */ /* 0x000fec0003800000 */
.L_x_1015:
        /* <DEDUP_REMOVED lines=12> */
.L_x_1022:
        /* <DEDUP_REMOVED lines=21> */
.L_x_1026:
[----:B------:R-:W-:Y:S05]  /*3e10*/  BSYNC.RECONVERGENT B1 ;  /* 0x0000000000017941 */ /* 0x000fea0003800200 */
.L_x_1025:
[----:B------:R-:W-:Y:S01]  /*3e20*/  IMAD.SHL.U32 R0, R0, 0x100000, RZ ;  /* 0x0010000000007824 */ /* 0x000fe200078e00ff */
[----:B------:R-:W-:-:S04]  /*3e30*/  LEA R2, R2, 0x3b800000, 0x17 ;  /* 0x3b80000002027811 */ /* 0x000fc800078eb8ff */
[----:B------:R-:W-:-:S07]  /*3e40*/  LOP3.LUT R0, R2, R0, R7, 0xfe, !PT ;  /* 0x0000000002007212 */ /* 0x000fce00078efe07 */
.L_x_1024:
[----:B------:R-:W-:Y:S05]  /*3e50*/  BSYNC.RECONVERGENT B0 ;  /* 0x0000000000007941 */ /* 0x000fea0003800200 */
.L_x_1023:
[----:B------:R-:W-:Y:S01]  /*3e60*/  F2FP.F16.F32.PACK_AB R0, RZ, R0 ;  /* 0x00000000ff00723e */ /* 0x000fe200000000ff */
[----:B------:R-:W-:Y:S06]  /*3e70*/  BRA `(.L_x_1003) ;  /* 0x0000000400187947 */ /* 0x000fec0003800000 */
.L_x_1021:
        /* <DEDUP_REMOVED lines=21> */
.L_x_1030:
[----:B------:R-:W-:Y:S05]  /*3fd0*/  BSYNC.RECONVERGENT B1 ;  /* 0x0000000000017941 */ /* 0x000fea0003800200 */
.L_x_1029:
[----:B------:R-:W-:Y:S01]  /*3fe0*/  IMAD.SHL.U32 R0, R0, 0x200000, RZ ;  /* 0x0020000000007824 */ /* 0x000fe200078e00ff */
[----:B------:R-:W-:-:S04]  /*3ff0*/  LEA R2, R2, 0x37800000, 0x17 ;  /* 0x3780000002027811 */ /* 0x000fc800078eb8ff */
[----:B------:R-:W-:-:S07]  /*4000*/  LOP3.LUT R0, R2, R0, R7, 0xfe, !PT ;  /* 0x0000000002007212 */ /* 0x000fce00078efe07 */
.L_x_1028:
[----:B------:R-:W-:Y:S05]  /*4010*/  BSYNC.RECONVERGENT B0 ;  /* 0x0000000000007941 */ /* 0x000fea0003800200 */
.L_x_1027:
[----:B------:R-:W-:Y:S01]  /*4020*/  F2FP.F16.F32.PACK_AB R0, RZ, R0 ;  /* 0x00000000ff00723e */ /* 0x000fe200000000ff */
[----:B------:R-:W-:Y:S06]  /*4030*/  BRA `(.L_x_1003) ;  /* 0x0000000000a87947 */ /* 0x000fec0003800000 */
.L_x_1020:
        /* <DEDUP_REMOVED lines=14> */
.L_x_1034:
[----:B------:R-:W-:Y:S05]  /*4120*/  BSYNC.RECONVERGENT B0 ;  /* 0x0000000000007941 */ /* 0x000fea0003800200 */
.L_x_1033:
[----:B------:R-:W-:Y:S01]  /*4130*/  F2FP.F16.F32.PACK_AB R0, RZ, R0 ;  /* 0x00000000ff00723e */ /* 0x000fe200000000ff */
[----:B------:R-:W-:Y:S06]  /*4140*/  BRA `(.L_x_1003) ;  /* 0x0000000000647947 */ /* 0x000fec0003800000 */
.L_x_1008:
        /* <DEDUP_REMOVED lines=16> */
.L_x_1035:
[----:B------:R-:W-:Y:S01]  /*4250*/  PRMT R0, RZ, 0x7610, R0 ;  /* 0x00007610ff007816 */ /* 0x000fe20000000000 */
[----:B------:R-:W-:Y:S06]  /*4260*/  BRA `(.L_x_1003) ;  /* 0x00000000001c7947 */ /* 0x000fec0003800000 */
.L_x_1032:
[----:B------:R-:W2:Y:S02]  /*4270*/  LDG.E.64 R2, desc[UR36][R2.64] ;  /* 0x0000002402027981 */ /* 0x000ea4000c1e1b00 */
[----:B--2---:R-:W0:Y:S02]  /*4280*/  I2F.U64 R0, R2 ;  /* 0x0000000200007312 */ /* 0x004e240000301000 */
[----:B0-----:R-:W-:Y:S01]  /*4290*/  F2FP.F16.F32.PACK_AB R0, RZ, R0 ;  /* 0x00000000ff00723e */ /* 0x001fe200000000ff */
[----:B------:R-:W-:Y:S06]  /*42a0*/  BRA `(.L_x_1003) ;  /* 0x00000000000c7947 */ /* 0x000fec0003800000 */
.L_x_1031:
[----:B------:R-:W2:Y:S02]  /*42b0*/  LDG.E R2, desc[UR36][R2.64] ;  /* 0x0000002402027981 */ /* 0x000ea4000c1e1900 */
[----:B--2---:R-:W-:-:S04]  /*42c0*/  I2FP.F32.U32 R0, R2 ;  /* 0x0000000200007245 */ /* 0x004fc80000201000 */
[----:B------:R-:W-:-:S07]  /*42d0*/  F2FP.F16.F32.PACK_AB R0, RZ, R0 ;  /* 0x00000000ff00723e */ /* 0x000fce00000000ff */
.L_x_1003:
[----:B------:R-:W-:Y:S05]  /*42e0*/  BSYNC.RECONVERGENT B6 ;  /* 0x0000000000067941 */ /* 0x000fea0003800200 */
.L_x_1002:
[C---:B0123--:R-:W-:Y:S01]  /*42f0*/  VIADD R2, R19.reuse, 0x100 ;  /* 0x0000010013027836 */ /* 0x04ffe20000000000 */
[CC--:B------:R-:W-:Y:S01]  /*4300*/  ISETP.GE.AND P0, PT, R19.reuse, R17.reuse, PT ;  /* 0x000000111300720c */ /* 0x0c0fe20003f06270 */
[C---:B------:R-:W-:Y:S01]  /*4310*/  VIADD R22, R19.reuse, 0x80 ;  /* 0x0000008013167836 */ /* 0x040fe20000000000 */
[----:B------:R-:W-:Y:S02]  /*4320*/  BSSY.RECONVERGENT B6, `(.L_x_1036) ;  /* 0x0000123000067945 */ /* 0x000fe40003800200 */
[-C--:B------:R-:W-:Y:S01]  /*4330*/  ISETP.GE.AND P2, PT, R2, R17.reuse, PT ;  /* 0x000000110200720c */ /* 0x080fe20003f46270 */
[----:B------:R-:W-:Y:S01]  /*4340*/  VIADD R2, R19, 0x180 ;  /* 0x0000018013027836 */ /* 0x000fe20000000000 */
[----:B------:R-:W-:-:S04]  /*4350*/  ISETP.GE.AND P1, PT, R22, R17, PT ;  /* 0x000000111600720c */ /* 0x000fc80003f26270 */
[----:B------:R-:W-:-:S03]  /*4360*/  ISETP.GE.AND P3, PT, R2, R17, PT ;  /* 0x000000110200720c */ /* 0x000fc60003f66270 */
[----:B-----5:R-:W-:-:S04]  /*4370*/  @!P0 HADD2.F32 R16, -RZ, R16.H0_H0 ;  /* 0x20000010ff108230 */ /* 0x020fc80000004100 */
[----:B------:R-:W-:Y:S02]  /*4380*/  @!P2 HADD2.F32 R3, -RZ, R24.H0_H0 ;  /* 0x20000018ff03a230 */ /* 0x000fe40000004100 */
[----:B------:R-:W-:Y:S02]  /*4390*/  @!P0 FMUL.RZ R2, R16, 0.15915493667125701904 ;  /* 0x3e22f98310028820 */ /* 0x000fe4000040c000 */
[----:B------:R-:W0:Y:S01]  /*43a0*/  LDC.U8 R16, c[0x0][0x3a4] ;  /* 0x0000e900ff107b82 */ /* 0x000e220000000000 */
[----:B------:R-:W-:Y:S01]  /*43b0*/  @!P2 FMUL.RZ R4, R3, 0.15915493667125701904 ;  /* 0x3e22f9830304a820 */ /* 0x000fe2000040c000 */
[----:B------:R-:W-:Y:S02]  /*43c0*/  @!P3 HADD2.F32 R5, -RZ, R0.H0_H0 ;  /* 0x20000000ff05b230 */ /* 0x000fe40000004100 */
[----:B------:R-:W1:Y:S01]  /*43d0*/  @!P0 MUFU.SIN R2, R2 ;  /* 0x0000000200028308 */ /* 0x000e620000000400 */
[----:B------:R-:W-:Y:S02]  /*43e0*/  @!P1 HADD2.F32 R3, -RZ, R23.H0_H0 ;  /* 0x20000017ff039230 */ /* 0x000fe40000004100 */
[----:B------:R-:W-:-:S03]  /*43f0*/  @!P3 FMUL.RZ R5, R5, 0.15915493667125701904 ;  /* 0x3e22f9830505b820 */ /* 0x000fc6000040c000 */
[----:B------:R-:W-:Y:S02]  /*4400*/  @!P1 FMUL.RZ R3, R3, 0.15915493667125701904 ;  /* 0x3e22f98303039820 */ /* 0x000fe4000040c000 */
[----:B------:R-:W2:Y:S08]  /*4410*/  @!P2 MUFU.SIN R4, R4 ;  /* 0x000000040004a308 */ /* 0x000eb00000000400 */
[----:B------:R-:W3:Y:S01]  /*4420*/  @!P3 MUFU.SIN R5, R5 ;  /* 0x000000050005b308 */ /* 0x000ee20000000400 */
[----:B-1----:R-:W-:-:S07]  /*4430*/  @!P0 F2FP.F16.F32.PACK_AB R0, RZ, R2 ;  /* 0x00000002ff00823e */ /* 0x002fce00000000ff */
[----:B------:R-:W1:Y:S01]  /*4440*/  @!P1 MUFU.SIN R3, R3 ;  /* 0x0000000300039308 */ /* 0x000e620000000400 */
[----:B--2---:R-:W-:Y:S02]  /*4450*/  @!P2 F2FP.F16.F32.PACK_AB R24, RZ, R4 ;  /* 0x00000004ff18a23e */ /* 0x004fe400000000ff */
[----:B---3--:R-:W-:Y:S02]  /*4460*/  @!P3 F2FP.F16.F32.PACK_AB R23, RZ, R5 ;  /* 0x00000005ff17b23e */ /* 0x008fe400000000ff */
[----:B-1----:R-:W-:Y:S01]  /*4470*/  @!P1 F2FP.F16.F32.PACK_AB R25, RZ, R3 ;  /* 0x00000003ff19923e */ /* 0x002fe200000000ff */
[----:B------:R-:W-:Y:S06]  /*4480*/  @P0 BRA `(.L_x_1037) ;  /* 0x0000001000300947 */ /* 0x000fec0003800000 */
[----:B------:R-:W1:Y:S01]  /*4490*/  LDCU UR4, c[0x0][0x3a8] ;  /* 0x00007500ff0477ac */ /* 0x000e620008000800 */
[----:B------:R-:W2:Y:S01]  /*44a0*/  LDC.64 R2, c[0x0][0x388] ;  /* 0x0000e200ff027b82 */ /* 0x000ea20000000a00 */
[----:B------:R-:W-:Y:S01]  /*44b0*/  IMAD R4, R18, 0x200, R19 ;  /* 0x0000020012047824 */ /* 0x000fe200078e0213 */
[----:B0-----:R-:W-:-:S03]  /*44c0*/  PRMT R6, R16, 0x9910, RZ ;  /* 0x0000991010067816 */ /* 0x001fc600000000ff */
[----:B-1----:R-:W-:Y:S02]  /*44d0*/  IMAD R5, R4, UR4, RZ ;  /* 0x0000000404057c24 */ /* 0x002fe4000f8e02ff */
[----:B------:R-:W-:-:S05]  /*44e0*/  IMAD.MOV.U32 R4, RZ, RZ, R6 ;  /* 0x000000ffff047224 */ /* 0x000fca00078e0006 */
[----:B------:R-:W-:Y:S02]  /*44f0*/  ISETP.GT.AND P0, PT, R4, 0x9, PT ;  /* 0x000000090400780c */ /* 0x000fe40003f04270 */
[----:B--2---:R-:W-:-:S05]  /*4500*/  IADD3 R2, P1, PT, R5, R2, RZ ;  /* 0x0000000205027210 */ /* 0x004fca0007f3e0ff */
        /* <DEDUP_REMOVED lines=10> */
[----:B------:R-:W-:Y:S02]  /*45b0*/  HADD2.F32 R0, -RZ, R0.H0_H0 ;  /* 0x20000000ff007230 */ /* 0x000fe40000004100 */
[----:B------:R-:W-:Y:S02]  /*45c0*/  IMAD.MOV.U32 R19, RZ, RZ, R22 ;  /* 0x000000ffff137224 */ /* 0x000fe400078e0016 */
[----:B------:R-:W0:Y:S02]  /*45d0*/  F2I.FTZ.TRUNC.NTZ R5, R0 ;  /* 0x0000000000057305 */ /* 0x000e24000021f100 */
[----:B0-----:R0:W-:Y:S01]  /*45e0*/  STG.E.U8 desc[UR36][R2.64], R5 ;  /* 0x0000000502007986 */ /* 0x0011e2000c101124 */
[----:B------:R-:W-:Y:S05]  /*45f0*/  BRA `(.L_x_1037) ;  /* 0x0000000c00d47947 */ /* 0x000fea0003800000 */
.L_x_1041:
[----:B------:R-:W-:Y:S02]  /*4600*/  HADD2.F32 R5, -RZ, R0.H0_H0 ;  /* 0x20000000ff057230 */ /* 0x000fe40000004100 */
[----:B------:R-:W-:-:S04]  /*4610*/  IMAD.MOV.U32 R19, RZ, RZ, R22 ;  /* 0x000000ffff137224 */ /* 0x000fc800078e0016 */
[----:B------:R-:W0:Y:S02]  /*4620*/  F2I.S64.TRUNC R4, R5 ;  /* 0x0000000500047311 */ /* 0x000e24000020d900 */
[----:B0-----:R0:W-:Y:S01]  /*4630*/  STG.E.U8 desc[UR36][R2.64], R4 ;  /* 0x0000000402007986 */ /* 0x0011e2000c101124 */
[----:B------:R-:W-:Y:S05]  /*4640*/  BRA `(.L_x_1037) ;  /* 0x0000000c00c07947 */ /* 0x000fea0003800000 */
.L_x_1040:
[----:B------:R-:W-:-:S13]  /*4650*/  ISETP.NE.AND P0, PT, R4, 0x2, PT ;  /* 0x000000020400780c */ /* 0x000fda0003f05270 */
[----:B------:R-:W-:Y:S05]  /*4660*/  @!P0 BRA `(.L_x_1043) ;  /* 0x0000000000388947 */ /* 0x000fea0003800000 */
[----:B------:R-:W-:-:S13]  /*4670*/  ISETP.NE.AND P0, PT, R4, 0x3, PT ;  /* 0x000000030400780c */ /* 0x000fda0003f05270 */
[----:B------:R-:W-:Y:S05]  /*4680*/  @!P0 BRA `(.L_x_1044) ;  /* 0x00000000001c8947 */ /* 0x000fea0003800000 */
[----:B------:R-:W-:-:S13]  /*4690*/  ISETP.NE.AND P0, PT, R4, 0x4, PT ;  /* 0x000000040400780c */ /* 0x000fda0003f05270 */
[----:B------:R-:W-:Y:S05]  /*46a0*/  @P0 BRA `(.L_x_1042) ;  /* 0x0000000800f80947 */ /* 0x000fea0003800000 */
[----:B------:R-:W-:Y:S02]  /*46b0*/  HADD2.F32 R4, -RZ, R0.H0_H0 ;  /* 0x20000000ff047230 */ /* 0x000fe40000004100 */
[----:B------:R-:W-:-:S04]  /*46c0*/  IMAD.MOV.U32 R19, RZ, RZ, R22 ;  /* 0x000000ffff137224 */ /* 0x000fc800078e0016 */
[----:B------:R-:W0:Y:S02]  /*46d0*/  F2I.S64.TRUNC R4, R4 ;  /* 0x0000000400047311 */ /* 0x000e24000020d900 */
[----:B0-----:R0:W-:Y:S01]  /*46e0*/  STG.E.64 desc[UR36][R2.64], R4 ;  /* 0x0000000402007986 */ /* 0x0011e2000c101b24 */
[----:B------:R-:W-:Y:S05]  /*46f0*/  BRA `(.L_x_1037) ;  /* 0x0000000c00947947 */ /* 0x000fea0003800000 */
.L_x_1044:
[----:B------:R-:W-:Y:S02]  /*4700*/  HADD2.F32 R0, -RZ, R0.H0_H0 ;  /* 0x20000000ff007230 */ /* 0x000fe40000004100 */
[----:B------:R-:W-:Y:S02]  /*4710*/  IMAD.MOV.U32 R19, RZ, RZ, R22 ;  /* 0x000000ffff137224 */ /* 0x000fe400078e0016 */
[----:B------:R-:W0:Y:S02]  /*4720*/  F2I.FTZ.TRUNC.NTZ R5, R0 ;  /* 0x0000000000057305 */ /* 0x000e24000021f100 */
[----:B0-----:R0:W-:Y:S01]  /*4730*/  STG.E desc[UR36][R2.64], R5 ;  /* 0x0000000502007986 */ /* 0x0011e2000c101924 */
[----:B------:R-:W-:Y:S05]  /*4740*/  BRA `(.L_x_1037) ;  /* 0x0000000c00807947 */ /* 0x000fea0003800000 */
.L_x_1043:
[----:B------:R-:W-:Y:S02]  /*4750*/  HADD2.F32 R0, -RZ, R0.H0_H0 ;  /* 0x20000000ff007230 */ /* 0x000fe40000004100 */
[----:B------:R-:W-:Y:S02]  /*4760*/  IMAD.MOV.U32 R19, RZ, RZ, R22 ;  /* 0x000000ffff137224 */ /* 0x000fe400078e0016 */
[----:B------:R-:W0:Y:S02]  /*4770*/  F2I.FTZ.TRUNC.NTZ R5, R0 ;  /* 0x0000000000057305 */ /* 0x000e24000021f100 */
[----:B0-----:R0:W-:Y:S01]  /*4780*/  STG.E.U16 desc[UR36][R2.64], R5 ;  /* 0x0000000502007986 */ /* 0x0011e2000c101524 */
[----:B------:R-:W-:Y:S05]  /*4790*/  BRA `(.L_x_1037) ;  /* 0x0000000c006c7947 */ /* 0x000fea0003800000 */
.L_x_1039:
[----:B------:R-:W-:-:S13]  /*47a0*/  ISETP.GT.AND P0, PT, R4, 0x6, PT ;  /* 0x000000060400780c */ /* 0x000fda0003f04270 */
[----:B------:R-:W-:Y:S05]  /*47b0*/  @P0 BRA `(.L_x_1045) ;  /* 0x00000000002c0947 */ /* 0x000fea0003800000 */
[----:B------:R-:W-:-:S13]  /*47c0*/  ISETP.NE.AND P0, PT, R4, 0x5, PT ;  /* 0x000000050400780c */ /* 0x000fda0003f05270 */
[----:B------:R-:W-:Y:S05]  /*47d0*/  @!P0 BRA `(.L_x_1046) ;  /* 0x0000000000188947 */ /* 0x000fea0003800000 */
[----:B------:R-:W-:-:S13]  /*47e0*/  ISETP.NE.AND P0, PT, R4, 0x6, PT ;  /* 0x000000060400780c */ /* 0x000fda0003f05270 */
[----:B------:R-:W-:Y:S05]  /*47f0*/  @P0 BRA `(.L_x_1042) ;  /* 0x0000000800a40947 */ /* 0x000fea0003800000 */
[----:B------:R-:W-:Y:S02]  /*4800*/  HADD2.F32 R5, -RZ, R0.H0_H0 ;  /* 0x20000000ff057230 */ /* 0x000fe40000004100 */
[----:B------:R-:W-:-:S03]  /*4810*/  IMAD.MOV.U32 R19, RZ, RZ, R22 ;  /* 0x000000ffff137224 */ /* 0x000fc600078e0016 */
[----:B------:R0:W-:Y:S01]  /*4820*/  STG.E desc[UR36][R2.64], R5 ;  /* 0x0000000502007986 */ /* 0x0001e2000c101924 */
[----:B------:R-:W-:Y:S05]  /*4830*/  BRA `(.L_x_1037) ;  /* 0x0000000c00447947 */ /* 0x000fea0003800000 */
.L_x_1046:
[----:B------:R0:W-:Y:S01]  /*4840*/  STG.E.U16 desc[UR36][R2.64], R0 ;  /* 0x0000000002007986 */ /* 0x0001e2000c101524 */
[----:B------:R-:W-:Y:S01]  /*4850*/  IMAD.MOV.U32 R19, RZ, RZ, R22 ;  /* 0x000000ffff137224 */ /* 0x000fe200078e0016 */
[----:B------:R-:W-:Y:S06]  /*4860*/  BRA `(.L_x_1037) ;  /* 0x0000000c00387947 */ /* 0x000fec0003800000 */
.L_x_1045:
[----:B------:R-:W-:-:S13]  /*4870*/  ISETP.NE.AND P0, PT, R4, 0x7, PT ;  /* 0x000000070400780c */ /* 0x000fda0003f05270 */
[----:B------:R-:W-:Y:S05]  /*4880*/  @!P0 BRA `(.L_x_1047) ;  /* 0x00000000003c8947 */ /* 0x000fea0003800000 */
[----:B------:R-:W-:-:S13]  /*4890*/  ISETP.NE.AND P0, PT, R4, 0x8, PT ;  /* 0x000000080400780c */ /* 0x000fda0003f05270 */
[----:B------:R-:W-:Y:S05]  /*48a0*/  @!P0 BRA `(.L_x_1048) ;  /* 0x00000000001c8947 */ /* 0x000fea0003800000 */
[----:B------:R-:W-:-:S13]  /*48b0*/  ISETP.NE.AND P0, PT, R4, 0x9, PT ;  /* 0x000000090400780c */ /* 0x000fda0003f05270 */
[----:B------:R-:W-:Y:S05]  /*48c0*/  @P0 BRA `(.L_x_1042) ;  /* 0x0000000800700947 */ /* 0x000fea0003800000 */
[----:B------:R-:W-:Y:S02]  /*48d0*/  HADD2.F32 R4, -RZ, R0.H0_H0 ;  /* 0x20000000ff047230 */ /* 0x000fe40000004100 */
[----:B------:R-:W-:Y:S02]  /*48e0*/  IMAD.MOV.U32 R5, RZ, RZ, RZ ;  /* 0x000000ffff057224 */ /* 0x000fe400078e00ff */
[----:B------:R-:W-:-:S03]  /*48f0*/  IMAD.MOV.U32 R19, RZ, RZ, R22 ;  /* 0x000000ffff137224 */ /* 0x000fc600078e0016 */
[----:B------:R0:W-:Y:S01]  /*4900*/  STG.E.64 desc[UR36][R2.64], R4 ;  /* 0x0000000402007986 */ /* 0x0001e2000c101b24 */
[----:B------:R-:W-:Y:S05]  /*4910*/  BRA `(.L_x_1037) ;  /* 0x0000000c000c7947 */ /* 0x000fea0003800000 */
.L_x_1048:
[----:B------:R-:W-:Y:S02]  /*4920*/  HADD2.F32 R0, -RZ, R0.H0_H0 ;  /* 0x20000000ff007230 */ /* 0x000fe40000004100 */
[----:B------:R-:W-:-:S03]  /*4930*/  IMAD.MOV.U32 R19, RZ, RZ, R22 ;  /* 0x000000ffff137224 */ /* 0x000fc600078e0016 */
[----:B------:R-:W-:-:S04]  /*4940*/  F2FP.F16.F32.PACK_AB R0, RZ, R0 ;  /* 0x00000000ff00723e */ /* 0x000fc800000000ff */
[----:B------:R-:W-:-:S05]  /*4950*/  PRMT R0, R0, 0x5410, RZ ;  /* 0x0000541000007816 */ /* 0x000fca00000000ff */
[----:B------:R0:W-:Y:S01]  /*4960*/  STG.E desc[UR36][R2.64], R0 ;  /* 0x0000000002007986 */ /* 0x0001e2000c101924 */
[----:B------:R-:W-:Y:S05]  /*4970*/  BRA `(.L_x_1037) ;  /* 0x0000000800f47947 */ /* 0x000fea0003800000 */
.L_x_1047:
[----:B------:R-:W-:Y:S02]  /*4980*/  HADD2.F32 R4, -RZ, R0.H0_H0 ;  /* 0x20000000ff047230 */ /* 0x000fe40000004100 */
[----:B------:R-:W-:-:S03]  /*4990*/  IMAD.MOV.U32 R19, RZ, RZ, R22 ;  /* 0x000000ffff137224 */ /* 0x000fc600078e0016 */
[----:B------:R-:W-:-:S06]  /*49a0*/  FMUL.FTZ R4, R4, 1 ;  /* 0x3f80000004047820 */ /* 0x000fcc0000410000 */
[----:B------:R-:W0:Y:S02]  /*49b0*/  F2F.F64.F32 R4, R4 ;  /* 0x0000000400047310 */ /* 0x000e240000201800 */
[----:B0-----:R0:W-:Y:S01]  /*49c0*/  STG.E.64 desc[UR36][R2.64], R4 ;  /* 0x0000000402007986 */ /* 0x0011e2000c101b24 */
[----:B------:R-:W-:Y:S05]  /*49d0*/  BRA `(.L_x_1037) ;  /* 0x0000000800dc7947 */ /* 0x000fea0003800000 */
.L_x_1038:
        /* <DEDUP_REMOVED lines=10> */
[----:B------:R-:W-:-:S04]  /*4a80*/  FSETP.NEU.FTZ.AND P0, PT, R0, RZ, PT ;  /* 0x000000ff0000720b */ /* 0x000fc80003f1d000 */
[----:B------:R-:W-:-:S05]  /*4a90*/  SEL R5, RZ, 0x1, !P0 ;  /* 0x00000001ff057807 */ /* 0x000fca0004000000 */
[----:B------:R0:W-:Y:S01]  /*4aa0*/  STG.E.U8 desc[UR36][R2.64], R5 ;  /* 0x0000000502007986 */ /* 0x0001e2000c101124 */
[----:B------:R-:W-:Y:S05]  /*4ab0*/  BRA `(.L_x_1037) ;  /* 0x0000000800a47947 */ /* 0x000fea0003800000 */
.L_x_1051:
[----:B------:R-:W-:Y:S01]  /*4ac0*/  HADD2.F32 R0, -RZ, R0.H0_H0 ;  /* 0x20000000ff007230 */ /* 0x000fe20000004100 */
[----:B------:R-:W-:Y:S01]  /*4ad0*/  CS2R R6, SRZ ;  /* 0x0000000000067805 */ /* 0x000fe2000001ff00 */
[----:B------:R-:W-:-:S03]  /*4ae0*/  IMAD.MOV.U32 R19, RZ, RZ, R22 ;  /* 0x000000ffff137224 */ /* 0x000fc600078e0016 */
[----:B------:R-:W-:-:S04]  /*4af0*/  FMUL.FTZ R0, R0, 1 ;  /* 0x3f80000000007820 */ /* 0x000fc80000410000 */
[----:B------:R-:W0:Y:S02]  /*4b00*/  F2F.F64.F32 R4, R0 ;  /* 0x0000000000047310 */ /* 0x000e240000201800 */
[----:B0-----:R4:W-:Y:S01]  /*4b10*/  STG.E.128 desc[UR36][R2.64], R4 ;  /* 0x0000000402007986 */ /* 0x0019e2000c101d24 */
[----:B------:R-:W-:Y:S05]  /*4b20*/  BRA `(.L_x_1037) ;  /* 0x0000000800887947 */ /* 0x000fea0003800000 */
.L_x_1050:
[----:B------:R-:W-:-:S13]  /*4b30*/  ISETP.NE.AND P0, PT, R4, 0xf, PT ;  /* 0x0000000f0400780c */ /* 0x000fda0003f05270 */
[----:B------:R-:W-:Y:S05]  /*4b40*/  @!P0 BRA `(.L_x_1052) ;  /* 0x0000000000a88947 */ /* 0x000fea0003800000 */
[----:B------:R-:W-:-:S13]  /*4b50*/  ISETP.NE.AND P0, PT, R4, 0x17, PT ;  /* 0x000000170400780c */ /* 0x000fda0003f05270 */
[----:B------:R-:W-:Y:S05]  /*4b60*/  @!P0 BRA `(.L_x_1053) ;  /* 0x0000000000508947 */ /* 0x000fea0003800000 */
[----:B------:R-:W-:-:S13]  /*4b70*/  ISETP.NE.AND P0, PT, R4, 0x18, PT ;  /* 0x000000180400780c */ /* 0x000fda0003f05270 */
[----:B------:R-:W-:Y:S05]  /*4b80*/  @P0 BRA `(.L_x_1042) ;  /* 0x0000000400c00947 */ /* 0x000fea0003800000 */
        /* <DEDUP_REMOVED lines=13> */
.L_x_1055:
[----:B------:R-:W-:Y:S05]  /*4c60*/  BSYNC.RECONVERGENT B0 ;  /* 0x0000000000007941 */ /* 0x000fea0003800200 */
.L_x_1054:
[----:B------:R-:W-:Y:S01]  /*4c70*/  LOP3.LUT R5, R0, 0x80, R5, 0xf8, !PT ;  /* 0x0000008000057812 */ /* 0x000fe200078ef805 */
[----:B------:R-:W-:-:S04]  /*4c80*/  IMAD.MOV.U32 R19, RZ, RZ, R22 ;  /* 0x000000ffff137224 */ /* 0x000fc800078e0016 */
[----:B------:R3:W-:Y:S01]  /*4c90*/  STG.E.U8 desc[UR36][R2.64], R5 ;  /* 0x0000000502007986 */ /* 0x0007e2000c101124 */
[----:B------:R-:W-:Y:S05]  /*4ca0*/  BRA `(.L_x_1037) ;  /* 0x0000000800287947 */ /* 0x000fea0003800000 */
.L_x_1053:
        /* <DEDUP_REMOVED lines=15> */
.L_x_1057:
[----:B------:R-:W-:Y:S05]  /*4da0*/  BSYNC.RECONVERGENT B0 ;  /* 0x0000000000007941 */ /* 0x000fea0003800200 */
.L_x_1056:
[----:B------:R-:W-:Y:S01]  /*4db0*/  LOP3.LUT R5, R0, 0x80, R5, 0xf8, !PT ;  /* 0x0000008000057812 */ /* 0x000fe200078ef805 */
[----:B------:R-:W-:-:S04]  /*4dc0*/  IMAD.MOV.U32 R19, RZ, RZ, R22 ;  /* 0x000000ffff137224 */ /* 0x000fc800078e0016 */
[----:B------:R2:W-:Y:S01]  /*4dd0*/  STG.E.U8 desc[UR36][R2.64], R5 ;  /* 0x0000000502007986 */ /* 0x0005e2000c101124 */
[----:B------:R-:W-:Y:S05]  /*4de0*/  BRA `(.L_x_1037) ;  /* 0x0000000400d87947 */ /* 0x000fea0003800000 */
.L_x_1052:
[----:B------:R-:W-:Y:S02]  /*4df0*/  HADD2.F32 R0, -RZ, R0.H0_H0 ;  /* 0x20000000ff007230 */ /* 0x000fe40000004100 */
[----:B------:R-:W-:-:S03]  /*4e00*/  IMAD.MOV.U32 R19, RZ, RZ, R22 ;  /* 0x000000ffff137224 */ /* 0x000fc600078e0016 */
[----:B------:R-:W-:-:S05]  /*4e10*/  F2FP.BF16.F32.PACK_AB R0, RZ, R0 ;  /* 0x00000000ff00723e */ /* 0x000fca00000010ff */
[----:B------:R1:W-:Y:S01]  /*4e20*/  STG.E.U16 desc[UR36][R2.64], R0 ;  /* 0x0000000002007986 */ /* 0x0003e2000c101524 */
[----:B------:R-:W-:Y:S05]  /*4e30*/  BRA `(.L_x_1037) ;  /* 0x0000000400c47947 */ /* 0x000fea0003800000 */
.L_x_1049:
        /* <DEDUP_REMOVED lines=10> */
[----:B------:R-:W0:Y:S02]  /*4ee0*/  F2I.FTZ.U32.TRUNC.NTZ R5, R5 ;  /* 0x0000000500057305 */ /* 0x000e24000021f000 */
[----:B0-----:R0:W-:Y:S01]  /*4ef0*/  STG.E.U16 desc[UR36][R2.64], R5 ;  /* 0x0000000502007986 */ /* 0x0011e2000c101524 */
[----:B------:R-:W-:Y:S05]  /*4f00*/  BRA `(.L_x_1037) ;  /* 0x0000000400907947 */ /* 0x000fea0003800000 */
.L_x_1060:
        /* <DEDUP_REMOVED lines=13> */
.L_x_1063:
[----:B------:R-:W-:-:S04]  /*4fe0*/  SHF.R.U32.HI R0, RZ, 0x14, R5 ;  /* 0x00000014ff007819 */ /* 0x000fc80000011605 */
[----:B------:R-:W-:-:S04]  /*4ff0*/  LOP3.LUT R0, R0, 0x1, RZ, 0xc0, !PT ;  /* 0x0000000100007812 */ /* 0x000fc800078ec0ff */
[----:B------:R-:W-:-:S04]  /*5000*/  IADD3 R0, PT, PT, R5, 0x487ffff, R0 ;  /* 0x0487ffff05007810 */ /* 0x000fc80007ffe000 */
[----:B------:R-:W-:-:S04]  /*5010*/  SHF.R.U32.HI R0, RZ, 0x14, R0 ;  /* 0x00000014ff007819 */ /* 0x000fc80000011600 */
[----:B------:R-:W-:-:S07]  /*5020*/  LOP3.LUT R4, R0, 0xff, RZ, 0xc0, !PT ;  /* 0x000000ff00047812 */ /* 0x000fce00078ec0ff */
.L_x_1064:
[----:B------:R-:W-:-:S04]  /*5030*/  SHF.R.U32.HI R5, RZ, 0x18, R5 ;  /* 0x00000018ff057819 */ /* 0x000fc80000011605 */
[----:B------:R-:W-:-:S04]  /*5040*/  LOP3.LUT R4, R4, 0x80, R5, 0xf8, !PT ;  /* 0x0000008004047812 */ /* 0x000fc800078ef805 */
[----:B------:R-:W-:-:S07]  /*5050*/  PRMT R0, R4, 0x7610, R0 ;  /* 0x0000761004007816 */ /* 0x000fce0000000000 */
.L_x_1062:
[----:B------:R-:W-:Y:S05]  /*5060*/  BSYNC.RECONVERGENT B0 ;  /* 0x0000000000007941 */ /* 0x000fea0003800200 */
.L_x_1061:
[----:B------:R0:W-:Y:S01]  /*5070*/  STG.E.U8 desc[UR36][R2.64], R0 ;  /* 0x0000000002007986 */ /* 0x0001e2000c101124 */
[----:B------:R-:W-:Y:S01]  /*5080*/  IMAD.MOV.U32 R19, RZ, RZ, R22 ;  /* 0x000000ffff137224 */ /* 0x000fe200078e0016 */
[----:B------:R-:W-:Y:S06]  /*5090*/  BRA `(.L_x_1037) ;  /* 0x00000004002c7947 */ /* 0x000fec0003800000 */
.L_x_1059:
        /* <DEDUP_REMOVED lines=13> */
.L_x_1067:
[----:B------:R-:W-:-:S04]  /*5170*/  SHF.R.U32.HI R0, RZ, 0x15, R5 ;  /* 0x00000015ff007819 */ /* 0x000fc80000011605 */
[----:B------:R-:W-:-:S04]  /*5180*/  LOP3.LUT R0, R0, 0x1, RZ, 0xc0, !PT ;  /* 0x0000000100007812 */ /* 0x000fc800078ec0ff */
[----:B------:R-:W-:-:S04]  /*5190*/  IADD3 R0, PT, PT, R5, 0x88fffff, R0 ;  /* 0x088fffff05007810 */ /* 0x000fc80007ffe000 */
[----:B------:R-:W-:-:S04]  /*51a0*/  SHF.R.U32.HI R0, RZ, 0x15, R0 ;  /* 0x00000015ff007819 */ /* 0x000fc80000011600 */
[----:B------:R-:W-:-:S07]  /*51b0*/  LOP3.LUT R4, R0, 0xff, RZ, 0xc0, !PT ;  /* 0x000000ff00047812 */ /* 0x000fce00078ec0ff */
.L_x_1068:
[----:B------:R-:W-:-:S04]  /*51c0*/  SHF.R.U32.HI R5, RZ, 0x18, R5 ;  /* 0x00000018ff057819 */ /* 0x000fc80000011605 */
[----:B------:R-:W-:-:S04]  /*51d0*/  LOP3.LUT R4, R4, 0x80, R5, 0xf8, !PT ;  /* 0x0000008004047812 */ /* 0x000fc800078ef805 */
[----:B------:R-:W-:-:S07]  /*51e0*/  PRMT R0, R4, 0x7610, R0 ;  /* 0x0000761004007816 */ /* 0x000fce0000000000 */
.L_x_1066:
[----:B------:R-:W-:Y:S05]  /*51f0*/  BSYNC.RECONVERGENT B0 ;  /* 0x0000000000007941 */ /* 0x000fea0003800200 */
.L_x_1065:
[----:B------:R0:W-:Y:S01]  /*5200*/  STG.E.U8 desc[UR36][R2.64], R0 ;  /* 0x0000000002007986 */ /* 0x0001e2000c101124 */
[----:B------:R-:W-:Y:S01]  /*5210*/  IMAD.MOV.U32 R19, RZ, RZ, R22 ;  /* 0x000000ffff137224 */ /* 0x000fe200078e0016 */
[----:B------:R-:W-:Y:S06]  /*5220*/  BRA `(.L_x_1037) ;  /* 0x0000000000c87947 */ /* 0x000fec0003800000 */
.L_x_1058:
[----:B------:R-:W-:-:S13]  /*5230*/  ISETP.NE.AND P0, PT, R4, 0x1c, PT ;  /* 0x0000001c0400780c */ /* 0x000fda0003f05270 */
[----:B------:R-:W-:Y:S05]  /*5240*/  @!P0 BRA `(.L_x_1069) ;  /* 0x0000000000b08947 */ /* 0x000fea0003800000 */
[----:B------:R-:W-:-:S13]  /*5250*/  ISETP.NE.AND P0, PT, R4, 0x1d, PT ;  /* 0x0000001d0400780c */ /* 0x000fda0003f05270 */
[----:B------:R-:W-:Y:S05]  /*5260*/  @!P0 BRA `(.L_x_1070) ;  /* 0x0000000000948947 */ /* 0x000fea0003800000 */
[----:B------:R-:W-:-:S13]  /*5270*/  ISETP.NE.AND P0, PT, R4, 0x2c, PT ;  /* 0x0000002c0400780c */ /* 0x000fda0003f05270 */
[----:B------:R-:W-:Y:S05]  /*5280*/  @!P0 BRA `(.L_x_1071) ;  /* 0x0000000000488947 */ /* 0x000fea0003800000 */
.L_x_1042:
        /* <DEDUP_REMOVED lines=16> */
.L_x_1072:
[----:B------:R-:W-:Y:S01]  /*5390*/  IMAD.MOV.U32 R19, RZ, RZ, R22 ;  /* 0x000000ffff137224 */ /* 0x000fe200078e0016 */
[----:B------:R-:W-:Y:S06]  /*53a0*/  BRA `(.L_x_1037) ;  /* 0x0000000000687947 */ /* 0x000fec0003800000 */
.L_x_1071:
[----:B------:R-:W-:Y:S02]  /*53b0*/  HADD2.F32 R5, -RZ, R0.H0_H0 ;  /* 0x20000000ff057230 */ /* 0x000fe40000004100 */
        /* <DEDUP_REMOVED lines=16> */
.L_x_1070:
[----:B------:R-:W-:Y:S02]  /*54c0*/  HADD2.F32 R4, -RZ, R0.H0_H0 ;  /* 0x20000000ff047230 */ /* 0x000fe40000004100 */
[----:B------:R-:W-:-:S04]  /*54d0*/  IMAD.MOV.U32 R19, RZ, RZ, R22 ;  /* 0x000000ffff137224 */ /* 0x000fc800078e0016 */
[----:B------:R-:W0:Y:S02]  /*54e0*/  F2I.U64.TRUNC R4, R4 ;  /* 0x0000000400047311 */ /* 0x000e24000020d800 */
[----:B0-----:R0:W-:Y:S01]  /*54f0*/  STG.E.64 desc[UR36][R2.64], R4 ;  /* 0x0000000402007986 */ /* 0x0011e2000c101b24 */
[----:B------:R-:W-:Y:S05]  /*5500*/  BRA `(.L_x_1037) ;  /* 0x0000000000107947 */ /* 0x000fea0003800000 */
.L_x_1069:
[----:B------:R-:W-:Y:S02]  /*5510*/  HADD2.F32 R0, -RZ, R0.H0_H0 ;  /* 0x20000000ff007230 */ /* 0x000fe40000004100 */
[----:B------:R-:W-:Y:S02]  /*5520*/  IMAD.MOV.U32 R19, RZ, RZ, R22 ;  /* 0x000000ffff137224 */ /* 0x000fe400078e0016 */
[----:B------:R-:W0:Y:S02]  /*5530*/  F2I.FTZ.U32.TRUNC.NTZ R5, R0 ;  /* 0x0000000000057305 */ /* 0x000e24000021f000 */
[----:B0-----:R0:W-:Y:S03]  /*5540*/  STG.E desc[UR36][R2.64], R5 ;  /* 0x0000000502007986 */ /* 0x0011e6000c101924 */
.L_x_1037:
[----:B------:R-:W-:Y:S05]  /*5550*/  BSYNC.RECONVERGENT B6 ;  /* 0x0000000000067941 */ /* 0x000fea0003800200 */
.L_x_1036:
[----:B------:R-:W-:Y:S01]  /*5560*/  ISETP.GE.AND P0, PT, R19, R17, PT ;  /* 0x000000111300720c */ /* 0x000fe20003f06270 */
[----:B------:R-:W-:-:S12]  /*5570*/  BSSY.RECONVERGENT B6, `(.L_x_1073) ;  /* 0x00001f0000067945 */ /* 0x000fd80003800200 */
[----:B------:R-:W-:Y:S05]  /*5580*/  @P0 BRA `(.L_x_1074) ;  /* 0x0000001c00b80947 */ /* 0x000fea0003800000 */
[----:B------:R-:W5:Y:S01]  /*5590*/  LDCU UR4, c[0x0][0x3a8] ;  /* 0x00007500ff0477ac */ /* 0x000f620008000800 */
[----:B01234-:R-:W0:Y:S01]  /*55a0*/  LDC.64 R2, c[0x0][0x388] ;  /* 0x0000e200ff027b82 */ /* 0x01fe220000000a00 */
        /* <DEDUP_REMOVED lines=16> */
[----:B------:R-:W-:-:S06]  /*56b0*/  HADD2.F32 R25, -RZ, R25.H0_H0 ;  /* 0x20000019ff197230 */ /* 0x000fcc0000004100 */
[----:B------:R-:W0:Y:S02]  /*56c0*/  F2I.FTZ.TRUNC.NTZ R25, R25 ;  /* 0x0000001900197305 */ /* 0x000e24000021f100 */
[----:B0-----:R0:W-:Y:S01]  /*56d0*/  STG.E.U8 desc[UR36][R2.64], R25 ;  /* 0x0000001902007986 */ /* 0x0011e2000c101124 */
[----:B------:R-:W-:Y:S05]  /*56e0*/  BRA `(.L_x_1080) ;  /* 0x0000000c007c7947 */ /* 0x000fea0003800000 */
.L_x_1078:
[----:B------:R-:W-:-:S06]  /*56f0*/  HADD2.F32 R5, -RZ, R25.H0_H0 ;  /* 0x20000019ff057230 */ /* 0x000fcc0000004100 */
[----:B------:R-:W0:Y:S02]  /*5700*/  F2I.S64.TRUNC R4, R5 ;  /* 0x0000000500047311 */ /* 0x000e24000020d900 */
[----:B0-----:R0:W-:Y:S01]  /*5710*/  STG.E.U8 desc[UR36][R2.64], R4 ;  /* 0x0000000402007986 */ /* 0x0011e2000c101124 */
[----:B------:R-:W-:Y:S05]  /*5720*/  BRA `(.L_x_1080) ;  /* 0x0000000c006c7947 */ /* 0x000fea0003800000 */
.L_x_1077:
[----:B------:R-:W-:-:S13]  /*5730*/  ISETP.NE.AND P0, PT, R0, 0x2, PT ;  /* 0x000000020000780c */ /* 0x000fda0003f05270 */
[----:B------:R-:W-:Y:S05]  /*5740*/  @!P0 BRA `(.L_x_1081) ;  /* 0x0000000000308947 */ /* 0x000fea0003800000 */
[----:B------:R-:W-:-:S13]  /*5750*/  ISETP.NE.AND P0, PT, R0, 0x3, PT ;  /* 0x000000030000780c */ /* 0x000fda0003f05270 */
[----:B------:R-:W-:Y:S05]  /*5760*/  @!P0 BRA `(.L_x_1082) ;  /* 0x0000000000188947 */ /* 0x000fea0003800000 */
[----:B------:R-:W-:-:S13]  /*5770*/  ISETP.NE.AND P0, PT, R0, 0x4, PT ;  /* 0x000000040000780c */ /* 0x000fda0003f05270 */
[----:B------:R-:W-:Y:S05]  /*5780*/  @P0 BRA `(.L_x_1079) ;  /* 0x0000000800700947 */ /* 0x000fea0003800000 */
[----:B------:R-:W-:-:S06]  /*5790*/  HADD2.F32 R4, -RZ, R25.H0_H0 ;  /* 0x20000019ff047230 */ /* 0x000fcc0000004100 */
[----:B------:R-:W0:Y:S02]  /*57a0*/  F2I.S64.TRUNC R4, R4 ;  /* 0x0000000400047311 */ /* 0x000e24000020d900 */
[----:B0-----:R0:W-:Y:S01]  /*57b0*/  STG.E.64 desc[UR36][R2.64], R4 ;  /* 0x0000000402007986 */ /* 0x0011e2000c101b24 */
[----:B------:R-:W-:Y:S05]  /*57c0*/  BRA `(.L_x_1080) ;  /* 0x0000000c00447947 */ /* 0x000fea0003800000 */
.L_x_1082:
[----:B------:R-:W-:-:S06]  /*57d0*/  HADD2.F32 R25, -RZ, R25.H0_H0 ;  /* 0x20000019ff197230 */ /* 0x000fcc0000004100 */
[----:B------:R-:W0:Y:S02]  /*57e0*/  F2I.FTZ.TRUNC.NTZ R25, R25 ;  /* 0x0000001900197305 */ /* 0x000e24000021f100 */
[----:B0-----:R0:W-:Y:S01]  /*57f0*/  STG.E desc[UR36][R2.64], R25 ;  /* 0x0000001902007986 */ /* 0x0011e2000c101924 */
[----:B------:R-:W-:Y:S05]  /*5800*/  BRA `(.L_x_1080) ;  /* 0x0000000c00347947 */ /* 0x000fea0003800000 */
.L_x_1081:
[----:B------:R-:W-:-:S06]  /*5810*/  HADD2.F32 R25, -RZ, R25.H0_H0 ;  /* 0x20000019ff197230 */ /* 0x000fcc0000004100 */
[----:B------:R-:W0:Y:S02]  /*5820*/  F2I.FTZ.TRUNC.NTZ R25, R25 ;  /* 0x0000001900197305 */ /* 0x000e24000021f100 */
[----:B0-----:R0:W-:Y:S01]  /*5830*/  STG.E.U16 desc[UR36][R2.64], R25 ;  /* 0x0000001902007986 */ /* 0x0011e2000c101524 */
[----:B------:R-:W-:Y:S05]  /*5840*/  BRA `(.L_x_1080) ;  /* 0x0000000c00247947 */ /* 0x000fea0003800000 */
.L_x_1076:
[----:B------:R-:W-:-:S13]  /*5850*/  ISETP.GT.AND P0, PT, R0, 0x6, PT ;  /* 0x000000060000780c */ /* 0x000fda0003f04270 */
[----:B------:R-:W-:Y:S05]  /*5860*/  @P0 BRA `(.L_x_1083) ;  /* 0x0000000000240947 */ /* 0x000fea0003800000 */
[----:B------:R-:W-:-:S13]  /*5870*/  ISETP.NE.AND P0, PT, R0, 0x5, PT ;  /* 0x000000050000780c */ /* 0x000fda0003f05270 */
[----:B------:R-:W-:Y:S05]  /*5880*/  @!P0 BRA `(.L_x_1084) ;  /* 0x0000000000148947 */ /* 0x000fea0003800000 */
[----:B------:R-:W-:-:S13]  /*5890*/  ISETP.NE.AND P0, PT, R0, 0x6, PT ;  /* 0x000000060000780c */ /* 0x000fda0003f05270 */
[----:B------:R-:W-:Y:S05]  /*58a0*/  @P0 BRA `(.L_x_1079) ;  /* 0x0000000800280947 */ /* 0x000fea0003800000 */
[----:B------:R-:W-:-:S05]  /*58b0*/  HADD2.F32 R25, -RZ, R25.H0_H0 ;  /* 0x20000019ff197230 */ /* 0x000fca0000004100 */
[----:B------:R0:W-:Y:S01]  /*58c0*/  STG.E desc[UR36][R2.64], R25 ;  /* 0x0000001902007986 */ /* 0x0001e2000c101924 */
[----:B------:R-:W-:Y:S05]  /*58d0*/  BRA `(.L_x_1080) ;  /* 0x0000000c00007947 */ /* 0x000fea0003800000 */
.L_x_1084:
[----:B------:R0:W-:Y:S01]  /*58e0*/  STG.E.U16 desc[UR36][R2.64], R25 ;  /* 0x0000001902007986 */ /* 0x0001e2000c101524 */
[----:B------:R-:W-:Y:S05]  /*58f0*/  BRA `(.L_x_1080) ;  /* 0x0000000800f87947 */ /* 0x000fea0003800000 */
.L_x_1083:
[----:B------:R-:W-:-:S13]  /*5900*/  ISETP.NE.AND P0, PT, R0, 0x7, PT ;  /* 0x000000070000780c */ /* 0x000fda0003f05270 */
[----:B------:R-:W-:Y:S05]  /*5910*/  @!P0 BRA `(.L_x_1085) ;  /* 0x0000000000348947 */ /* 0x000fea0003800000 */
[----:B------:R-:W-:-:S13]  /*5920*/  ISETP.NE.AND P0, PT, R0, 0x8, PT ;  /* 0x000000080000780c */ /* 0x000fda0003f05270 */
[----:B------:R-:W-:Y:S05]  /*5930*/  @!P0 BRA `(.L_x_1086) ;  /* 0x0000000000188947 */ /* 0x000fea0003800000 */
[----:B------:R-:W-:-:S13]  /*5940*/  ISETP.NE.AND P0, PT, R0, 0x9, PT ;  /* 0x000000090000780c */ /* 0x000fda0003f05270 */
[----:B------:R-:W-:Y:S05]  /*5950*/  @P0 BRA `(.L_x_1079) ;  /* 0x0000000400fc0947 */ /* 0x000fea0003800000 */
[----:B------:R-:W-:Y:S02]  /*5960*/  HADD2.F32 R4, -RZ, R25.H0_H0 ;  /* 0x20000019ff047230 */ /* 0x000fe40000004100 */
[----:B------:R-:W-:-:S05]  /*5970*/  IMAD.MOV.U32 R5, RZ, RZ, RZ ;  /* 0x000000ffff057224 */ /* 0x000fca00078e00ff */
[----:B------:R0:W-:Y:S01]  /*5980*/  STG.E.64 desc[UR36][R2.64], R4 ;  /* 0x0000000402007986 */ /* 0x0001e2000c101b24 */
[----:B------:R-:W-:Y:S05]  /*5990*/  BRA `(.L_x_1080) ;  /* 0x0000000800d07947 */ /* 0x000fea0003800000 */
.L_x_1086:
[----:B------:R-:W-:-:S05]  /*59a0*/  HADD2.F32 R0, -RZ, R25.H0_H0 ;  /* 0x20000019ff007230 */ /* 0x000fca0000004100 */
[----:B------:R-:W-:-:S04]  /*59b0*/  F2FP.F16.F32.PACK_AB R0, RZ, R0 ;  /* 0x00000000ff00723e */ /* 0x000fc800000000ff */
[----:B------:R-:W-:-:S05]  /*59c0*/  PRMT R0, R0, 0x5410, RZ ;  /* 0x0000541000007816 */ /* 0x000fca00000000ff */
[----:B------:R0:W-:Y:S01]  /*59d0*/  STG.E desc[UR36][R2.64], R0 ;  /* 0x0000000002007986 */ /* 0x0001e2000c101924 */
[----:B------:R-:W-:Y:S05]  /*59e0*/  BRA `(.L_x_1080) ;  /* 0x0000000800bc7947 */ /* 0x000fea0003800000 */
.L_x_1085:
[----:B------:R-:W-:-:S05]  /*59f0*/  HADD2.F32 R4, -RZ, R25.H0_H0 ;  /* 0x20000019ff047230 */ /* 0x000fca0000004100 */
[----:B------:R-:W-:-:S06]  /*5a00*/  FMUL.FTZ R4, R4, 1 ;  /* 0x3f80000004047820 */ /* 0x000fcc0000410000 */
[----:B------:R-:W0:Y:S02]  /*5a10*/  F2F.F64.F32 R4, R4 ;  /* 0x0000000400047310 */ /* 0x000e240000201800 */
[----:B0-----:R0:W-:Y:S01]  /*5a20*/  STG.E.64 desc[UR36][R2.64], R4 ;  /* 0x0000000402007986 */ /* 0x0011e2000c101b24 */
[----:B------:R-:W-:Y:S05]  /*5a30*/  BRA `(.L_x_1080) ;  /* 0x0000000800a87947 */ /* 0x000fea0003800000 */
.L_x_1075:
        /* <DEDUP_REMOVED lines=10> */
[----:B------:R-:W-:-:S06]  /*5ae0*/  HADD2.F32 R5, -RZ, R25.H0_H0 ;  /* 0x20000019ff057230 */ /* 0x000fcc0000004100 */
[----:B------:R-:W0:Y:S02]  /*5af0*/  F2I.FTZ.U32.TRUNC.NTZ R5, R5 ;  /* 0x0000000500057305 */ /* 0x000e24000021f000 */
[----:B0-----:R0:W-:Y:S01]  /*5b00*/  STG.E.U16 desc[UR36][R2.64], R5 ;  /* 0x0000000502007986 */ /* 0x0011e2000c101524 */
[----:B------:R-:W-:Y:S05]  /*5b10*/  BRA `(.L_x_1080) ;  /* 0x0000000800707947 */ /* 0x000fea0003800000 */
.L_x_1090:
        /* <DEDUP_REMOVED lines=18> */
.L_x_1093:
[----:B------:R-:W-:-:S04]  /*5c40*/  SHF.R.U32.HI R5, RZ, 0x18, R5 ;  /* 0x00000018ff057819 */ /* 0x000fc80000011605 */
[----:B------:R-:W-:-:S07]  /*5c50*/  LOP3.LUT R0, R0, 0x80, R5, 0xf8, !PT ;  /* 0x0000008000007812 */ /* 0x000fce00078ef805 */
.L_x_1092:
[----:B------:R-:W-:Y:S05]  /*5c60*/  BSYNC.RECONVERGENT B0 ;  /* 0x0000000000007941 */ /* 0x000fea0003800200 */
.L_x_1091:
[----:B------:R0:W-:Y:S01]  /*5c70*/  STG.E.U8 desc[UR36][R2.64], R0 ;  /* 0x0000000002007986 */ /* 0x0001e2000c101124 */
[----:B------:R-:W-:Y:S05]  /*5c80*/  BRA `(.L_x_1080) ;  /* 0x0000000800147947 */ /* 0x000fea0003800000 */
.L_x_1089:
        /* <DEDUP_REMOVED lines=18> */
.L_x_1096:
[----:B------:R-:W-:-:S04]  /*5db0*/  SHF.R.U32.HI R5, RZ, 0x18, R5 ;  /* 0x00000018ff057819 */ /* 0x000fc80000011605 */
[----:B------:R-:W-:-:S07]  /*5dc0*/  LOP3.LUT R0, R0, 0x80, R5, 0xf8, !PT ;  /* 0x0000008000007812 */ /* 0x000fce00078ef805 */
.L_x_1095:
[----:B------:R-:W-:Y:S05]  /*5dd0*/  BSYNC.RECONVERGENT B0 ;  /* 0x0000000000007941 */ /* 0x000fea0003800200 */
.L_x_1094:
[----:B------:R0:W-:Y:S01]  /*5de0*/  STG.E.U8 desc[UR36][R2.64], R0 ;  /* 0x0000000002007986 */ /* 0x0001e2000c101124 */
[----:B------:R-:W-:Y:S05]  /*5df0*/  BRA `(.L_x_1080) ;  /* 0x0000000400b87947 */ /* 0x000fea0003800000 */
.L_x_1088:
[----:B------:R-:W-:-:S13]  /*5e00*/  ISETP.NE.AND P0, PT, R0, 0x1c, PT ;  /* 0x0000001c0000780c */ /* 0x000fda0003f05270 */
[----:B------:R-:W-:Y:S05]  /*5e10*/  @!P0 BRA `(.L_x_1097) ;  /* 0x0000000000608947 */ /* 0x000fea0003800000 */
[----:B------:R-:W-:-:S13]  /*5e20*/  ISETP.NE.AND P0, PT, R0, 0x1d, PT ;  /* 0x0000001d0000780c */ /* 0x000fda0003f05270 */
[----:B------:R-:W-:Y:S05]  /*5e30*/  @!P0 BRA `(.L_x_1098) ;  /* 0x0000000000488947 */ /* 0x000fea0003800000 */
[----:B------:R-:W-:-:S13]  /*5e40*/  ISETP.NE.AND P0, PT, R0, 0x2c, PT ;  /* 0x0000002c0000780c */ /* 0x000fda0003f05270 */
[----:B------:R-:W-:Y:S05]  /*5e50*/  @P0 BRA `(.L_x_1079) ;  /* 0x0000000000bc0947 */ /* 0x000fea0003800000 */
[----:B------:R-:W-:Y:S02]  /*5e60*/  HADD2.F32 R25, -RZ, R25.H0_H0 ;  /* 0x20000019ff197230 */ /* 0x000fe40000004100 */
        /* <DEDUP_REMOVED lines=15> */
.L_x_1098:
[----:B------:R-:W-:-:S06]  /*5f60*/  HADD2.F32 R4, -RZ, R25.H0_H0 ;  /* 0x20000019ff047230 */ /* 0x000fcc0000004100 */
[----:B------:R-:W0:Y:S02]  /*5f70*/  F2I.U64.TRUNC R4, R4 ;  /* 0x0000000400047311 */ /* 0x000e24000020d800 */
[----:B0-----:R0:W-:Y:S01]  /*5f80*/  STG.E.64 desc[UR36][R2.64], R4 ;  /* 0x0000000402007986 */ /* 0x0011e2000c101b24 */
[----:B------:R-:W-:Y:S05]  /*5f90*/  BRA `(.L_x_1080) ;  /* 0x0000000400507947 */ /* 0x000fea0003800000 */
.L_x_1097:
[----:B------:R-:W-:-:S06]  /*5fa0*/  HADD2.F32 R25, -RZ, R25.H0_H0 ;  /* 0x20000019ff197230 */ /* 0x000fcc0000004100 */
[----:B------:R-:W0:Y:S02]  /*5fb0*/  F2I.FTZ.U32.TRUNC.NTZ R25, R25 ;  /* 0x0000001900197305 */ /* 0x000e24000021f000 */
[----:B0-----:R0:W-:Y:S01]  /*5fc0*/  STG.E desc[UR36][R2.64], R25 ;  /* 0x0000001902007986 */ /* 0x0011e2000c101924 */
[----:B------:R-:W-:Y:S05]  /*5fd0*/  BRA `(.L_x_1080) ;  /* 0x0000000400407947 */ /* 0x000fea0003800000 */
.L_x_1087:
[----:B------:R-:W-:-:S13]  /*5fe0*/  ISETP.GT.AND P0, PT, R0, 0xe, PT ;  /* 0x0000000e0000780c */ /* 0x000fda0003f04270 */
[----:B------:R-:W-:Y:S05]  /*5ff0*/  @P0 BRA `(.L_x_1099) ;  /* 0x00000000003c0947 */ /* 0x000fea0003800000 */
[----:B------:R-:W-:-:S13]  /*6000*/  ISETP.NE.AND P0, PT, R0, 0xa, PT ;  /* 0x0000000a0000780c */ /* 0x000fda0003f05270 */
[----:B------:R-:W-:Y:S05]  /*6010*/  @!P0 BRA `(.L_x_1100) ;  /* 0x00000000001c8947 */ /* 0x000fea0003800000 */
[----:B------:R-:W-:-:S13]  /*6020*/  ISETP.NE.AND P0, PT, R0, 0xb, PT ;  /* 0x0000000b0000780c */ /* 0x000fda0003f05270 */
[----:B------:R-:W-:Y:S05]  /*6030*/  @P0 BRA `(.L_x_1079) ;  /* 0x0000000000440947 */ /* 0x000fea0003800000 */
[----:B------:R-:W-:-:S05]  /*6040*/  HADD2.F32 R25, -RZ, R25.H0_H0 ;  /* 0x20000019ff197230 */ /* 0x000fca0000004100 */
[----:B------:R-:W-:-:S04]  /*6050*/  FSETP.NEU.FTZ.AND P0, PT, R25, RZ, PT ;  /* 0x000000ff1900720b */ /* 0x000fc80003f1d000 */
[----:B------:R-:W-:-:S05]  /*6060*/  SEL R5, RZ, 0x1, !P0 ;  /* 0x00000001ff057807 */ /* 0x000fca0004000000 */
[----:B------:R1:W-:Y:S01]  /*6070*/  STG.E.U8 desc[UR36][R2.64], R5 ;  /* 0x0000000502007986 */ /* 0x0003e2000c101124 */
[----:B------:R-:W-:Y:S05]  /*6080*/  BRA `(.L_x_1080) ;  /* 0x0000000400147947 */ /* 0x000fea0003800000 */
.L_x_1100:
[----:B------:R-:W-:Y:S01]  /*6090*/  HADD2.F32 R25, -RZ, R25.H0_H0 ;  /* 0x20000019ff197230 */ /* 0x000fe20000004100 */
[----:B------:R-:W-:-:S04]  /*60a0*/  CS2R R6, SRZ ;  /* 0x0000000000067805 */ /* 0x000fc8000001ff00 */
[----:B------:R-:W-:-:S06]  /*60b0*/  FMUL.FTZ R4, R25, 1 ;  /* 0x3f80000019047820 */ /* 0x000fcc0000410000 */
[----:B------:R-:W0:Y:S02]  /*60c0*/  F2F.F64.F32 R4, R4 ;  /* 0x0000000400047310 */ /* 0x000e240000201800 */
[----:B0-----:R0:W-:Y:S01]  /*60d0*/  STG.E.128 desc[UR36][R2.64], R4 ;  /* 0x0000000402007986 */ /* 0x0011e2000c101d24 */
[----:B------:R-:W-:Y:S05]  /*60e0*/  BRA `(.L_x_1080) ;  /* 0x0000000000fc7947 */ /* 0x000fea0003800000 */
.L_x_1099:
[----:B------:R-:W-:-:S13]  /*60f0*/  ISETP.NE.AND P0, PT, R0, 0xf, PT ;  /* 0x0000000f0000780c */ /* 0x000fda0003f05270 */
[----:B------:R-:W-:Y:S05]  /*6100*/  @!P0 BRA `(.L_x_1101) ;  /* 0x0000000000e88947 */ /* 0x000fea0003800000 */
[----:B------:R-:W-:-:S13]  /*6110*/  ISETP.NE.AND P0, PT, R0, 0x17, PT ;  /* 0x000000170000780c */ /* 0x000fda0003f05270 */
[----:B------:R-:W-:Y:S05]  /*6120*/  @!P0 BRA `(.L_x_1102) ;  /* 0x0000000000908947 */ /* 0x000fea0003800000 */
[----:B------:R-:W-:-:S13]  /*6130*/  ISETP.NE.AND P0, PT, R0, 0x18, PT ;  /* 0x000000180000780c */ /* 0x000fda0003f05270 */
[----:B------:R-:W-:Y:S05]  /*6140*/  @!P0 BRA `(.L_x_1103) ;  /* 0x0000000000448947 */ /* 0x000fea0003800000 */
.L_x_1079:
        /* <DEDUP_REMOVED lines=16> */
.L_x_1104:
[----:B------:R-:W-:Y:S05]  /*6250*/  BRA `(.L_x_1080) ;  /* 0x0000000000a07947 */ /* 0x000fea0003800000 */
.L_x_1103:
        /* <DEDUP_REMOVED lines=13> */
.L_x_1106:
[----:B------:R-:W-:Y:S05]  /*6330*/  BSYNC.RECONVERGENT B0 ;  /* 0x0000000000007941 */ /* 0x000fea0003800200 */
.L_x_1105:
[----:B------:R-:W-:-:S05]  /*6340*/  LOP3.LUT R5, R0, 0x80, R5, 0xf8, !PT ;  /* 0x0000008000057812 */ /* 0x000fca00078ef805 */
[----:B------:R3:W-:Y:S01]  /*6350*/  STG.E.U8 desc[UR36][R2.64], R5 ;  /* 0x0000000502007986 */ /* 0x0007e2000c101124 */
[----:B------:R-:W-:Y:S05]  /*6360*/  BRA `(.L_x_1080) ;  /* 0x00000000005c7947 */ /* 0x000fea0003800000 */
.L_x_1102:
        /* <DEDUP_REMOVED lines=12> */
.L_x_1108:
[----:B------:R-:W-:Y:S01]  /*6430*/  IMAD.MOV.U32 R0, RZ, RZ, 0x7f ;  /* 0x0000007fff007424 */ /* 0x000fe200078e00ff */
[----:B------:R-:W-:-:S04]  /*6440*/  ISETP.GT.U32.AND P0, PT, R4, 0x7f800000, PT ;  /* 0x7f8000000400780c */ /* 0x000fc80003f04070 */
[----:B------:R-:W-:-:S09]  /*6450*/  SEL R0, R0, 0x7c, P0 ;  /* 0x0000007c00007807 */ /* 0x000fd20000000000 */
.L_x_1109:
[----:B------:R-:W-:Y:S05]  /*6460*/  BSYNC.RECONVERGENT B0 ;  /* 0x0000000000007941 */ /* 0x000fea0003800200 */
.L_x_1107:
[----:B------:R-:W-:-:S04]  /*6470*/  SHF.R.U32.HI R5, RZ, 0x18, R5 ;  /* 0x00000018ff057819 */ /* 0x000fc80000011605 */
[----:B------:R-:W-:-:S05]  /*6480*/  LOP3.LUT R5, R0, 0x80, R5, 0xf8, !PT ;  /* 0x0000008000057812 */ /* 0x000fca00078ef805 */
[----:B------:R2:W-:Y:S01]  /*6490*/  STG.E.U8 desc[UR36][R2.64], R5 ;  /* 0x0000000502007986 */ /* 0x0005e2000c101124 */
[----:B------:R-:W-:Y:S05]  /*64a0*/  BRA `(.L_x_1080) ;  /* 0x00000000000c7947 */ /* 0x000fea0003800000 */
.L_x_1101:
[----:B------:R-:W-:-:S05]  /*64b0*/  HADD2.F32 R0, -RZ, R25.H0_H0 ;  /* 0x20000019ff007230 */ /* 0x000fca0000004100 */
[----:B------:R-:W-:-:S05]  /*64c0*/  F2FP.BF16.F32.PACK_AB R0, RZ, R0 ;  /* 0x00000000ff00723e */ /* 0x000fca00000010ff */
[----:B------:R4:W-:Y:S02]  /*64d0*/  STG.E.U16 desc[UR36][R2.64], R0 ;  /* 0x0000000002007986 */ /* 0x0009e4000c101524 */
.L_x_1080:
[----:B------:R-:W-:-:S05]  /*64e0*/  VIADD R19, R19, 0x80 ;  /* 0x0000008013137836 */ /* 0x000fca0000000000 */
[----:B------:R-:W-:-:S13]  /*64f0*/  ISETP.GE.AND P0, PT, R19, R17, PT ;  /* 0x000000111300720c */ /* 0x000fda0003f06270 */
        /* <DEDUP_REMOVED lines=19> */
[----:B------:R-:W-:-:S04]  /*6630*/  HADD2.F32 R24, -RZ, R24.H0_H0 ;  /* 0x20000018ff187230 */ /* 0x000fc80000004100 */
[----:B------:R-:W0:Y:S02]  /*6640*/  F2I.FTZ.TRUNC.NTZ R5, R24 ;  /* 0x0000001800057305 */ /* 0x000e24000021f100 */
[----:B0-----:R3:W-:Y:S01]  /*6650*/  STG.E.U8 desc[UR36][R2.64], R5 ;  /* 0x0000000502007986 */ /* 0x0017e2000c101124 */
[----:B------:R-:W-:Y:S05]  /*6660*/  BRA `(.L_x_1115) ;  /* 0x0000000c007c7947 */ /* 0x000fea0003800000 */
.L_x_1113:
[----:B------:R-:W-:-:S06]  /*6670*/  HADD2.F32 R5, -RZ, R24.H0_H0 ;  /* 0x20000018ff057230 */ /* 0x000fcc0000004100 */
[----:B------:R-:W0:Y:S02]  /*6680*/  F2I.S64.TRUNC R4, R5 ;  /* 0x0000000500047311 */ /* 0x000e24000020d900 */
[----:B0-----:R4:W-:Y:S01]  /*6690*/  STG.E.U8 desc[UR36][R2.64], R4 ;  /* 0x0000000402007986 */ /* 0x0019e2000c101124 */
[----:B------:R-:W-:Y:S05]  /*66a0*/  BRA `(.L_x_1115) ;  /* 0x0000000c006c7947 */ /* 0x000fea0003800000 */
.L_x_1112:
        /* <DEDUP_REMOVED lines=10> */
.L_x_1117:
[----:B------:R-:W-:-:S04]  /*6750*/  HADD2.F32 R24, -RZ, R24.H0_H0 ;  /* 0x20000018ff187230 */ /* 0x000fc80000004100 */
[----:B------:R-:W0:Y:S02]  /*6760*/  F2I.FTZ.TRUNC.NTZ R5, R24 ;  /* 0x0000001800057305 */ /* 0x000e24000021f100 */
[----:B0-----:R2:W-:Y:S01]  /*6770*/  STG.E desc[UR36][R2.64], R5 ;  /* 0x0000000502007986 */ /* 0x0015e2000c101924 */
[----:B------:R-:W-:Y:S05]  /*6780*/  BRA `(.L_x_1115) ;  /* 0x0000000c00347947 */ /* 0x000fea0003800000 */
.L_x_1116:
[----:B------:R-:W-:-:S04]  /*6790*/  HADD2.F32 R24, -RZ, R24.H0_H0 ;  /* 0x20000018ff187230 */ /* 0x000fc80000004100 */
[----:B------:R-:W0:Y:S02]  /*67a0*/  F2I.FTZ.TRUNC.NTZ R5, R24 ;  /* 0x0000001800057305 */ /* 0x000e24000021f100 */
[----:B0-----:R0:W-:Y:S01]  /*67b0*/  STG.E.U16 desc[UR36][R2.64], R5 ;  /* 0x0000000502007986 */ /* 0x0011e2000c101524 */
[----:B------:R-:W-:Y:S05]  /*67c0*/  BRA `(.L_x_1115) ;  /* 0x0000000c00247947 */ /* 0x000fea0003800000 */
.L_x_1111:
        /* <DEDUP_REMOVED lines=9> */
.L_x_1119:
[----:B------:R0:W-:Y:S01]  /*6860*/  STG.E.U16 desc[UR36][R2.64], R24 ;  /* 0x0000001802007986 */ /* 0x0001e2000c101524 */
[----:B------:R-:W-:Y:S05]  /*6870*/  BRA `(.L_x_1115) ;  /* 0x0000000800f87947 */ /* 0x000fea0003800000 */
.L_x_1118:
        /* <DEDUP_REMOVED lines=10> */
.L_x_1121:
[----:B------:R-:W-:-:S05]  /*6920*/  HADD2.F32 R0, -RZ, R24.H0_H0 ;  /* 0x20000018ff007230 */ /* 0x000fca0000004100 */
[----:B------:R-:W-:-:S04]  /*6930*/  F2FP.F16.F32.PACK_AB R0, RZ, R0 ;  /* 0x00000000ff00723e */ /* 0x000fc800000000ff */
[----:B------:R-:W-:-:S05]  /*6940*/  PRMT R0, R0, 0x5410, RZ ;  /* 0x0000541000007816 */ /* 0x000fca00000000ff */
[----:B------:R0:W-:Y:S01]  /*6950*/  STG.E desc[UR36][R2.64], R0 ;  /* 0x0000000002007986 */ /* 0x0001e2000c101924 */
[----:B------:R-:W-:Y:S05]  /*6960*/  BRA `(.L_x_1115) ;  /* 0x0000000800bc7947 */ /* 0x000fea0003800000 */
.L_x_1120:
[----:B------:R-:W-:-:S05]  /*6970*/  HADD2.F32 R4, -RZ, R24.H0_H0 ;  /* 0x20000018ff047230 */ /* 0x000fca0000004100 */
[----:B------:R-:W-:-:S06]  /*6980*/  FMUL.FTZ R4, R4, 1 ;  /* 0x3f80000004047820 */ /* 0x000fcc0000410000 */
[----:B------:R-:W0:Y:S02]  /*6990*/  F2F.F64.F32 R4, R4 ;  /* 0x0000000400047310 */ /* 0x000e240000201800 */
[----:B0-----:R0:W-:Y:S01]  /*69a0*/  STG.E.64 desc[UR36][R2.64], R4 ;  /* 0x0000000402007986 */ /* 0x0011e2000c101b24 */
[----:B------:R-:W-:Y:S05]  /*69b0*/  BRA `(.L_x_1115) ;  /* 0x0000000800a87947 */ /* 0x000fea0003800000 */
.L_x_1110:
        /* <DEDUP_REMOVED lines=14> */
.L_x_1125:
        /* <DEDUP_REMOVED lines=18> */
.L_x_1128:
[----:B------:R-:W-:-:S04]  /*6bc0*/  SHF.R.U32.HI R5, RZ, 0x18, R5 ;  /* 0x00000018ff057819 */ /* 0x000fc80000011605 */
[----:B------:R-:W-:-:S07]  /*6bd0*/  LOP3.LUT R0, R0, 0x80, R5, 0xf8, !PT ;  /* 0x0000008000007812 */ /* 0x000fce00078ef805 */
.L_x_1127:
[----:B------:R-:W-:Y:S05]  /*6be0*/  BSYNC.RECONVERGENT B0 ;  /* 0x0000000000007941 */ /* 0x000fea0003800200 */
.L_x_1126:
[----:B------:R0:W-:Y:S01]  /*6bf0*/  STG.E.U8 desc[UR36][R2.64], R0 ;  /* 0x0000000002007986 */ /* 0x0001e2000c101124 */
[----:B------:R-:W-:Y:S05]  /*6c00*/  BRA `(.L_x_1115) ;  /* 0x0000000800147947 */ /* 0x000fea0003800000 */
.L_x_1124:
        /* <DEDUP_REMOVED lines=18> */
.L_x_1131:
[----:B------:R-:W-:-:S04]  /*6d30*/  SHF.R.U32.HI R5, RZ, 0x18, R5 ;  /* 0x00000018ff057819 */ /* 0x000fc80000011605 */
[----:B------:R-:W-:-:S07]  /*6d40*/  LOP3.LUT R0, R0, 0x80, R5, 0xf8, !PT ;  /* 0x0000008000007812 */ /* 0x000fce00078ef805 */
.L_x_1130:
[----:B------:R-:W-:Y:S05]  /*6d50*/  BSYNC.RECONVERGENT B0 ;  /* 0x0000000000007941 */ /* 0x000fea0003800200 */
.L_x_1129:
[----:B------:R0:W-:Y:S01]  /*6d60*/  STG.E.U8 desc[UR36][R2.64], R0 ;  /* 0x0000000002007986 */ /* 0x0001e2000c101124 */
[----:B------:R-:W-:Y:S05]  /*6d70*/  BRA `(.L_x_1115) ;  /* 0x0000000400b87947 */ /* 0x000fea0003800000 */
.L_x_1123:
[----:B------:R-:W-:-:S13]  /*6d80*/  ISETP.NE.AND P0, PT, R0, 0x1c, PT ;  /* 0x0000001c0000780c */ /* 0x000fda0003f05270 */
[----:B------:R-:W-:Y:S05]  /*6d90*/  @!P0 BRA `(.L_x_1132) ;  /* 0x0000000000608947 */ /* 0x000fea0003800000 */
[----:B------:R-:W-:-:S13]  /*6da0*/  ISETP.NE.AND P0, PT, R0, 0x1d, PT ;  /* 0x0000001d0000780c */ /* 0x000fda0003f05270 */
[----:B------:R-:W-:Y:S05]  /*6db0*/  @!P0 BRA `(.L_x_1133) ;  /* 0x0000000000488947 */ /* 0x000fea0003800000 */
[----:B------:R-:W-:-:S13]  /*6dc0*/  ISETP.NE.AND P0, PT, R0, 0x2c, PT ;  /* 0x0000002c0000780c */ /* 0x000fda0003f05270 */
[----:B------:R-:W-:Y:S05]  /*6dd0*/  @P0 BRA `(.L_x_1114) ;  /* 0x0000000000bc0947 */ /* 0x000fea0003800000 */
        /* <DEDUP_REMOVED lines=16> */
.L_x_1133:
[----:B------:R-:W-:-:S06]  /*6ee0*/  HADD2.F32 R4, -RZ, R24.H0_H0 ;  /* 0x20000018ff047230 */ /* 0x000fcc0000004100 */
[----:B------:R-:W0:Y:S02]  /*6ef0*/  F2I.U64.TRUNC R4, R4 ;  /* 0x0000000400047311 */ /* 0x000e24000020d800 */
[----:B0-----:R0:W-:Y:S01]  /*6f00*/  STG.E.64 desc[UR36][R2.64], R4 ;  /* 0x0000000402007986 */ /* 0x0011e2000c101b24 */
[----:B------:R-:W-:Y:S05]  /*6f10*/  BRA `(.L_x_1115) ;  /* 0x0000000400507947 */ /* 0x000fea0003800000 */
.L_x_1132:
[----:B------:R-:W-:-:S04]  /*6f20*/  HADD2.F32 R24, -RZ, R24.H0_H0 ;  /* 0x20000018ff187230 */ /* 0x000fc80000004100 */
[----:B------:R-:W0:Y:S02]  /*6f30*/  F2I.FTZ.U32.TRUNC.NTZ R5, R24 ;  /* 0x0000001800057305 */ /* 0x000e24000021f000 */
[----:B0-----:R0:W-:Y:S01]  /*6f40*/  STG.E desc[UR36][R2.64], R5 ;  /* 0x0000000502007986 */ /* 0x0011e2000c101924 */
[----:B------:R-:W-:Y:S05]  /*6f50*/  BRA `(.L_x_1115) ;  /* 0x0000000400407947 */ /* 0x000fea0003800000 */
.L_x_1122:
        /* <DEDUP_REMOVED lines=11> */
.L_x_1135:
[----:B------:R-:W-:Y:S01]  /*7010*/  HADD2.F32 R24, -RZ, R24.H0_H0 ;  /* 0x20000018ff187230 */ /* 0x000fe20000004100 */
[----:B------:R-:W-:-:S04]  /*7020*/  CS2R R6, SRZ ;  /* 0x0000000000067805 */ /* 0x000fc8000001ff00 */
[----:B------:R-:W-:-:S06]  /*7030*/  FMUL.FTZ R4, R24, 1 ;  /* 0x3f80000018047820 */ /* 0x000fcc0000410000 */
[----:B------:R-:W0:Y:S02]  /*7040*/  F2F.F64.F32 R4, R4 ;  /* 0x0000000400047310 */ /* 0x000e240000201800 */
[----:B0-----:R0:W-:Y:S01]  /*7050*/  STG.E.128 desc[UR36][R2.64], R4 ;  /* 0x0000000402007986 */ /* 0x0011e2000c101d24 */
[----:B------:R-:W-:Y:S05]  /*7060*/  BRA `(.L_x_1115) ;  /* 0x0000000000fc7947 */ /* 0x000fea0003800000 */
.L_x_1134:
[----:B------:R-:W-:-:S13]  /*7070*/  ISETP.NE.AND P0, PT, R0, 0xf, PT ;  /* 0x0000000f0000780c */ /* 0x000fda0003f05270 */
[----:B------:R-:W-:Y:S05]  /*7080*/  @!P0 BRA `(.L_x_1136) ;  /* 0x0000000000e88947 */ /* 0x000fea0003800000 */
[----:B------:R-:W-:-:S13]  /*7090*/  ISETP.NE.AND P0, PT, R0, 0x17, PT ;  /* 0x000000170000780c */ /* 0x000fda0003f05270 */
[----:B------:R-:W-:Y:S05]  /*70a0*/  @!P0 BRA `(.L_x_1137) ;  /* 0x0000000000908947 */ /* 0x000fea0003800000 */
[----:B------:R-:W-:-:S13]  /*70b0*/  ISETP.NE.AND P0, PT, R0, 0x18, PT ;  /* 0x000000180000780c */ /* 0x000fda0003f05270 */
[----:B------:R-:W-:Y:S05]  /*70c0*/  @!P0 BRA `(.L_x_1138) ;  /* 0x0000000000448947 */ /* 0x000fea0003800000 */
.L_x_1114:
        /* <DEDUP_REMOVED lines=16> */
.L_x_1139:
[----:B------:R-:W-:Y:S05]  /*71d0*/  BRA `(.L_x_1115) ;  /* 0x0000000000a07947 */ /* 0x000fea0003800000 */
.L_x_1138:
        /* <DEDUP_REMOVED lines=13> */
.L_x_1141:
[----:B------:R-:W-:Y:S05]  /*72b0*/  BSYNC.RECONVERGENT B0 ;  /* 0x0000000000007941 */ /* 0x000fea0003800200 */
.L_x_1140:
[----:B------:R-:W-:-:S05]  /*72c0*/  LOP3.LUT R5, R0, 0x80, R5, 0xf8, !PT ;  /* 0x0000008000057812 */ /* 0x000fca00078ef805 */
[----:B------:R0:W-:Y:S01]  /*72d0*/  STG.E.U8 desc[UR36][R2.64], R5 ;  /* 0x0000000502007986 */ /* 0x0001e2000c101124 */
[----:B------:R-:W-:Y:S05]  /*72e0*/  BRA `(.L_x_1115) ;  /* 0x00000000005c7947 */ /* 0x000fea0003800000 */
.L_x_1137:
        /* <DEDUP_REMOVED lines=12> */
.L_x_1143:
[----:B------:R-:W-:Y:S01]  /*73b0*/  IMAD.MOV.U32 R0, RZ, RZ, 0x7f ;  /* 0x0000007fff007424 */ /* 0x000fe200078e00ff */
[----:B------:R-:W-:-:S04]  /*73c0*/  ISETP.GT.U32.AND P0, PT, R4, 0x7f800000, PT ;  /* 0x7f8000000400780c */ /* 0x000fc80003f04070 */
[----:B------:R-:W-:-:S09]  /*73d0*/  SEL R0, R0, 0x7c, P0 ;  /* 0x0000007c00007807 */ /* 0x000fd20000000000 */
.L_x_1144:
[----:B------:R-:W-:Y:S05]  /*73e0*/  BSYNC.RECONVERGENT B0 ;  /* 0x0000000000007941 */ /* 0x000fea0003800200 */
.L_x_1142:
[----:B------:R-:W-:-:S04]  /*73f0*/  SHF.R.U32.HI R5, RZ, 0x18, R5 ;  /* 0x00000018ff057819 */ /* 0x000fc80000011605 */
[----:B------:R-:W-:-:S05]  /*7400*/  LOP3.LUT R5, R0, 0x80, R5, 0xf8, !PT ;  /* 0x0000008000057812 */ /* 0x000fca00078ef805 */
[----:B------:R0:W-:Y:S01]  /*7410*/  STG.E.U8 desc[UR36][R2.64], R5 ;  /* 0x0000000502007986 */ /* 0x0001e2000c101124 */
[----:B------:R-:W-:Y:S05]  /*7420*/  BRA `(.L_x_1115) ;  /* 0x00000000000c7947 */ /* 0x000fea0003800000 */
.L_x_1136:
[----:B------:R-:W-:-:S05]  /*7430*/  HADD2.F32 R0, -RZ, R24.H0_H0 ;  /* 0x20000018ff007230 */ /* 0x000fca0000004100 */
[----:B------:R-:W-:-:S05]  /*7440*/  F2FP.BF16.F32.PACK_AB R0, RZ, R0 ;  /* 0x00000000ff00723e */ /* 0x000fca00000010ff */
[----:B------:R0:W-:Y:S02]  /*7450*/  STG.E.U16 desc[UR36][R2.64], R0 ;  /* 0x0000000002007986 */ /* 0x0001e4000c101524 */
.L_x_1115:
[----:B------:R-:W-:-:S07]  /*7460*/  VIADD R19, R19, 0x80 ;  /* 0x0000008013137836 */ /* 0x000fce0000000000 */
.L_x_1074:
[----:B------:R-:W-:Y:S05]  /*7470*/  BSYNC.RECONVERGENT B6 ;  /* 0x0000000000067941 */ /* 0x000fea0003800200 */
.L_x_1073:
[----:B------:R-:W-:-:S13]  /*7480*/  ISETP.GE.AND P0, PT, R19, R17, PT ;  /* 0x000000111300720c */ /* 0x000fda0003f06270 */
[----:B------:R-:W-:Y:S05]  /*7490*/  @P0 EXIT ;  /* 0x000000000000094d */ /* 0x000fea0003800000 */
[----:B01234-:R-:W0:Y:S01]  /*74a0*/  LDC.64 R2, c[0x0][0x388] ;  /* 0x0000e200ff027b82 */ /* 0x01fe220000000a00 */
[----:B------:R-:W1:Y:S01]  /*74b0*/  LDCU UR4, c[0x0][0x3a8] ;  /* 0x00007500ff0477ac */ /* 0x000e620008000800 */
[----:B------:R-:W-:Y:S01]  /*74c0*/  PRMT R0, R16, 0x9910, RZ ;  /* 0x0000991010007816 */ /* 0x000fe200000000ff */
[----:B------:R-:W-:-:S03]  /*74d0*/  IMAD R18, R18, 0x200, R19 ;  /* 0x0000020012127824 */ /* 0x000fc600078e0213 */
[----:B------:R-:W-:Y:S01]  /*74e0*/  ISETP.GT.AND P1, PT, R0, 0x9, PT ;  /* 0x000000090000780c */ /* 0x000fe20003f24270 */
[----:B-1----:R-:W-:-:S05]  /*74f0*/  IMAD R5, R18, UR4, RZ ;  /* 0x0000000412057c24 */ /* 0x002fca000f8e02ff */
        /* <DEDUP_REMOVED lines=13> */
[----:B0-----:R-:W-:Y:S01]  /*75d0*/  STG.E.U8 desc[UR36][R2.64], R23 ;  /* 0x0000001702007986 */ /* 0x001fe2000c101124 */
[----:B------:R-:W-:Y:S05]  /*75e0*/  EXIT ;  /* 0x000000000000794d */ /* 0x000fea0003800000 */
.L_x_1148:
[----:B------:R-:W-:-:S06]  /*75f0*/  HADD2.F32 R5, -RZ, R23.H0_H0 ;  /* 0x20000017ff057230 */ /* 0x000fcc0000004100 */
[----:B------:R-:W0:Y:S02]  /*7600*/  F2I.S64.TRUNC R4, R5 ;  /* 0x0000000500047311 */ /* 0x000e24000020d900 */
[----:B0-----:R-:W-:Y:S01]  /*7610*/  STG.E.U8 desc[UR36][R2.64], R4 ;  /* 0x0000000402007986 */ /* 0x001fe2000c101124 */
[----:B------:R-:W-:Y:S05]  /*7620*/  EXIT ;  /* 0x000000000000794d */ /* 0x000fea0003800000 */
.L_x_1147:
        /* <DEDUP_REMOVED lines=8> */
[----:B0-----:R-:W-:Y:S01]  /*76b0*/  STG.E.64 desc[UR36][R2.64], R4 ;  /* 0x0000000402007986 */ /* 0x001fe2000c101b24 */
[----:B------:R-:W-:Y:S05]  /*76c0*/  EXIT ;  /* 0x000000000000794d */ /* 0x000fea0003800000 */
.L_x_1151:
[----:B------:R-:W-:-:S06]  /*76d0*/  HADD2.F32 R23, -RZ, R23.H0_H0 ;  /* 0x20000017ff177230 */ /* 0x000fcc0000004100 */
[----:B------:R-:W0:Y:S02]  /*76e0*/  F2I.FTZ.TRUNC.NTZ R23, R23 ;  /* 0x0000001700177305 */ /* 0x000e24000021f100 */
[----:B0-----:R-:W-:Y:S01]  /*76f0*/  STG.E desc[UR36][R2.64], R23 ;  /* 0x0000001702007986 */ /* 0x001fe2000c101924 */
[----:B------:R-:W-:Y:S05]  /*7700*/  EXIT ;  /* 0x000000000000794d */ /* 0x000fea0003800000 */
.L_x_1150:
[----:B------:R-:W-:-:S06]  /*7710*/  HADD2.F32 R23, -RZ, R23.H0_H0 ;  /* 0x20000017ff177230 */ /* 0x000fcc0000004100 */
[----:B------:R-:W0:Y:S02]  /*7720*/  F2I.FTZ.TRUNC.NTZ R23, R23 ;  /* 0x0000001700177305 */ /* 0x000e24000021f100 */
[----:B0-----:R-:W-:Y:S01]  /*7730*/  STG.E.U16 desc[UR36][R2.64], R23 ;  /* 0x0000001702007986 */ /* 0x001fe2000c101524 */
[----:B------:R-:W-:Y:S05]  /*7740*/  EXIT ;  /* 0x000000000000794d */ /* 0x000fea0003800000 */
.L_x_1146:
[----:B------:R-:W-:-:S13]  /*7750*/  ISETP.GT.AND P0, PT, R0, 0x6, PT ;  /* 0x000000060000780c */ /* 0x000fda0003f04270 */
[----:B------:R-:W-:Y:S05]  /*7760*/  @P0 BRA `(.L_x_1152) ;  /* 0x0000000000240947 */ /* 0x000fea0003800000 */
[----:B------:R-:W-:-:S13]  /*7770*/  ISETP.NE.AND P0, PT, R0, 0x5, PT ;  /* 0x000000050000780c */ /* 0x000fda0003f05270 */
[----:B------:R-:W-:Y:S05]  /*7780*/  @!P0 BRA `(.L_x_1153) ;  /* 0x0000000000148947 */ /* 0x000fea0003800000 */
[----:B------:R-:W-:-:S13]  /*7790*/  ISETP.NE.AND P0, PT, R0, 0x6, PT ;  /* 0x000000060000780c */ /* 0x000fda0003f05270 */
[----:B------:R-:W-:Y:S05]  /*77a0*/  @P0 BRA `(.L_x_1149) ;  /* 0x0000000800280947 */ /* 0x000fea0003800000 */
[----:B------:R-:W-:-:S05]  /*77b0*/  HADD2.F32 R23, -RZ, R23.H0_H0 ;  /* 0x20000017ff177230 */ /* 0x000fca0000004100 */
[----:B------:R-:W-:Y:S01]  /*77c0*/  STG.E desc[UR36][R2.64], R23 ;  /* 0x0000001702007986 */ /* 0x000fe2000c101924 */
[----:B------:R-:W-:Y:S05]  /*77d0*/  EXIT ;  /* 0x000000000000794d */ /* 0x000fea0003800000 */
.L_x_1153:
[----:B------:R-:W-:Y:S01]  /*77e0*/  STG.E.U16 desc[UR36][R2.64], R23 ;  /* 0x0000001702007986 */ /* 0x000fe2000c101524 */
[----:B------:R-:W-:Y:S05]  /*77f0*/  EXIT ;  /* 0x000000000000794d */ /* 0x000fea0003800000 */
.L_x_1152:
        /* <DEDUP_REMOVED lines=8> */
[----:B------:R-:W-:Y:S01]  /*7880*/  STG.E.64 desc[UR36][R2.64], R4 ;  /* 0x0000000402007986 */ /* 0x000fe2000c101b24 */
[----:B------:R-:W-:Y:S05]  /*7890*/  EXIT ;  /* 0x000000000000794d */ /* 0x000fea0003800000 */
.L_x_1155:
[----:B------:R-:W-:-:S05]  /*78a0*/  HADD2.F32 R0, -RZ, R23.H0_H0 ;  /* 0x20000017ff007230 */ /* 0x000fca0000004100 */
[----:B------:R-:W-:-:S04]  /*78b0*/  F2FP.F16.F32.PACK_AB R0, RZ, R0 ;  /* 0x00000000ff00723e */ /* 0x000fc800000000ff */
[----:B------:R-:W-:-:S05]  /*78c0*/  PRMT R0, R0, 0x5410, RZ ;  /* 0x0000541000007816 */ /* 0x000fca00000000ff */
[----:B------:R-:W-:Y:S01]  /*78d0*/  STG.E desc[UR36][R2.64], R0 ;  /* 0x0000000002007986 */ /* 0x000fe2000c101924 */
[----:B------:R-:W-:Y:S05]  /*78e0*/  EXIT ;  /* 0x000000000000794d */ /* 0x000fea0003800000 */
.L_x_1154:
[----:B------:R-:W-:-:S05]  /*78f0*/  HADD2.F32 R4, -RZ, R23.H0_H0 ;  /* 0x20000017ff047230 */ /* 0x000fca0000004100 */
[----:B------:R-:W-:-:S06]  /*7900*/  FMUL.FTZ R4, R4, 1 ;  /* 0x3f80000004047820 */ /* 0x000fcc0000410000 */
[----:B------:R-:W0:Y:S02]  /*7910*/  F2F.F64.F32 R4, R4 ;  /* 0x0000000400047310 */ /* 0x000e240000201800 */
[----:B0-----:R-:W-:Y:S01]  /*7920*/  STG.E.64 desc[UR36][R2.64], R4 ;  /* 0x0000000402007986 */ /* 0x001fe2000c101b24 */
[----:B------:R-:W-:Y:S05]  /*7930*/  EXIT ;  /* 0x000000000000794d */ /* 0x000fea0003800000 */
.L_x_1145:
        /* <DEDUP_REMOVED lines=12> */
[----:B0-----:R-:W-:Y:S01]  /*7a00*/  STG.E.U16 desc[UR36][R2.64], R5 ;  /* 0x0000000502007986 */ /* 0x001fe2000c101524 */
[----:B------:R-:W-:Y:S05]  /*7a10*/  EXIT ;  /* 0x000000000000794d */ /* 0x000fea0003800000 */
.L_x_1159:
        /* <DEDUP_REMOVED lines=18> */
.L_x_1162:
[----:B------:R-:W-:-:S04]  /*7b40*/  SHF.R.U32.HI R5, RZ, 0x18, R5 ;  /* 0x00000018ff057819 */ /* 0x000fc80000011605 */
[----:B------:R-:W-:-:S07]  /*7b50*/  LOP3.LUT R0, R0, 0x80, R5, 0xf8, !PT ;  /* 0x0000008000007812 */ /* 0x000fce00078ef805 */
.L_x_1161:
[----:B------:R-:W-:Y:S05]  /*7b60*/  BSYNC.RECONVERGENT B0 ;  /* 0x0000000000007941 */ /* 0x000fea0003800200 */
.L_x_1160:
[----:B------:R-:W-:Y:S01]  /*7b70*/  STG.E.U8 desc[UR36][R2.64], R0 ;  /* 0x0000000002007986 */ /* 0x000fe2000c101124 */
[----:B------:R-:W-:Y:S05]  /*7b80*/  EXIT ;  /* 0x000000000000794d */ /* 0x000fea0003800000 */
.L_x_1158:
        /* <DEDUP_REMOVED lines=18> */
.L_x_1165:
[----:B------:R-:W-:-:S04]  /*7cb0*/  SHF.R.U32.HI R5, RZ, 0x18, R5 ;  /* 0x00000018ff057819 */ /* 0x000fc80000011605 */
[----:B------:R-:W-:-:S07]  /*7cc0*/  LOP3.LUT R0, R0, 0x80, R5, 0xf8, !PT ;  /* 0x0000008000007812 */ /* 0x000fce00078ef805 */
.L_x_1164:
[----:B------:R-:W-:Y:S05]  /*7cd0*/  BSYNC.RECONVERGENT B0 ;  /* 0x0000000000007941 */ /* 0x000fea0003800200 */
.L_x_1163:
[----:B------:R-:W-:Y:S01]  /*7ce0*/  STG.E.U8 desc[UR36][R2.64], R0 ;  /* 0x0000000002007986 */ /* 0x000fe2000c101124 */
[----:B------:R-:W-:Y:S05]  /*7cf0*/  EXIT ;  /* 0x000000000000794d */ /* 0x000fea0003800000 */
.L_x_1157:
        /* <DEDUP_REMOVED lines=22> */
.L_x_1167:
[----:B------:R-:W-:-:S06]  /*7e60*/  HADD2.F32 R4, -RZ, R23.H0_H0 ;  /* 0x20000017ff047230 */ /* 0x000fcc0000004100 */
[----:B------:R-:W0:Y:S02]  /*7e70*/  F2I.U64.TRUNC R4, R4 ;  /* 0x0000000400047311 */ /* 0x000e24000020d800 */
[----:B0-----:R-:W-:Y:S01]  /*7e80*/  STG.E.64 desc[UR36][R2.64], R4 ;  /* 0x0000000402007986 */ /* 0x001fe2000c101b24 */
[----:B------:R-:W-:Y:S05]  /*7e90*/  EXIT ;  /* 0x000000000000794d */ /* 0x000fea0003800000 */
.L_x_1166:
[----:B------:R-:W-:-:S06]  /*7ea0*/  HADD2.F32 R23, -RZ, R23.H0_H0 ;  /* 0x20000017ff177230 */ /* 0x000fcc0000004100 */
[----:B------:R-:W0:Y:S02]  /*7eb0*/  F2I.FTZ.U32.TRUNC.NTZ R23, R23 ;  /* 0x0000001700177305 */ /* 0x000e24000021f000 */
[----:B0-----:R-:W-:Y:S01]  /*7ec0*/  STG.E desc[UR36][R2.64], R23 ;  /* 0x0000001702007986 */ /* 0x001fe2000c101924 */
[----:B------:R-:W-:Y:S05]  /*7ed0*/  EXIT ;  /* 0x000000000000794d */ /* 0x000fea0003800000 */
.L_x_1156:
        /* <DEDUP_REMOVED lines=9> */
[----:B------:R-:W-:Y:S01]  /*7f70*/  STG.E.U8 desc[UR36][R2.64], R5 ;  /* 0x0000000502007986 */ /* 0x000fe2000c101124 */
[----:B------:R-:W-:Y:S05]  /*7f80*/  EXIT ;  /* 0x000000000000794d */ /* 0x000fea0003800000 */
.L_x_1169:
[----:B------:R-:W-:Y:S01]  /*7f90*/  HADD2.F32 R23, -RZ, R23.H0_H0 ;  /* 0x20000017ff177230 */ /* 0x000fe20000004100 */
[----:B------:R-:W-:-:S04]  /*7fa0*/  CS2R R6, SRZ ;  /* 0x0000000000067805 */ /* 0x000fc8000001ff00 */
[----:B------:R-:W-:-:S06]  /*7fb0*/  FMUL.FTZ R4, R23, 1 ;  /* 0x3f80000017047820 */ /* 0x000fcc0000410000 */
[----:B------:R-:W0:Y:S02]  /*7fc0*/  F2F.F64.F32 R4, R4 ;  /* 0x0000000400047310 */ /* 0x000e240000201800 */
[----:B0-----:R-:W-:Y:S01]  /*7fd0*/  STG.E.128 desc[UR36][R2.64], R4 ;  /* 0x0000000402007986 */ /* 0x001fe2000c101d24 */
[----:B------:R-:W-:Y:S05]  /*7fe0*/  EXIT ;  /* 0x000000000000794d */ /* 0x000fea0003800000 */
.L_x_1168:
[----:B------:R-:W-:-:S13]  /*7ff0*/  ISETP.NE.AND P0, PT, R0, 0xf, PT ;  /* 0x0000000f0000780c */ /* 0x000fda0003f05270 */
[----:B------:R-:W-:Y:S05]  /*8000*/  @!P0 BRA `(.L_x_1170) ;  /* 0x0000000000e88947 */ /* 0x000fea0003800000 */
[----:B------:R-:W-:-:S13]  /*8010*/  ISETP.NE.AND P0, PT, R0, 0x17, PT ;  /* 0x000000170000780c */ /* 0x000fda0003f05270 */
[----:B------:R-:W-:Y:S05]  /*8020*/  @!P0 BRA `(.L_x_1171) ;  /* 0x0000000000908947 */ /* 0x000fea0003800000 */
[----:B------:R-:W-:-:S13]  /*8030*/  ISETP.NE.AND P0, PT, R0, 0x18, PT ;  /* 0x000000180000780c */ /* 0x000fda0003f05270 */
[----:B------:R-:W-:Y:S05]  /*8040*/  @!P0 BRA `(.L_x_1172) ;  /* 0x0000000000448947 */ /* 0x000fea0003800000 */
.L_x_1149:
[----:B------:R-:W-:Y:S01]  /*8050*/  MOV R0, 0x0 ;  /* 0x0000000000007802 */ /* 0x000fe20000000f00 */
[----:B------:R-:W0:Y:S01]  /*8060*/  LDCU.64 UR4, c[0x4][0x128] ;  /* 0x01002500ff0477ac */ /* 0x000e220008000a00 */
[----:B------:R-:W-:Y:S02]  /*8070*/  IMAD.MOV.U32 R8, RZ, RZ, 0x65 ;  /* 0x00000065ff087424 */ /* 0x000fe400078e00ff */
[----:B------:R1:W2:Y:S01]  /*8080*/  LDC.64 R2, c[0x4][R0] ;  /* 0x0100000000027b82 */ /* 0x0002a20000000a00 */
[----:B------:R-:W3:Y:S01]  /*8090*/  LDCU.64 UR6, c[0x4][0x130] ;  /* 0x01002600ff0677ac */ /* 0x000ee20008000a00 */
[----:B------:R-:W-:Y:S02]  /*80a0*/  IMAD.MOV.U32 R12, RZ, RZ, 0x1 ;  /* 0x00000001ff0c7424 */ /* 0x000fe400078e00ff */
[----:B------:R-:W-:Y:S01]  /*80b0*/  IMAD.MOV.U32 R13, RZ, RZ, RZ ;  /* 0x000000ffff0d7224 */ /* 0x000fe200078e00ff */
[----:B------:R-:W4:Y:S01]  /*80c0*/  LDCU.64 UR8, c[0x4][0x30] ;  /* 0x01000600ff0877ac */ /* 0x000f220008000a00 */
[----:B0-----:R-:W-:-:S02]  /*80d0*/  IMAD.U32 R4, RZ, RZ, UR4 ;  /* 0x00000004ff047e24 */ /* 0x001fc4000f8e00ff */
[----:B------:R-:W-:Y:S02]  /*80e0*/  IMAD.U32 R5, RZ, RZ, UR5 ;  /* 0x00000005ff057e24 */ /* 0x000fe4000f8e00ff */
[----:B---3--:R-:W-:Y:S02]  /*80f0*/  IMAD.U32 R6, RZ, RZ, UR6 ;  /* 0x00000006ff067e24 */ /* 0x008fe4000f8e00ff */
[----:B------:R-:W-:Y:S02]  /*8100*/  IMAD.U32 R7, RZ, RZ, UR7 ;  /* 0x00000007ff077e24 */ /* 0x000fe4000f8e00ff */
[----:B----4-:R-:W-:Y:S02]  /*8110*/  IMAD.U32 R10, RZ, RZ, UR8 ;  /* 0x00000008ff0a7e24 */ /* 0x010fe4000f8e00ff */
[----:B-1----:R-:W-:-:S07]  /*8120*/  IMAD.U32 R11, RZ, RZ, UR9 ;  /* 0x00000009ff0b7e24 */ /* 0x002fce000f8e00ff */
[----:B------:R-:W-:-:S07]  /*8130*/  LEPC R20, `(.L_x_1173) ;  /* 0x000000001014794e */ /* 0x000fce0000000000 */
[----:B--2---:R-:W-:Y:S05]  /*8140*/  CALL.ABS.NOINC R2 ;  /* 0x0000000002007343 */ /* 0x004fea0003c00000 */
.L_x_1173:
[----:B------:R-:W-:Y:S05]  /*8150*/  EXIT ;  /* 0x000000000000794d */ /* 0x000fea0003800000 */
.L_x_1172:
        /* <DEDUP_REMOVED lines=13> */
.L_x_1175:
[----:B------:R-:W-:Y:S05]  /*8230*/  BSYNC.RECONVERGENT B0 ;  /* 0x0000000000007941 */ /* 0x000fea0003800200 */
.L_x_1174:
[----:B------:R-:W-:-:S05]  /*8240*/  LOP3.LUT R5, R0, 0x80, R5, 0xf8, !PT ;  /* 0x0000008000057812 */ /* 0x000fca00078ef805 */
[----:B------:R-:W-:Y:S01]  /*8250*/  STG.E.U8 desc[UR36][R2.64], R5 ;  /* 0x0000000502007986 */ /* 0x000fe2000c101124 */
[----:B------:R-:W-:Y:S05]  /*8260*/  EXIT ;  /* 0x000000000000794d */ /* 0x000fea0003800000 */
.L_x_1171:
        /* <DEDUP_REMOVED lines=12> */
.L_x_1177:
[----:B------:R-:W-:Y:S01]  /*8330*/  IMAD.MOV.U32 R0, RZ, RZ, 0x7f ;  /* 0x0000007fff007424 */ /* 0x000fe200078e00ff */
[----:B------:R-:W-:-:S04]  /*8340*/  ISETP.GT.U32.AND P0, PT, R4, 0x7f800000, PT ;  /* 0x7f8000000400780c */ /* 0x000fc80003f04070 */
[----:B------:R-:W-:-:S09]  /*8350*/  SEL R0, R0, 0x7c, P0 ;  /* 0x0000007c00007807 */ /* 0x000fd20000000000 */
.L_x_1178:
[----:B------:R-:W-:Y:S05]  /*8360*/  BSYNC.RECONVERGENT B0 ;  /* 0x0000000000007941 */ /* 0x000fea0003800200 */
.L_x_1176:
[----:B------:R-:W-:-:S04]  /*8370*/  SHF.R.U32.HI R5, RZ, 0x18, R5 ;  /* 0x00000018ff057819 */ /* 0x000fc80000011605 */
[----:B------:R-:W-:-:S05]  /*8380*/  LOP3.LUT R5, R0, 0x80, R5, 0xf8, !PT ;  /* 0x0000008000057812 */ /* 0x000fca00078ef805 */
[----:B------:R-:W-:Y:S01]  /*8390*/  STG.E.U8 desc[UR36][R2.64], R5 ;  /* 0x0000000502007986 */ /* 0x000fe2000c101124 */
[----:B------:R-:W-:Y:S05]  /*83a0*/  EXIT ;  /* 0x000000000000794d */ /* 0x000fea0003800000 */
.L_x_1170:
[----:B------:R-:W-:-:S05]  /*83b0*/  HADD2.F32 R0, -RZ, R23.H0_H0 ;  /* 0x20000017ff007230 */ /* 0x000fca0000004100 */
[----:B------:R-:W-:-:S05]  /*83c0*/  F2FP.BF16.F32.PACK_AB R0, RZ, R0 ;  /* 0x00000000ff00723e */ /* 0x000fca00000010ff */
[----:B------:R-:W-:Y:S01]  /*83d0*/  STG.E.U16 desc[UR36][R2.64], R0 ;  /* 0x0000000002007986 */ /* 0x000fe2000c101524 */
[----:B------:R-:W-:Y:S05]  /*83e0*/  EXIT ;  /* 0x000000000000794d */ /* 0x000fea0003800000 */
.L_x_1179:
        /* <DEDUP_REMOVED lines=9> */
.L_x_2670:


//--------------------- .text._ZN2at6native18elementwise_kernelILi128ELi4EZNS0_22gpu_kernel_impl_nocastIZZZNS0_15sin_kernel_cudaERNS_18TensorIteratorBaseEENKUlvE0_clEvENKUlvE1_clEvEUlN3c104HalfEE_EEvS4_RKT_EUliE_EEviT1_ --------------------------
	.section	.text._ZN2at6native18elementwise_kernelILi128ELi4EZNS0_22gpu_kernel_impl_nocastIZZZNS0_15sin_kernel_cudaERNS_18TensorIteratorBaseEENKUlvE0_clEvENKUlvE1_clEvEUlN3c104HalfEE_EEvS4_RKT_EUliE_EEviT1_,"ax",@progbits
	.align	128
        .global         _ZN2at6native18elementwise_kernelILi128ELi4EZNS0_22gpu_kernel_impl_nocastIZZZNS0_15sin_kernel_cudaERNS_18TensorIteratorBaseEENKUlvE0_clEvENKUlvE1_clEvEUlN3c104HalfEE_EEvS4_RKT_EUliE_EEviT1_
        .type           _ZN2at6native18elementwise_kernelILi128ELi4EZNS0_22gpu_kernel_impl_nocastIZZZNS0_15sin_kernel_cudaERNS_18TensorIteratorBaseEENKUlvE0_clEvENKUlvE1_clEvEUlN3c104HalfEE_EEvS4_RKT_EUliE_EEviT1_,@function
        .size           _ZN2at6native18elementwise_kernelILi128ELi4EZNS0_22gpu_kernel_impl_nocastIZZZNS0_15sin_kernel_cudaERNS_18TensorIteratorBaseEENKUlvE0_clEvENKUlvE1_clEvEUlN3c104HalfEE_EEvS4_RKT_EUliE_EEviT1_,(.L_x_2671 - _ZN2at6native18elementwise_kernelILi128ELi4EZNS0_22gpu_kernel_impl_nocastIZZZNS0_15sin_kernel_cudaERNS_18TensorIteratorBaseEENKUlvE0_clEvENKUlvE1_clEvEUlN3c104HalfEE_EEvS4_RKT_EUliE_EEviT1_)
        .other          _ZN2at6native18elementwise_kernelILi128ELi4EZNS0_22gpu_kernel_impl_nocastIZZZNS0_15sin_kernel_cudaERNS_18TensorIteratorBaseEENKUlvE0_clEvENKUlvE1_clEvEUlN3c104HalfEE_EEvS4_RKT_EUliE_EEviT1_,@"STO_CUDA_ENTRY STV_DEFAULT"
_ZN2at6native18elementwise_kernelILi128ELi4EZNS0_22gpu_kernel_impl_nocastIZZZNS0_15sin_kernel_cudaERNS_18TensorIteratorBaseEENKUlvE0_clEvENKUlvE1_clEvEUlN3c104HalfEE_EEvS4_RKT_EUliE_EEviT1_:
.text._ZN2at6native18elementwise_kernelILi128ELi4EZNS0_22gpu_kernel_impl_nocastIZZZNS0_15sin_kernel_cudaERNS_18TensorIteratorBaseEENKUlvE0_clEvENKUlvE1_clEvEUlN3c104HalfEE_EEvS4_RKT_EUliE_EEviT1_:
        /* <DEDUP_REMOVED lines=20> */
[----:B--2---:R-:W-:-:S05]  /*0140*/  HADD2.F32 R0, -RZ, R4.H0_H0 ;  /* 0x20000004ff007230 */ /* 0x004fca0000004100 */
[----:B------:R-:W-:-:S04]  /*0150*/  FMUL.RZ R2, R0, 0.15915493667125701904 ;  /* 0x3e22f98300027820 */ /* 0x000fc8000040c000 */
[----:B------:R-:W1:Y:S02]  /*0160*/  MUFU.SIN R0, R2 ;  /* 0x0000000200007308 */ /* 0x000e640000000400 */
[----:B-1----:R-:W-:-:S05]  /*0170*/  F2FP.F16.F32.PACK_AB R0, RZ, R0 ;  /* 0x00000000ff00723e */ /* 0x002fca00000000ff */
[----:B0-----:R0:W-:Y:S01]  /*0180*/  STG.E.U16 desc[UR6][R6.64], R0 ;  /* 0x0000000006007986 */ /* 0x0011e2000c101506 */
[----:B------:R-:W-:Y:S05]  /*0190*/  @P0 BRA `(.L_x_1184) ;  /* 0x0000000000580947 */ /* 0x000fea0003800000 */
[----:B------:R-:W1:Y:S02]  /*01a0*/  LDC.64 R4, c[0x0][0x588] ;  /* 0x00016200ff047b82 */ /* 0x000e640000000a00 */
[----:B-1----:R-:W2:Y:S06]  /*01b0*/  LDG.E.U16 R4, desc[UR6][R4.64] ;  /* 0x0000000604047981 */ /* 0x002eac000c1e1500 */
[----:B0-----:R-:W0:Y:S01]  /*01c0*/  LDC.64 R6, c[0x0][0x580] ;  /* 0x00016000ff067b82 */ /* 0x001e220000000a00 */
[----:B------:R-:W-:Y:S01]  /*01d0*/  IADD3 R3, PT, PT, R3, 0x80, RZ ;  /* 0x0000008003037810 */ /* 0x000fe20007ffe0ff */
[----:B--2---:R-:W-:-:S05]  /*01e0*/  HADD2.F32 R0, -RZ, R4.H0_H0 ;  /* 0x20000004ff007230 */ /* 0x004fca0000004100 */
[----:B------:R-:W-:-:S04]  /*01f0*/  FMUL.RZ R2, R0, 0.15915493667125701904 ;  /* 0x3e22f98300027820 */ /* 0x000fc8000040c000 */
[----:B------:R-:W1:Y:S02]  /*0200*/  MUFU.SIN R0, R2 ;  /* 0x0000000200007308 */ /* 0x000e640000000400 */
[----:B-1----:R-:W-:-:S05]  /*0210*/  F2FP.F16.F32.PACK_AB R0, RZ, R0 ;  /* 0x00000000ff00723e */ /* 0x002fca00000000ff */
[----:B0-----:R0:W-:Y:S02]  /*0220*/  STG.E.U16 desc[UR6][R6.64], R0 ;  /* 0x0000000006007986 */ /* 0x0011e4000c101506 */
.L_x_1183:
[----:B------:R-:W-:-:S13]  /*0230*/  ISETP.GE.AND P0, PT, R3, UR4, PT ;  /* 0x0000000403007c0c */ /* 0x000fda000bf06270 */
[----:B------:R-:W-:Y:S05]  /*0240*/  @P0 BREAK.RELIABLE B1 ;  /* 0x0000000000010942 */ /* 0x000fea0003800100 */
[----:B------:R-:W-:Y:S05]  /*0250*/  @P0 BRA `(.L_x_1184) ;  /* 0x0000000000280947 */ /* 0x000fea0003800000 */
[----:B------:R-:W-:Y:S05]  /*0260*/  BSYNC.RELIABLE B1 ;  /* 0x0000000000017941 */ /* 0x000fea0003800100 */
.L_x_1182:
        /* <DEDUP_REMOVED lines=9> */
.L_x_1184:
[----:B------:R-:W-:Y:S05]  /*0300*/  BSYNC.RECONVERGENT B0 ;  /* 0x0000000000007941 */ /* 0x000fea0003800200 */
.L_x_1181:
[----:B------:R-:W-:Y:S05]  /*0310*/  WARPSYNC.ALL ;  /* 0x0000000000007948 */ /* 0x000fea0003800000 */
[----:B------:R-:W-:-:S13]  /*0320*/  ISETP.GE.AND P0, PT, R3, UR4, PT ;  /* 0x0000000403007c0c */ /* 0x000fda000bf06270 */
[----:B------:R-:W-:Y:S05]  /*0330*/  @P0 EXIT ;  /* 0x000000000000094d */ /* 0x000fea0003800000 */
[----:B------:R-:W2:Y:S02]  /*0340*/  LDC.64 R2, c[0x0][0x588] ;  /* 0x00016200ff027b82 */ /* 0x000ea40000000a00 */
[----:B--2---:R-:W0:Y:S06]  /*0350*/  LDG.E.U16 R2, desc[UR6][R2.64] ;  /* 0x0000000602027981 */ /* 0x004e2c000c1e1500 */
[----:B------:R-:W2:Y:S01]  /*0360*/  LDC.64 R4, c[0x0][0x580] ;  /* 0x00016000ff047b82 */ /* 0x000ea20000000a00 */
[----:B01----:R-:W-:-:S05]  /*0370*/  HADD2.F32 R0, -RZ, R2.H0_H0 ;  /* 0x20000002ff007230 */ /* 0x003fca0000004100 */
[----:B------:R-:W-:-:S04]  /*0380*/  FMUL.RZ R6, R0, 0.15915493667125701904 ;  /* 0x3e22f98300067820 */ /* 0x000fc8000040c000 */
[----:B------:R-:W0:Y:S02]  /*0390*/  MUFU.SIN R0, R6 ;  /* 0x0000000600007308 */ /* 0x000e240000000400 */
[----:B0-----:R-:W-:-:S05]  /*03a0*/  F2FP.F16.F32.PACK_AB R0, RZ, R0 ;  /* 0x00000000ff00723e */ /* 0x001fca00000000ff */
[----:B--2---:R-:W-:Y:S01]  /*03b0*/  STG.E.U16 desc[UR6][R4.64], R0 ;  /* 0x0000000004007986 */ /* 0x004fe2000c101506 */
[----:B------:R-:W-:Y:S05]  /*03c0*/  EXIT ;  /* 0x000000000000794d */ /* 0x000fea0003800000 */
.L_x_1180:
        /* <DEDUP_REMOVED lines=9> */
[----:B------:R-:W-:Y:S01]  /*0460*/  HFMA2 R4, -RZ, RZ, 0, 0 ;  /* 0x00000000ff047431 */ /* 0x000fe200000001ff */
[----:B------:R-:W-:Y:S01]  /*0470*/  MOV R5, R3 ;  /* 0x0000000300057202 */ /* 0x000fe20000000f00 */
[----:B------:R-:W1:Y:S01]  /*0480*/  LDCU UR5, c[0x0][0x38c] ;  /* 0x00007180ff0577ac */ /* 0x000e620008000800 */
[----:B------:R-:W-:Y:S01]  /*0490*/  ISETP.NE.AND P0, PT, R2, RZ, PT ;  /* 0x000000ff0200720c */ /* 0x000fe20003f05270 */
        /* <DEDUP_REMOVED lines=293> */
.L_x_1188:
[----:B------:R-:W0:Y:S02]  /*16f0*/  LDCU.128 UR8, c[0x0][0x580] ;  /* 0x0000b000ff0877ac */ /* 0x000e240008000c00 */
[----:B0-----:R-:W-:-:S04]  /*1700*/  IADD3 R6, P0, PT, R4, UR10, RZ ;  /* 0x0000000a04067c10 */ /* 0x001fc8000ff1e0ff */
[----:B------:R-:W-:-:S05]  /*1710*/  IADD3.X R7, PT, PT, RZ, UR11, RZ, P0, !PT ;  /* 0x0000000bff077c10 */ /* 0x000fca00087fe4ff */
[----:B------:R-:W2:Y:S01]  /*1720*/  LDG.E.U16 R6, desc[UR6][R6.64] ;  /* 0x0000000606067981 */ /* 0x000ea2000c1e1500 */
[----:B------:R-:W-:Y:S01]  /*1730*/  IADD3 R3, PT, PT, R3, 0x80, RZ ;  /* 0x0000008003037810 */ /* 0x000fe20007ffe0ff */
[----:B--2---:R-:W-:-:S05]  /*1740*/  HADD2.F32 R4, -RZ, R6.H0_H0 ;  /* 0x20000006ff047230 */ /* 0x004fca0000004100 */
[----:B------:R-:W-:Y:S01]  /*1750*/  FMUL.RZ R9, R4, 0.15915493667125701904 ;  /* 0x3e22f98304097820 */ /* 0x000fe2000040c000 */
[----:B------:R-:W-:-:S03]  /*1760*/  IADD3 R4, P0, PT, R5, UR8, RZ ;  /* 0x0000000805047c10 */ /* 0x000fc6000ff1e0ff */
[----:B------:R-:W0:Y:S01]  /*1770*/  MUFU.SIN R8, R9 ;  /* 0x0000000900087308 */ /* 0x000e220000000400 */
[----:B------:R-:W-:Y:S02]  /*1780*/  IADD3.X R5, PT, PT, RZ, UR9, RZ, P0, !PT ;  /* 0x00000009ff057c10 */ /* 0x000fe400087fe4ff */
[----:B------:R-:W-:-:S13]  /*1790*/  ISETP.GE.AND P0, PT, R3, UR4, PT ;  /* 0x0000000403007c0c */ /* 0x000fda000bf06270 */
[----:B------:R-:W-:Y:S05]  /*17a0*/  @P0 BREAK.RELIABLE B1 ;  /* 0x0000000000010942 */ /* 0x000fea0003800100 */
[----:B0-----:R-:W-:-:S05]  /*17b0*/  F2FP.F16.F32.PACK_AB R8, RZ, R8 ;  /* 0x00000008ff08723e */ /* 0x001fca00000000ff */
[----:B------:R0:W-:Y:S01]  /*17c0*/  STG.E.U16 desc[UR6][R4.64], R8 ;  /* 0x0000000804007986 */ /* 0x0001e2000c101506 */
[----:B------:R-:W-:Y:S05]  /*17d0*/  @P0 BRA `(.L_x_1189) ;  /* 0x0000002400c00947 */ /* 0x000fea0003800000 */
[----:B------:R-:W1:Y:S01]  /*17e0*/  LDCU.64 UR8, c[0x0][0x390] ;  /* 0x00007200ff0877ac */ /* 0x000e620008000a00 */
[----:B0-----:R-:W-:Y:S02]  /*17f0*/  HFMA2 R4, -RZ, RZ, 0, 0 ;  /* 0x00000000ff047431 */ /* 0x001fe400000001ff */
[----:B------:R-:W-:Y:S01]  /*1800*/  IMAD.MOV.U32 R5, RZ, RZ, R3 ;  /* 0x000000ffff057224 */ /* 0x000fe200078e0003 */
        /* <DEDUP_REMOVED lines=283> */
[----:B------:R-:W-:-:S05]  /*29c0*/  @P0 MOV R10, RZ ;  /* 0x000000ff000a0202 */ /* 0x000fca0000000f00 */
[----:B------:R-:W1:Y:S01]  /*29d0*/  @P0 LDC.64 R8, c[0x0][0x578] ;  /* 0x00015e00ff080b82 */ /* 0x000e620000000a00 */
[--C-:B------:R-:W-:Y:S02]  /*29e0*/  IMAD.MOV R13, RZ, RZ, -R11.reuse ;  /* 0x000000ffff0d7224 */ /* 0x100fe400078e0a0b */
        /* <DEDUP_REMOVED lines=9> */
.L_x_1190:
        /* <DEDUP_REMOVED lines=10> */
[----:B0-----:R-:W-:-:S05]  /*2b20*/  F2FP.F16.F32.PACK_AB R8, RZ, R8 ;  /* 0x00000008ff08723e */ /* 0x001fca00000000ff */
[----:B------:R0:W-:Y:S02]  /*2b30*/  STG.E.U16 desc[UR6][R4.64], R8 ;  /* 0x0000000804007986 */ /* 0x0001e4000c101506 */
.L_x_1187:
[----:B------:R-:W-:-:S13]  /*2b40*/  ISETP.GE.AND P0, PT, R3, UR4, PT ;  /* 0x0000000403007c0c */ /* 0x000fda000bf06270 */
[----:B------:R-:W-:Y:S05]  /*2b50*/  @P0 BREAK.RELIABLE B1 ;  /* 0x0000000000010942 */ /* 0x000fea0003800100 */
[----:B------:R-:W-:Y:S05]  /*2b60*/  @P0 BRA `(.L_x_1189) ;  /* 0x0000001000dc0947 */ /* 0x000fea0003800000 */
[----:B------:R-:W-:Y:S05]  /*2b70*/  BSYNC.RELIABLE B1 ;  /* 0x0000000000017941 */ /* 0x000fea0003800100 */
.L_x_1186:
[----:B------:R-:W1:Y:S01]  /*2b80*/  LDCU.64 UR8, c[0x0][0x390] ;  /* 0x00007200ff0877ac */ /* 0x000e620008000a00 */
[----:B0-----:R-:W-:Y:S01]  /*2b90*/  HFMA2 R4, -RZ, RZ, 0, 0 ;  /* 0x00000000ff047431 */ /* 0x001fe200000001ff */
        /* <DEDUP_REMOVED lines=296> */
.L_x_1191:
        /* <DEDUP_REMOVED lines=12> */
.L_x_1189:
[----:B------:R-:W-:Y:S05]  /*3ee0*/  BSYNC.RECONVERGENT B0 ;  /* 0x0000000000007941 */ /* 0x000fea0003800200 */
.L_x_1185:
[----:B------:R-:W-:Y:S05]  /*3ef0*/  WARPSYNC.ALL ;  /* 0x0000000000007948 */ /* 0x000fea0003800000 */
[----:B------:R-:W-:-:S13]  /*3f00*/  ISETP.GE.AND P0, PT, R3, UR4, PT ;  /* 0x0000000403007c0c */ /* 0x000fda000bf06270 */
[----:B------:R-:W-:Y:S05]  /*3f10*/  @P0 EXIT ;  /* 0x000000000000094d */ /* 0x000fea0003800000 */
[----:B------:R-:W2:Y:S01]  /*3f20*/  LDCU.64 UR4, c[0x0][0x390] ;  /* 0x00007200ff0477ac */ /* 0x000ea20008000a00 */
[----:B01----:R-:W-:Y:S02]  /*3f30*/  MOV R4, RZ ;  /* 0x000000ff00047202 */ /* 0x003fe40000000f00 */
        /* <DEDUP_REMOVED lines=296> */
.L_x_1192:
[----:B------:R-:W0:Y:S02]  /*51c0*/  LDCU.128 UR8, c[0x0][0x580] ;  /* 0x0000b000ff0877ac */ /* 0x000e240008000c00 */
[----:B0-----:R-:W-:-:S04]  /*51d0*/  IADD3 R4, P0, PT, R2, UR10, RZ ;  /* 0x0000000a02047c10 */ /* 0x001fc8000ff1e0ff */
[----:B------:R-:W-:-:S05]  /*51e0*/  IADD3.X R5, PT, PT, RZ, UR11, RZ, P0, !PT ;  /* 0x0000000bff057c10 */ /* 0x000fca00087fe4ff */
[----:B------:R-:W2:Y:S01]  /*51f0*/  LDG.E.U16 R4, desc[UR6][R4.64] ;  /* 0x0000000604047981 */ /* 0x000ea2000c1e1500 */
[----:B------:R-:W-:-:S04]  /*5200*/  IADD3 R2, P0, PT, R3, UR8, RZ ;  /* 0x0000000803027c10 */ /* 0x000fc8000ff1e0ff */
[----:B------:R-:W-:Y:S01]  /*5210*/  IADD3.X R3, PT, PT, RZ, UR9, RZ, P0, !PT ;  /* 0x00000009ff037c10 */ /* 0x000fe200087fe4ff */
[----:B--2---:R-:W-:-:S05]  /*5220*/  HADD2.F32 R0, -RZ, R4.H0_H0 ;  /* 0x20000004ff007230 */ /* 0x004fca0000004100 */
[----:B------:R-:W-:-:S04]  /*5230*/  FMUL.RZ R6, R0, 0.15915493667125701904 ;  /* 0x3e22f98300067820 */ /* 0x000fc8000040c000 */
[----:B------:R-:W0:Y:S02]  /*5240*/  MUFU.SIN R0, R6 ;  /* 0x0000000600007308 */ /* 0x000e240000000400 */
[----:B0-----:R-:W-:-:S05]  /*5250*/  F2FP.F16.F32.PACK_AB R0, RZ, R0 ;  /* 0x00000000ff00723e */ /* 0x001fca00000000ff */
[----:B------:R-:W-:Y:S01]  /*5260*/  STG.E.U16 desc[UR6][R2.64], R0 ;  /* 0x0000000002007986 */ /* 0x000fe2000c101506 */
[----:B------:R-:W-:Y:S05]  /*5270*/  EXIT ;  /* 0x000000000000794d */ /* 0x000fea0003800000 */
.L_x_1193:
        /* <DEDUP_REMOVED lines=16> */
.L_x_2671:


//--------------------- .text._ZN2at6native27unrolled_elementwise_kernelIZZZNS0_15sin_kernel_cudaERNS_18TensorIteratorBaseEENKUlvE0_clEvENKUlvE1_clEvEUlN3c104HalfEE_St5arrayIPcLm2EELi4E23TrivialOffsetCalculatorILi1EjESD_NS0_6memory15LoadWithoutCastENSE_16StoreWithoutCastEEEviT_T0_T2_T3_T4_T5_ --------------------------
	.section	.text._ZN2at6native27unrolled_elementwise_kernelIZZZNS0_15sin_kernel_cudaERNS_18TensorIteratorBaseEENKUlvE0_clEvENKUlvE1_clEvEUlN3c104HalfEE_St5arrayIPcLm2EELi4E23TrivialOffsetCalculatorILi1EjESD_NS0_6memory15LoadWithoutCastENSE_16StoreWithoutCastEEEviT_T0_T2_T3_T4_T5_,"ax",@progbits
	.align	128
        .global         _ZN2at6native27unrolled_elementwise_kernelIZZZNS0_15sin_kernel_cudaERNS_18TensorIteratorBaseEENKUlvE0_clEvENKUlvE1_clEvEUlN3c104HalfEE_St5arrayIPcLm2EELi4E23TrivialOffsetCalculatorILi1EjESD_NS0_6memory15LoadWithoutCastENSE_16StoreWithoutCastEEEviT_T0_T2_T3_T4_T5_
        .type           _ZN2at6native27unrolled_elementwise_kernelIZZZNS0_15sin_kernel_cudaERNS_18TensorIteratorBaseEENKUlvE0_clEvENKUlvE1_clEvEUlN3c104HalfEE_St5arrayIPcLm2EELi4E23TrivialOffsetCalculatorILi1EjESD_NS0_6memory15LoadWithoutCastENSE_16StoreWithoutCastEEEviT_T0_T2_T3_T4_T5_,@function
        .size           _ZN2at6native27unrolled_elementwise_kernelIZZZNS0_15sin_kernel_cudaERNS_18TensorIteratorBaseEENKUlvE0_clEvENKUlvE1_clEvEUlN3c104HalfEE_St5arrayIPcLm2EELi4E23TrivialOffsetCalculatorILi1EjESD_NS0_6memory15LoadWithoutCastENSE_16StoreWithoutCastEEEviT_T0_T2_T3_T4_T5_,(.L_x_2672 - _ZN2at6native27unrolled_elementwise_kernelIZZZNS0_15sin_kernel_cudaERNS_18TensorIteratorBaseEENKUlvE0_clEvENKUlvE1_clEvEUlN3c104HalfEE_St5arrayIPcLm2EELi4E23TrivialOffsetCalculatorILi1EjESD_NS0_6memory15LoadWithoutCastENSE_16StoreWithoutCastEEEviT_T0_T2_T3_T4_T5_)
        .other          _ZN2at6native27unrolled_elementwise_kernelIZZZNS0_15sin_kernel_cudaERNS_18TensorIteratorBaseEENKUlvE0_clEvENKUlvE1_clEvEUlN3c104HalfEE_St5arrayIPcLm2EELi4E23TrivialOffsetCalculatorILi1EjESD_NS0_6memory15LoadWithoutCastENSE_16StoreWithoutCastEEEviT_T0_T2_T3_T4_T5_,@"STO_CUDA_ENTRY STV_DEFAULT"
_ZN2at6native27unrolled_elementwise_kernelIZZZNS0_15sin_kernel_cudaERNS_18TensorIteratorBaseEENKUlvE0_clEvENKUlvE1_clEvEUlN3c104HalfEE_St5arrayIPcLm2EELi4E23TrivialOffsetCalculatorILi1EjESD_NS0_6memory15LoadWithoutCastENSE_16StoreWithoutCastEEEviT_T0_T2_T3_T4_T5_:
.text._ZN2at6native27unrolled_elementwise_kernelIZZZNS0_15sin_kernel_cudaERNS_18TensorIteratorBaseEENKUlvE0_clEvENKUlvE1_clEvEUlN3c104HalfEE_St5arrayIPcLm2EELi4E23TrivialOffsetCalculatorILi1EjESD_NS0_6memory15LoadWithoutCastENSE_16StoreWithoutCastEEEviT_T0_T2_T3_T4_T5_:
        /* <DEDUP_REMOVED lines=11> */
[----:B------:R-:W-:-:S03]  /*00b0*/  @!P0 LEA R7, R3, R0, 0x9 ;  /* 0x0000000003078211 */ /* 0x000fc600078e48ff */
        /* <DEDUP_REMOVED lines=8> */
[----:B------:R-:W-:Y:S01]  /*0140*/  @!P2 IMAD R7, R3, 0x200, R18 ;  /* 0x000002000307a824 */ /* 0x000fe200078e0212 */
[----:B------:R-:W-:Y:S01]  /*0150*/  PRMT R19, RZ, 0x7610, R19 ;  /* 0x00007610ff137816 */ /* 0x000fe20000000013 */
[----:B--2---:R-:W-:Y:S01]  /*0160*/  @!P1 IMAD.WIDE.U32 R14, R11, 0x2, R14 ;  /* 0x000000020b0e9825 */ /* 0x004fe200078e000e */
[----:B------:R-:W-:-:S06]  /*0170*/  PRMT R11, RZ, 0x7610, R11 ;  /* 0x00007610ff0b7816 */ /* 0x000fcc000000000b */
[----:B------:R2:W4:Y:S01]  /*0180*/  @!P1 LDG.E.U16 R11, desc[UR4][R14.64] ;  /* 0x000000040e0b9981 */ /* 0x000522000c1e1500 */
[----:B-1----:R-:W-:-:S05]  /*0190*/  @!P2 IMAD.WIDE.U32 R8, R7, 0x2, R8 ;  /* 0x000000020708a825 */ /* 0x002fca00078e0008 */
[----:B------:R1:W4:Y:S01]  /*01a0*/  @!P2 LDG.E.U16 R19, desc[UR4][R8.64] ;  /* 0x000000040813a981 */ /* 0x000322000c1e1500 */
[----:B------:R-:W-:-:S04]  /*01b0*/  @!P2 IADD3 R18, PT, PT, R18, 0x80, RZ ;  /* 0x000000801212a810 */ /* 0x000fc80007ffe0ff */
        /* <DEDUP_REMOVED lines=19> */
[----:B---3--:R-:W-:-:S05]  /*02f0*/  @!P1 HADD2.F32 R10, -RZ, R10.H0_H0 ;  /* 0x2000000aff0a9230 */ /* 0x008fca0000004100 */
[----:B------:R-:W-:-:S06]  /*0300*/  @!P1 FMUL.RZ R10, R10, 0.15915493667125701904 ;  /* 0x3e22f9830a0a9820 */ /* 0x000fcc000040c000 */
[----:B------:R-:W0:Y:S01]  /*0310*/  @!P1 MUFU.SIN R10, R10 ;  /* 0x0000000a000a9308 */ /* 0x000e220000000400 */
[----:B----4-:R-:W-:-:S05]  /*0320*/  @!P2 HADD2.F32 R11, -RZ, R11.H0_H0 ;  /* 0x2000000bff0ba230 */ /* 0x010fca0000004100 */
[----:B------:R-:W-:Y:S01]  /*0330*/  @!P2 FMUL.RZ R11, R11, 0.15915493667125701904 ;  /* 0x3e22f9830b0ba820 */ /* 0x000fe2000040c000 */
[----:B0-----:R-:W-:Y:S01]  /*0340*/  @!P1 F2FP.F16.F32.PACK_AB R6, RZ, R10 ;  /* 0x0000000aff06923e */ /* 0x001fe200000000ff */
[----:B------:R-:W-:-:S04]  /*0350*/  @!P3 HADD2.F32 R19, -RZ, R19.H0_H0 ;  /* 0x20000013ff13b230 */ /* 0x000fc80000004100 */
[----:B------:R0:W-:Y:S01]  /*0360*/  @!P1 STG.E.U16 desc[UR4][R8.64], R6 ;  /* 0x0000000608009986 */ /* 0x0001e2000c101504 */
[----:B------:R-:W-:Y:S01]  /*0370*/  @!P3 FMUL.RZ R12, R19, 0.15915493667125701904 ;  /* 0x3e22f983130cb820 */ /* 0x000fe2000040c000 */
[----:B------:R-:W1:Y:S08]  /*0380*/  @!P2 MUFU.SIN R11, R11 ;  /* 0x0000000b000ba308 */ /* 0x000e700000000400 */
[----:B------:R-:W2:Y:S01]  /*0390*/  @!P3 MUFU.SIN R12, R12 ;  /* 0x0000000c000cb308 */ /* 0x000ea20000000400 */
[----:B-1----:R-:W-:-:S02]  /*03a0*/  @!P2 F2FP.F16.F32.PACK_AB R2, RZ, R11 ;  /* 0x0000000bff02a23e */ /* 0x002fc400000000ff */
[----:B--2---:R-:W-:Y:S01]  /*03b0*/  @!P3 F2FP.F16.F32.PACK_AB R4, RZ, R12 ;  /* 0x0000000cff04b23e */ /* 0x004fe200000000ff */
        /* <DEDUP_REMOVED lines=11> */
.L_x_1195:
[----:B------:R-:W-:Y:S05]  /*0470*/  BSYNC.RECONVERGENT B0 ;  /* 0x0000000000007941 */ /* 0x000fea0003800200 */
.L_x_1194:
[----:B------:R-:W-:Y:S01]  /*0480*/  ISETP.GE.AND P1, PT, R0, R5, PT ;  /* 0x000000050000720c */ /* 0x000fe20003f26270 */
[----:B-----5:R-:W-:-:S05]  /*0490*/  @!P0 HADD2.F32 R7, -RZ, R7.H0_H0 ;  /* 0x20000007ff078230 */ /* 0x020fca0000004100 */
[----:B------:R-:W-:-:S07]  /*04a0*/  @!P0 FMUL.RZ R7, R7, 0.15915493667125701904 ;  /* 0x3e22f98307078820 */ /* 0x000fce000040c000 */
[----:B------:R-:W-:Y:S05]  /*04b0*/  @P1 EXIT ;  /* 0x000000000000194d */ /* 0x000fea0003800000 */
[----:B0-----:R-:W0:Y:S01]  /*04c0*/  LDC.64 R4, c[0x0][0x388] ;  /* 0x0000e200ff047b82 */ /* 0x001e220000000a00 */
[----:B------:R-:W1:Y:S01]  /*04d0*/  @!P0 MUFU.SIN R2, R7 ;  /* 0x0000000700028308 */ /* 0x000e620000000400 */
[----:B------:R-:W-:Y:S01]  /*04e0*/  IMAD R3, R3, 0x200, R0 ;  /* 0x0000020003037824 */ /* 0x000fe200078e0200 */
[----:B-1----:R-:W-:-:S03]  /*04f0*/  @!P0 F2FP.F16.F32.PACK_AB R6, RZ, R2 ;  /* 0x00000002ff06823e */ /* 0x002fc600000000ff */
[----:B0-----:R-:W-:-:S05]  /*0500*/  IMAD.WIDE.U32 R2, R3, 0x2, R4 ;  /* 0x0000000203027825 */ /* 0x001fca00078e0004 */
[----:B------:R-:W-:Y:S01]  /*0510*/  STG.E.U16 desc[UR4][R2.64], R6 ;  /* 0x0000000602007986 */ /* 0x000fe2000c101504 */
[----:B------:R-:W-:Y:S05]  /*0520*/  EXIT ;  /* 0x000000000000794d */ /* 0x000fea0003800000 */
.L_x_1196:
        /* <DEDUP_REMOVED lines=13> */
.L_x_2672:


//--------------------- .text._ZN2at6native29vectorized_elementwise_kernelILi2EZZZNS0_15sin_kernel_cudaERNS_18TensorIteratorBaseEENKUlvE0_clEvENKUlvE1_clEvEUlN3c104HalfEE_St5arrayIPcLm2EEEEviT0_T1_ --------------------------
	.section	.text._ZN2at6native29vectorized_elementwise_kernelILi2EZZZNS0_15sin_kernel_cudaERNS_18TensorIteratorBaseEENKUlvE0_clEvENKUlvE1_clEvEUlN3c104HalfEE_St5arrayIPcLm2EEEEviT0_T1_,"ax",@progbits
	.align	128
        .global         _ZN2at6native29vectorized_elementwise_kernelILi2EZZZNS0_15sin_kernel_cudaERNS_18TensorIteratorBaseEENKUlvE0_clEvENKUlvE1_clEvEUlN3c104HalfEE_St5arrayIPcLm2EEEEviT0_T1_
        .type           _ZN2at6native29vectorized_elementwise_kernelILi2EZZZNS0_15sin_kernel_cudaERNS_18TensorIteratorBaseEENKUlvE0_clEvENKUlvE1_clEvEUlN3c104HalfEE_St5arrayIPcLm2EEEEviT0_T1_,@function
        .size           _ZN2at6native29vectorized_elementwise_kernelILi2EZZZNS0_15sin_kernel_cudaERNS_18TensorIteratorBaseEENKUlvE0_clEvENKUlvE1_clEvEUlN3c104HalfEE_St5arrayIPcLm2EEEEviT0_T1_,(.L_x_2673 - _ZN2at6native29vectorized_elementwise_kernelILi2EZZZNS0_15sin_kernel_cudaERNS_18TensorIteratorBaseEENKUlvE0_clEvENKUlvE1_clEvEUlN3c104HalfEE_St5arrayIPcLm2EEEEviT0_T1_)
        .other          _ZN2at6native29vectorized_elementwise_kernelILi2EZZZNS0_15sin_kernel_cudaERNS_18TensorIteratorBaseEENKUlvE0_clEvENKUlvE1_clEvEUlN3c104HalfEE_St5arrayIPcLm2EEEEviT0_T1_,@"STO_CUDA_ENTRY STV_DEFAULT"
_ZN2at6native29vectorized_elementwise_kernelILi2EZZZNS0_15sin_kernel_cudaERNS_18TensorIteratorBaseEENKUlvE0_clEvENKUlvE1_clEvEUlN3c104HalfEE_St5arrayIPcLm2EEEEviT0_T1_:
.text._ZN2at6native29vectorized_elementwise_kernelILi2EZZZNS0_15sin_kernel_cudaERNS_18TensorIteratorBaseEENKUlvE0_clEvENKUlvE1_clEvEUlN3c104HalfEE_St5arrayIPcLm2EEEEviT0_T1_:
[----:B------:R-:W-:Y:S01]  /*0000*/  LDC R1, c[0x0][0x37c] ;  /* 0x0000df00ff017b82 */ /* 0x000fe20000000800 */
[----:B------:R-:W0:Y:S01]  /*0010*/  S2R R0, SR_CTAID.X ;  /* 0x0000000000007919 */ /* 0x000e220000002500 */
[----:B------:R-:W1:Y:S01]  /*0020*/  LDCU UR6, c[0x0][0x380] ;  /* 0x00007000ff0677ac */ /* 0x000e620008000800 */
[----:B------:R-:W2:Y:S01]  /*0030*/  LDCU.64 UR4, c[0x0][0x358] ;  /* 0x00006b00ff0477ac */ /* 0x000ea20008000a00 */
[----:B0-----:R-:W-:-:S04]  /*0040*/  SHF.L.U32 R0, R0, 0xa, RZ ;  /* 0x0000000a00007819 */ /* 0x001fc800000006ff */
        /* <DEDUP_REMOVED lines=12> */
[----:B------:R-:W-:Y:S01]  /*0110*/  @!P0 IADD3 R21, PT, PT, R21, 0x80, RZ ;  /* 0x0000008015158810 */ /* 0x000fe20007ffe0ff */
[----:B------:R-:W1:Y:S03]  /*0120*/  @!P0 LDC.64 R12, c[0x0][0x390] ;  /* 0x0000e400ff0c8b82 */ /* 0x000e660000000a00 */
[----:B------:R-:W-:Y:S01]  /*0130*/  ISETP.GE.U32.AND P6, PT, R21, R2, PT ;  /* 0x000000021500720c */ /* 0x000fe20003fc6070 */
[----:B0-----:R-:W-:Y:S01]  /*0140*/  @!P5 IMAD.WIDE.U32 R24, R11, 0x2, R24 ;  /* 0x000000020b18d825 */ /* 0x001fe200078e0018 */
[----:B------:R-:W-:-:S04]  /*0150*/  PRMT R11, RZ, 0x7610, R11 ;  /* 0x00007610ff0b7816 */ /* 0x000fc8000000000b */
[----:B------:R-:W2:Y:S07]  /*0160*/  @!P5 LDG.E.U16 R20, desc[UR4][R24.64] ;  /* 0x000000041814d981 */ /* 0x000eae000c1e1500 */
[----:B------:R-:W-:Y:S01]  /*0170*/  @!P6 IMAD.IADD R19, R0, 0x1, R21 ;  /* 0x000000010013e824 */ /* 0x000fe200078e0215 */
[----:B------:R-:W-:Y:S01]  /*0180*/  @!P6 IADD3 R21, PT, PT, R21, 0x80, RZ ;  /* 0x000000801515e810 */ /* 0x000fe20007ffe0ff */
[----:B------:R-:W0:Y:S03]  /*0190*/  @!P6 LDC.64 R16, c[0x0][0x390] ;  /* 0x0000e400ff10eb82 */ /* 0x000e260000000a00 */
        /* <DEDUP_REMOVED lines=8> */
[----:B------:R-:W-:Y:S01]  /*0220*/  @!P2 IADD3 R21, PT, PT, R21, 0x80, RZ ;  /* 0x000000801515a810 */ /* 0x000fe20007ffe0ff */
[----:B-1----:R-:W-:Y:S01]  /*0230*/  @!P0 IMAD.WIDE.U32 R12, R23, 0x2, R12 ;  /* 0x00000002170c8825 */ /* 0x002fe200078e000c */
[----:B------:R-:W1:Y:S02]  /*0240*/  @!P2 LDC.64 R18, c[0x0][0x390] ;  /* 0x0000e400ff12ab82 */ /* 0x000e640000000a00 */
[----:B------:R-:W-:-:S13]  /*0250*/  ISETP.GE.U32.AND P3, PT, R21, R2, PT ;  /* 0x000000021500720c */ /* 0x000fda0003f66070 */
[----:B------:R-:W-:Y:S01]  /*0260*/  @!P3 IMAD.IADD R27, R0, 0x1, R21 ;  /* 0x00000001001bb824 */ /* 0x000fe200078e0215 */
[----:B------:R-:W-:Y:S01]  /*0270*/  @!P3 IADD3 R21, PT, PT, R21, 0x80, RZ ;  /* 0x000000801515b810 */ /* 0x000fe20007ffe0ff */
[----:B---3--:R-:W-:Y:S01]  /*0280*/  @!P1 IMAD.WIDE.U32 R28, R15, 0x2, R28 ;  /* 0x000000020f1c9825 */ /* 0x008fe200078e001c */
[----:B------:R-:W-:Y:S01]  /*0290*/  PRMT R23, RZ, 0x7610, R23 ;  /* 0x00007610ff177816 */ /* 0x000fe20000000017 */
[----:B0-----:R-:W0:Y:S01]  /*02a0*/  @!P3 LDC.64 R16, c[0x0][0x390] ;  /* 0x0000e400ff10bb82 */ /* 0x001e220000000a00 */
[----:B------:R-:W-:-:S04]  /*02b0*/  ISETP.GE.U32.AND P4, PT, R21, R2, PT ;  /* 0x000000021500720c */ /* 0x000fc80003f86070 */
[----:B------:R3:W5:Y:S09]  /*02c0*/  @!P0 LDG.E.U16 R23, desc[UR4][R12.64] ;  /* 0x000000040c178981 */ /* 0x000772000c1e1500 */
[----:B------:R-:W-:Y:S01]  /*02d0*/  @!P4 IADD3 R25, PT, PT, R0, R21, RZ ;  /* 0x000000150019c210 */ /* 0x000fe20007ffe0ff */
[----:B------:R-:W-:Y:S01]  /*02e0*/  @!P4 VIADD R21, R21, 0x80 ;  /* 0x000000801515c836 */ /* 0x000fe20000000000 */
[----:B---3--:R-:W3:Y:S04]  /*02f0*/  @!P4 LDC.64 R12, c[0x0][0x390] ;  /* 0x0000e400ff0ccb82 */ /* 0x008ee80000000a00 */
[----:B------:R-:W-:-:S13]  /*0300*/  ISETP.GE.U32.AND P5, PT, R21, R2, PT ;  /* 0x000000021500720c */ /* 0x000fda0003fa6070 */
[----:B------:R-:W3:Y:S01]  /*0310*/  @!P5 LDC.64 R14, c[0x0][0x390] ;  /* 0x0000e400ff0edb82 */ /* 0x000ee20000000a00 */
[----:B------:R-:W-:Y:S01]  /*0320*/  @!P5 IADD3 R21, PT, PT, R0, R21, RZ ;  /* 0x000000150015d210 */ /* 0x000fe20007ffe0ff */
[----:B-1----:R-:W-:Y:S01]  /*0330*/  @!P2 IMAD.WIDE.U32 R18, R26, 0x2, R18 ;  /* 0x000000021a12a825 */ /* 0x002fe200078e0012 */
[----:B------:R-:W-:-:S03]  /*0340*/  PRMT R26, RZ, 0x7610, R26 ;  /* 0x00007610ff1a7816 */ /* 0x000fc6000000001a */
[----:B0-----:R-:W-:Y:S01]  /*0350*/  @!P3 IMAD.WIDE.U32 R16, R27, 0x2, R16 ;  /* 0x000000021b10b825 */ /* 0x001fe200078e0010 */
[----:B------:R-:W-:Y:S02]  /*0360*/  PRMT R27, RZ, 0x7610, R27 ;  /* 0x00007610ff1b7816 */ /* 0x000fe4000000001b */
[----:B------:R-:W-:Y:S01]  /*0370*/  PRMT R24, RZ, 0x7610, R24 ;  /* 0x00007610ff187816 */ /* 0x000fe20000000018 */
[----:B---3--:R-:W-:Y:S01]  /*0380*/  @!P4 IMAD.WIDE.U32 R12, R25, 0x2, R12 ;  /* 0x00000002190cc825 */ /* 0x008fe200078e000c */
[----:B------:R-:W-:Y:S01]  /*0390*/  PRMT R25, RZ, 0x7610, R25 ;  /* 0x00007610ff197816 */ /* 0x000fe20000000019 */
[----:B------:R0:W3:Y:S04]  /*03a0*/  @!P2 LDG.E.U16 R26, desc[UR4][R18.64] ;  /* 0x00000004121aa981 */ /* 0x0000e8000c1e1500 */
[----:B------:R-:W3:Y:S04]  /*03b0*/  @!P3 LDG.E.U16 R27, desc[UR4][R16.64] ;  /* 0x00000004101bb981 */ /* 0x000ee8000c1e1500 */
[----:B------:R-:W3:Y:S01]  /*03c0*/  @!P1 LDG.E.U16 R24, desc[UR4][R28.64] ;  /* 0x000000041c189981 */ /* 0x000ee2000c1e1500 */
[----:B------:R-:W-:Y:S01]  /*03d0*/  @!P5 IMAD.WIDE.U32 R14, R21, 0x2, R14 ;  /* 0x00000002150ed825 */ /* 0x000fe200078e000e */
[----:B------:R-:W-:-:S02]  /*03e0*/  PRMT R21, RZ, 0x7610, R21 ;  /* 0x00007610ff157816 */ /* 0x000fc40000000015 */
[----:B------:R1:W3:Y:S04]  /*03f0*/  @!P4 LDG.E.U16 R25, desc[UR4][R12.64] ;  /* 0x000000040c19c981 */ /* 0x0002e8000c1e1500 */
[----:B------:R1:W3:Y:S01]  /*0400*/  @!P5 LDG.E.U16 R21, desc[UR4][R14.64] ;  /* 0x000000040e15d981 */ /* 0x0002e2000c1e1500 */
[----:B0-----:R-:W-:-:S05]  /*0410*/  VIADD R19, R3, 0x100 ;  /* 0x0000010003137836 */ /* 0x001fca0000000000 */
[-C--:B------:R-:W-:Y:S02]  /*0420*/  ISETP.GE.U32.AND P5, PT, R19, R2.reuse, PT ;  /* 0x000000021300720c */ /* 0x080fe40003fa6070 */
[C---:B------:R-:W-:Y:S02]  /*0430*/  ISETP.GE.U32.AND P0, PT, R3.reuse, R2, PT ;  /* 0x000000020300720c */ /* 0x040fe40003f06070 */
[----:B-1----:R-:W-:-:S04]  /*0440*/  IADD3 R13, PT, PT, R3, 0x200, RZ ;  /* 0x00000200030d7810 */ /* 0x002fc80007ffe0ff */
[----:B------:R-:W-:Y:S01]  /*0450*/  ISETP.GE.U32.AND P3, PT, R13, R2, PT ;  /* 0x000000020d00720c */ /* 0x000fe20003f66070 */
[C---:B------:R-:W-:Y:S01]  /*0460*/  VIADD R13, R3.reuse, 0x280 ;  /* 0x00000280030d7836 */ /* 0x040fe20000000000 */
[----:B------:R-:W-:-:S04]  /*0470*/  IADD3 R17, PT, PT, R3, 0x80, RZ ;  /* 0x0000008003117810 */ /* 0x000fc80007ffe0ff */
[-C--:B------:R-:W-:Y:S02]  /*0480*/  ISETP.GE.U32.AND P4, PT, R13, R2.reuse, PT ;  /* 0x000000020d00720c */ /* 0x080fe40003f86070 */
[C---:B------:R-:W-:Y:S02]  /*0490*/  IADD3 R19, PT, PT, R3.reuse, 0x380, RZ ;  /* 0x0000038003137810 */ /* 0x040fe40007ffe0ff */
[----:B------:R-:W-:Y:S02]  /*04a0*/  IADD3 R15, PT, PT, R3, 0x300, RZ ;  /* 0x00000300030f7810 */ /* 0x000fe40007ffe0ff */
[-C--:B------:R-:W-:Y:S02]  /*04b0*/  ISETP.GE.U32.AND P1, PT, R17, R2.reuse, PT ;  /* 0x000000021100720c */ /* 0x080fe40003f26070 */
[----:B------:R-:W-:Y:S01]  /*04c0*/  ISETP.GE.U32.AND P6, PT, R15, R2, PT ;  /* 0x000000020f00720c */ /* 0x000fe20003fc6070 */
[----:B------:R-:W-:Y:S04]  /*04d0*/  BSSY.RECONVERGENT B0, `(.L_x_1198) ;  /* 0x0000055000007945 */ /* 0x000fe80003800200 */
[----:B------:R-:W-:Y:S01]  /*04e0*/  BSSY.RELIABLE B1, `(.L_x_1199) ;  /* 0x000004d000017945 */ /* 0x000fe20003800100 */
[----:B--2---:R-:W-:-:S02]  /*04f0*/  @!P0 HADD2.F32 R20, -RZ, R20.H0_H0 ;  /* 0x20000014ff148230 */ /* 0x004fc40000004100 */
[----:B----4-:R-:W-:-:S05]  /*0500*/  @!P5 HADD2.F32 R11, -RZ, R11.H0_H0 ;  /* 0x2000000bff0bd230 */ /* 0x010fca0000004100 */
[----:B------:R-:W-:-:S04]  /*0510*/  @!P5 FMUL.RZ R16, R11, 0.15915493667125701904 ;  /* 0x3e22f9830b10d820 */ /* 0x000fc8000040c000 */
[----:B------:R-:W0:Y:S01]  /*0520*/  @!P5 MUFU.SIN R12, R16 ;  /* 0x00000010000cd308 */ /* 0x000e220000000400 */
[----:B------:R-:W-:-:S05]  /*0530*/  VIADD R11, R3, 0x180 ;  /* 0x00000180030b7836 */ /* 0x000fca0000000000 */
[----:B------:R-:W-:Y:S01]  /*0540*/  ISETP.GE.U32.AND P2, PT, R11, R2, PT ;  /* 0x000000020b00720c */ /* 0x000fe20003f46070 */
[----:B------:R-:W-:Y:S01]  /*0550*/  @!P0 FMUL.RZ R11, R20, 0.15915493667125701904 ;  /* 0x3e22f983140b8820 */ /* 0x000fe2000040c000 */
[----:B0-----:R-:W-:Y:S02]  /*0560*/  @!P5 F2FP.F16.F32.PACK_AB R4, RZ, R12 ;  /* 0x0000000cff04d23e */ /* 0x001fe400000000ff */
[----:B------:R-:W0:Y:S01]  /*0570*/  @!P0 LDC.64 R12, c[0x0][0x388] ;  /* 0x0000e200ff0c8b82 */ /* 0x000e220000000a00 */
[----:B------:R-:W-:Y:S02]  /*0580*/  ISETP.GE.U32.AND P5, PT, R19, R2, PT ;  /* 0x000000021300720c */ /* 0x000fe40003fa6070 */
[----:B------:R-:W1:Y:S01]  /*0590*/  @!P0 MUFU.SIN R11, R11 ;  /* 0x0000000b000b8308 */ /* 0x000e620000000400 */
[----:B------:R-:W-:Y:S02]  /*05a0*/  @!P0 IMAD.IADD R19, R0, 0x1, R3 ;  /* 0x0000000100138824 */ /* 0x000fe400078e0203 */
[----:B-----5:R-:W-:Y:S01]  /*05b0*/  @!P1 HADD2.F32 R23, -RZ, R23.H0_H0 ;  /* 0x20000017ff179230 */ /* 0x020fe20000004100 */
[----:B------:R-:W-:-:S04]  /*05c0*/  @!P0 MOV R3, R17 ;  /* 0x0000001100038202 */ /* 0x000fc80000000f00 */
[----:B------:R-:W-:Y:S01]  /*05d0*/  @!P1 FMUL.RZ R14, R23, 0.15915493667125701904 ;  /* 0x3e22f983170e9820 */ /* 0x000fe2000040c000 */
[----:B-1----:R-:W-:Y:S01]  /*05e0*/  @!P0 F2FP.F16.F32.PACK_AB R22, RZ, R11 ;  /* 0x0000000bff16823e */ /* 0x002fe200000000ff */
[----:B0-----:R-:W-:-:S04]  /*05f0*/  @!P0 IMAD.WIDE.U32 R12, R19, 0x2, R12 ;  /* 0x00000002130c8825 */ /* 0x001fc800078e000c */
[----:B------:R-:W0:Y:S01]  /*0600*/  @!P1 MUFU.SIN R14, R14 ;  /* 0x0000000e000e9308 */ /* 0x000e220000000400 */
[----:B------:R1:W-:Y:S01]  /*0610*/  @!P0 STG.E.U16 desc[UR4][R12.64], R22 ;  /* 0x000000160c008986 */ /* 0x0003e2000c101504 */
[----:B------:R-:W-:Y:S01]  /*0620*/  ISETP.GE.U32.AND P0, PT, R3, R2, PT ;  /* 0x000000020300720c */ /* 0x000fe20003f06070 */
[----:B---3--:R-:W-:Y:S02]  /*0630*/  @!P3 HADD2.F32 R26, -RZ, R26.H0_H0 ;  /* 0x2000001aff1ab230 */ /* 0x008fe40000004100 */
[----:B------:R-:W-:-:S03]  /*0640*/  @!P4 HADD2.F32 R27, -RZ, R27.H0_H0 ;  /* 0x2000001bff1bc230 */ /* 0x000fc60000004100 */
[----:B------:R-:W-:Y:S01]  /*0650*/  @!P3 FMUL.RZ R16, R26, 0.15915493667125701904 ;  /* 0x3e22f9831a10b820 */ /* 0x000fe2000040c000 */
[----:B------:R-:W-:Y:S02]  /*0660*/  @!P2 HADD2.F32 R24, -RZ, R24.H0_H0 ;  /* 0x20000018ff18a230 */ /* 0x000fe40000004100 */
[----:B------:R-:W-:Y:S01]  /*0670*/  @!P4 FMUL.RZ R18, R27, 0.15915493667125701904 ;  /* 0x3e22f9831b12c820 */ /* 0x000fe2000040c000 */
[----:B------:R-:W-:Y:S02]  /*0680*/  @!P6 HADD2.F32 R25, -RZ, R25.H0_H0 ;  /* 0x20000019ff19e230 */ /* 0x000fe40000004100 */
[----:B------:R-:W-:Y:S02]  /*0690*/  @!P5 HADD2.F32 R21, -RZ, R21.H0_H0 ;  /* 0x20000015ff15d230 */ /* 0x000fe40000004100 */
[----:B------:R-:W-:Y:S01]  /*06a0*/  @!P2 FMUL.RZ R24, R24, 0.15915493667125701904 ;  /* 0x3e22f9831818a820 */ /* 0x000fe2000040c000 */
[----:B------:R-:W-:Y:S02]  /*06b0*/  @!P6 FMUL.RZ R25, R25, 0.15915493667125701904 ;  /* 0x3e22f9831919e820 */ /* 0x000fe4000040c000 */
[----:B------:R-:W-:Y:S01]  /*06c0*/  @!P5 FMUL.RZ R19, R21, 0.15915493667125701904 ;  /* 0x3e22f9831513d820 */ /* 0x000fe2000040c000 */
[----:B------:R-:W2:Y:S08]  /*06d0*/  @!P2 MUFU.SIN R15, R24 ;  /* 0x00000018000fa308 */ /* 0x000eb00000000400 */
[----:B------:R-:W3:Y:S08]  /*06e0*/  @!P3 MUFU.SIN R16, R16 ;  /* 0x000000100010b308 */ /* 0x000ef00000000400 */
[----:B------:R-:W4:Y:S08]  /*06f0*/  @!P4 MUFU.SIN R18, R18 ;  /* 0x000000120012c308 */ /* 0x000f300000000400 */
[----:B------:R-:W5:Y:S08]  /*0700*/  @!P6 MUFU.SIN R11, R25 ;  /* 0x00000019000be308 */ /* 0x000f700000000400 */
[----:B------:R-:W1:Y:S01]  /*0710*/  @!P5 MUFU.SIN R19, R19 ;  /* 0x000000130013d308 */ /* 0x000e620000000400 */
[----:B0-----:R-:W-:-:S02]  /*0720*/  @!P1 F2FP.F16.F32.PACK_AB R5, RZ, R14 ;  /* 0x0000000eff05923e */ /* 0x001fc400000000ff */
[----:B--2---:R-:W-:Y:S02]  /*0730*/  @!P2 F2FP.F16.F32.PACK_AB R6, RZ, R15 ;  /* 0x0000000fff06a23e */ /* 0x004fe400000000ff */
[----:B---3--:R-:W-:Y:S02]  /*0740*/  @!P3 F2FP.F16.F32.PACK_AB R7, RZ, R16 ;  /* 0x00000010ff07b23e */ /* 0x008fe400000000ff */
[----:B----4-:R-:W-:Y:S02]  /*0750*/  @!P4 F2FP.F16.F32.PACK_AB R8, RZ, R18 ;  /* 0x00000012ff08c23e */ /* 0x010fe400000000ff */
[----:B-----5:R-:W-:Y:S02]  /*0760*/  @!P6 F2FP.F16.F32.PACK_AB R9, RZ, R11 ;  /* 0x0000000bff09e23e */ /* 0x020fe400000000ff */
[----:B-1----:R-:W-:Y:S01]  /*0770*/  @!P5 F2FP.F16.F32.PACK_AB R10, RZ, R19 ;  /* 0x00000013ff0ad23e */ /* 0x002fe200000000ff */
        /* <DEDUP_REMOVED lines=9> */
[----:B------:R-:W-:Y:S02]  /*0810*/  IADD3 R5, PT, PT, R0, R3, RZ ;  /* 0x0000000300057210 */ /* 0x000fe40007ffe0ff */
[----:B------:R-:W-:-:S03]  /*0820*/  IADD3 R3, PT, PT, R3, 0x80, RZ ;  /* 0x0000008003037810 */ /* 0x000fc60007ffe0ff */
[----:B0-----:R-:W-:-:S05]  /*0830*/  IMAD.WIDE.U32 R12, R5, 0x2, R12 ;  /* 0x00000002050c7825 */ /* 0x001fca00078e000c */
[----:B------:R0:W-:Y:S02]  /*0840*/  STG.E.U16 desc[UR4][R12.64], R4 ;  /* 0x000000040c007986 */ /* 0x0001e4000c101504 */
.L_x_1200:
[----:B------:R-:W-:-:S13]  /*0850*/  ISETP.GE.U32.AND P0, PT, R3, R2, PT ;  /* 0x000000020300720c */ /* 0x000fda0003f06070 */
[----:B------:R-:W-:Y:S05]  /*0860*/  @P0 BRA `(.L_x_1202) ;  /* 0x0000000000300947 */ /* 0x000fea0003800000 */
[----:B0-----:R-:W0:Y:S01]  /*0870*/  LDC.64 R4, c[0x0][0x388] ;  /* 0x0000e200ff047b82 */ /* 0x001e220000000a00 */
[----:B------:R-:W-:Y:S01]  /*0880*/  IMAD.IADD R11, R0, 0x1, R3 ;  /* 0x00000001000b7824 */ /* 0x000fe200078e0203 */
[----:B------:R-:W-:-:S03]  /*0890*/  IADD3 R3, PT, PT, R3, 0x80, RZ ;  /* 0x0000008003037810 */ /* 0x000fc60007ffe0ff */
[----:B0-----:R-:W-:-:S05]  /*08a0*/  IMAD.WIDE.U32 R4, R11, 0x2, R4 ;  /* 0x000000020b047825 */ /* 0x001fca00078e0004 */
[----:B------:R1:W-:Y:S02]  /*08b0*/  STG.E.U16 desc[UR4][R4.64], R6 ;  /* 0x0000000604007986 */ /* 0x0003e4000c101504 */
.L_x_1201:
[----:B------:R-:W-:-:S13]  /*08c0*/  ISETP.GE.U32.AND P0, PT, R3, R2, PT ;  /* 0x000000020300720c */ /* 0x000fda0003f06070 */
[----:B------:R-:W-:Y:S05]  /*08d0*/  @P0 BRA `(.L_x_1203) ;  /* 0x0000000000340947 */ /* 0x000fea0003800000 */
[----:B01----:R-:W0:Y:S01]  /*08e0*/  LDC.64 R4, c[0x0][0x388] ;  /* 0x0000e200ff047b82 */ /* 0x003e220000000a00 */
[----:B------:R-:W-:Y:S01]  /*08f0*/  IADD3 R11, PT, PT, R0, R3, RZ ;  /* 0x00000003000b7210 */ /* 0x000fe20007ffe0ff */
[----:B------:R-:W-:-:S04]  /*0900*/  VIADD R3, R3, 0x80 ;  /* 0x0000008003037836 */ /* 0x000fc80000000000 */
[----:B0-----:R-:W-:-:S05]  /*0910*/  IMAD.WIDE.U32 R4, R11, 0x2, R4 ;  /* 0x000000020b047825 */ /* 0x001fca00078e0004 */
[----:B------:R1:W-:Y:S02]  /*0920*/  STG.E.U16 desc[UR4][R4.64], R7 ;  /* 0x0000000704007986 */ /* 0x0003e4000c101504 */
.L_x_1202:
[----:B------:R-:W-:-:S13]  /*0930*/  ISETP.GE.U32.AND P0, PT, R3, R2, PT ;  /* 0x000000020300720c */ /* 0x000fda0003f06070 */
[----:B------:R-:W-:Y:S05]  /*0940*/  @P0 BREAK.RELIABLE B1 ;  /* 0x0000000000010942 */ /* 0x000fea0003800100 */
[----:B------:R-:W-:Y:S05]  /*0950*/  @P0 BRA `(.L_x_1204) ;  /* 0x0000000000300947 */ /* 0x000fea0003800000 */
[----:B01----:R-:W0:Y:S01]  /*0960*/  LDC.64 R4, c[0x0][0x388] ;  /* 0x0000e200ff047b82 */ /* 0x003e220000000a00 */
[----:B------:R-:W-:Y:S02]  /*0970*/  IADD3 R7, PT, PT, R0, R3, RZ ;  /* 0x0000000300077210 */ /* 0x000fe40007ffe0ff */
[----:B------:R-:W-:-:S03]  /*0980*/  IADD3 R3, PT, PT, R3, 0x80, RZ ;  /* 0x0000008003037810 */ /* 0x000fc60007ffe0ff */
[----:B0-----:R-:W-:-:S05]  /*0990*/  IMAD.WIDE.U32 R4, R7, 0x2, R4 ;  /* 0x0000000207047825 */ /* 0x001fca00078e0004 */
[----:B------:R2:W-:Y:S02]  /*09a0*/  STG.E.U16 desc[UR4][R4.64], R8 ;  /* 0x0000000804007986 */ /* 0x0005e4000c101504 */
.L_x_1203:
[----:B------:R-:W-:Y:S05]  /*09b0*/  BSYNC.RELIABLE B1 ;  /* 0x0000000000017941 */ /* 0x000fea0003800100 */
.L_x_1199:
[----:B------:R-:W-:-:S13]  /*09c0*/  ISETP.GE.U32.AND P0, PT, R3, R2, PT ;  /* 0x000000020300720c */ /* 0x000fda0003f06070 */
[----:B012---:R-:W0:Y:S01]  /*09d0*/  @!P0 LDC.64 R4, c[0x0][0x388] ;  /* 0x0000e200ff048b82 */ /* 0x007e220000000a00 */
[----:B------:R-:W-:Y:S01]  /*09e0*/  @!P0 IMAD.IADD R7, R0, 0x1, R3 ;  /* 0x0000000100078824 */ /* 0x000fe200078e0203 */
[----:B------:R-:W-:-:S03]  /*09f0*/  @!P0 IADD3 R3, PT, PT, R3, 0x80, RZ ;  /* 0x0000008003038810 */ /* 0x000fc60007ffe0ff */
[----:B0-----:R-:W-:-:S05]  /*0a00*/  @!P0 IMAD.WIDE.U32 R4, R7, 0x2, R4 ;  /* 0x0000000207048825 */ /* 0x001fca00078e0004 */
[----:B------:R2:W-:Y:S02]  /*0a10*/  @!P0 STG.E.U16 desc[UR4][R4.64], R9 ;  /* 0x0000000904008986 */ /* 0x0005e4000c101504 */
.L_x_1204:
[----:B------:R-:W-:Y:S05]  /*0a20*/  BSYNC.RECONVERGENT B0 ;  /* 0x0000000000007941 */ /* 0x000fea0003800200 */
.L_x_1198:
        /* <DEDUP_REMOVED lines=8> */
.L_x_1197:
        /* <DEDUP_REMOVED lines=8> */
[----:B--2---:R-:W-:-:S02]  /*0b30*/  HADD2.F32 R10, -RZ, R7.H0_H0 ;  /* 0x20000007ff0a7230 */ /* 0x004fc40000004100 */
[----:B---3--:R-:W-:-:S03]  /*0b40*/  HADD2.F32 R6, -RZ, R3.H0_H0 ;  /* 0x20000003ff067230 */ /* 0x008fc60000004100 */
[----:B------:R-:W-:Y:S01]  /*0b50*/  FMUL.RZ R13, R10, 0.15915493667125701904 ;  /* 0x3e22f9830a0d7820 */ /* 0x000fe2000040c000 */
[----:B----4-:R-:W-:Y:S02]  /*0b60*/  HADD2.F32 R4, -RZ, R8.H0_H0 ;  /* 0x20000008ff047230 */ /* 0x010fe40000004100 */
[----:B------:R-:W-:Y:S01]  /*0b70*/  FMUL.RZ R11, R6, 0.15915493667125701904 ;  /* 0x3e22f983060b7820 */ /* 0x000fe2000040c000 */
[----:B------:R-:W-:Y:S02]  /*0b80*/  HADD2.F32 R10, -RZ, R7.H1_H1 ;  /* 0x30000007ff0a7230 */ /* 0x000fe40000004100 */
[----:B------:R-:W-:Y:S01]  /*0b90*/  FMUL.RZ R14, R4, 0.15915493667125701904 ;  /* 0x3e22f983040e7820 */ /* 0x000fe2000040c000 */
[----:B------:R0:W-:Y:S01]  /*0ba0*/  MUFU.SIN R7, R13 ;  /* 0x0000000d00077308 */ /* 0x0001e20000000400 */
[----:B------:R-:W1:Y:S01]  /*0bb0*/  LDC.64 R4, c[0x0][0x388] ;  /* 0x0000e200ff047b82 */ /* 0x000e620000000a00 */
[----:B-----5:R-:W-:Y:S02]  /*0bc0*/  HADD2.F32 R12, -RZ, R9.H0_H0 ;  /* 0x20000009ff0c7230 */ /* 0x020fe40000004100 */
[----:B------:R-:W-:-:S04]  /*0bd0*/  HADD2.F32 R6, -RZ, R3.H1_H1 ;  /* 0x30000003ff067230 */ /* 0x000fc80000004100 */
[----:B------:R2:W-:Y:S01]  /*0be0*/  MUFU.SIN R3, R11 ;  /* 0x0000000b00037308 */ /* 0x0005e20000000400 */
[----:B0-----:R-:W-:Y:S02]  /*0bf0*/  HADD2.F32 R13, -RZ, R9.H1_H1 ;  /* 0x30000009ff0d7230 */ /* 0x001fe40000004100 */
[----:B------:R-:W-:Y:S01]  /*0c00*/  FMUL.RZ R16, R12, 0.15915493667125701904 ;  /* 0x3e22f9830c107820 */ /* 0x000fe2000040c000 */
[----:B------:R-:W-:Y:S01]  /*0c10*/  FMUL.RZ R6, R6, 0.15915493667125701904 ;  /* 0x3e22f98306067820 */ /* 0x000fe2000040c000 */
[----:B------:R-:W-:Y:S01]  /*0c20*/  FMUL.RZ R10, R10, 0.15915493667125701904 ;  /* 0x3e22f9830a0a7820 */ /* 0x000fe2000040c000 */
[----:B------:R-:W-:Y:S01]  /*0c30*/  FMUL.RZ R12, R13, 0.15915493667125701904 ;  /* 0x3e22f9830d0c7820 */ /* 0x000fe2000040c000 */
[----:B--2---:R-:W-:-:S03]  /*0c40*/  HADD2.F32 R11, -RZ, R8.H1_H1 ;  /* 0x30000008ff0b7230 */ /* 0x004fc60000004100 */
[----:B------:R-:W0:Y:S02]  /*0c50*/  MUFU.SIN R6, R6 ;  /* 0x0000000600067308 */ /* 0x000e240000000400 */
[----:B------:R-:W-:-:S06]  /*0c60*/  FMUL.RZ R15, R11, 0.15915493667125701904 ;  /* 0x3e22f9830b0f7820 */ /* 0x000fcc000040c000 */
[----:B------:R-:W2:Y:S08]  /*0c70*/  MUFU.SIN R10, R10 ;  /* 0x0000000a000a7308 */ /* 0x000eb00000000400 */
[----:B------:R-:W-:Y:S08]  /*0c80*/  MUFU.SIN R8, R14 ;  /* 0x0000000e00087308 */ /* 0x000ff00000000400 */
[----:B------:R-:W3:Y:S08]  /*0c90*/  MUFU.SIN R11, R15 ;  /* 0x0000000f000b7308 */ /* 0x000ef00000000400 */
[----:B------:R-:W-:Y:S08]  /*0ca0*/  MUFU.SIN R9, R16 ;  /* 0x0000001000097308 */ /* 0x000ff00000000400 */
[----:B------:R-:W4:Y:S01]  /*0cb0*/  MUFU.SIN R12, R12 ;  /* 0x0000000c000c7308 */ /* 0x000f220000000400 */
[----:B-1----:R-:W-:Y:S01]  /*0cc0*/  IMAD.WIDE.U32 R4, R0, 0x2, R4 ;  /* 0x0000000200047825 */ /* 0x002fe200078e0004 */
[----:B0-----:R-:W-:-:S02]  /*0cd0*/  F2FP.F16.F32.PACK_AB R3, R6, R3 ;  /* 0x000000030603723e */ /* 0x001fc400000000ff */
[----:B--2---:R-:W-:Y:S02]  /*0ce0*/  F2FP.F16.F32.PACK_AB R7, R10, R7 ;  /* 0x000000070a07723e */ /* 0x004fe400000000ff */
[----:B---3--:R-:W-:Y:S01]  /*0cf0*/  F2FP.F16.F32.PACK_AB R11, R11, R8 ;  /* 0x000000080b0b723e */ /* 0x008fe200000000ff */
[----:B------:R-:W-:-:S05]  /*0d00*/  IMAD.WIDE.U32 R4, R2, 0x4, R4 ;  /* 0x0000000402047825 */ /* 0x000fca00078e0004 */
[----:B------:R-:W-:Y:S01]  /*0d10*/  STG.E desc[UR4][R4.64], R3 ;  /* 0x0000000304007986 */ /* 0x000fe2000c101904 */
[----:B----4-:R-:W-:-:S03]  /*0d20*/  F2FP.F16.F32.PACK_AB R9, R12, R9 ;  /* 0x000000090c09723e */ /* 0x010fc600000000ff */
[----:B------:R-:W-:Y:S04]  /*0d30*/  STG.E desc[UR4][R4.64+0x200], R7 ;  /* 0x0002000704007986 */ /* 0x000fe8000c101904 */
[----:B------:R-:W-:Y:S04]  /*0d40*/  STG.E desc[UR4][R4.64+0x400], R11 ;  /* 0x0004000b04007986 */ /* 0x000fe8000c101904 */
[----:B------:R-:W-:Y:S01]  /*0d50*/  STG.E desc[UR4][R4.64+0x600], R9 ;  /* 0x0006000904007986 */ /* 0x000fe2000c101904 */
[----:B------:R-:W-:Y:S05]  /*0d60*/  EXIT ;  /* 0x000000000000794d */ /* 0x000fea0003800000 */
.L_x_1205:
        /* <DEDUP_REMOVED lines=9> */
.L_x_2673:


//--------------------- .text._ZN2at6native29vectorized_elementwise_kernelILi4EZZZNS0_15sin_kernel_cudaERNS_18TensorIteratorBaseEENKUlvE0_clEvENKUlvE1_clEvEUlN3c104HalfEE_St5arrayIPcLm2EEEEviT0_T1_ --------------------------
	.section	.text._ZN2at6native29vectorized_elementwise_kernelILi4EZZZNS0_15sin_kernel_cudaERNS_18TensorIteratorBaseEENKUlvE0_clEvENKUlvE1_clEvEUlN3c104HalfEE_St5arrayIPcLm2EEEEviT0_T1_,"ax",@progbits
	.align	128
        .global         _ZN2at6native29vectorized_elementwise_kernelILi4EZZZNS0_15sin_kernel_cudaERNS_18TensorIteratorBaseEENKUlvE0_clEvENKUlvE1_clEvEUlN3c104HalfEE_St5arrayIPcLm2EEEEviT0_T1_
        .type           _ZN2at6native29vectorized_elementwise_kernelILi4EZZZNS0_15sin_kernel_cudaERNS_18TensorIteratorBaseEENKUlvE0_clEvENKUlvE1_clEvEUlN3c104HalfEE_St5arrayIPcLm2EEEEviT0_T1_,@function
        .size           _ZN2at6native29vectorized_elementwise_kernelILi4EZZZNS0_15sin_kernel_cudaERNS_18TensorIteratorBaseEENKUlvE0_clEvENKUlvE1_clEvEUlN3c104HalfEE_St5arrayIPcLm2EEEEviT0_T1_,(.L_x_2674 - _ZN2at6native29vectorized_elementwise_kernelILi4EZZZNS0_15sin_kernel_cudaERNS_18TensorIteratorBaseEENKUlvE0_clEvENKUlvE1_clEvEUlN3c104HalfEE_St5arrayIPcLm2EEEEviT0_T1_)
        .other          _ZN2at6native29vectorized_elementwise_kernelILi4EZZZNS0_15sin_kernel_cudaERNS_18TensorIteratorBaseEENKUlvE0_clEvENKUlvE1_clEvEUlN3c104HalfEE_St5arrayIPcLm2EEEEviT0_T1_,@"STO_CUDA_ENTRY STV_DEFAULT"
_ZN2at6native29vectorized_elementwise_kernelILi4EZZZNS0_15sin_kernel_cudaERNS_18TensorIteratorBaseEENKUlvE0_clEvENKUlvE1_clEvEUlN3c104HalfEE_St5arrayIPcLm2EEEEviT0_T1_:
.text._ZN2at6native29vectorized_elementwise_kernelILi4EZZZNS0_15sin_kernel_cudaERNS_18TensorIteratorBaseEENKUlvE0_clEvENKUlvE1_clEvEUlN3c104HalfEE_St5arrayIPcLm2EEEEviT0_T1_:
        /* <DEDUP_REMOVED lines=133> */
.L_x_1209:
[----:B------:R-:W-:-:S13]  /*0850*/  ISETP.GE.U32.AND P0, PT, R3, R2, PT ;  /* 0x000000020300720c */ /* 0x000fda0003f06070 */
[----:B------:R-:W-:Y:S05]  /*0860*/  @P0 BRA `(.L_x_1211) ;  /* 0x0000000000300947 */ /* 0x000fea0003800000 */
[----:B0-----:R-:W0:Y:S01]  /*0870*/  LDC.64 R4, c[0x0][0x388] ;  /* 0x0000e200ff047b82 */ /* 0x001e220000000a00 */
[----:B------:R-:W-:Y:S01]  /*0880*/  IMAD.IADD R11, R0, 0x1, R3 ;  /* 0x00000001000b7824 */ /* 0x000fe200078e0203 */
[----:B------:R-:W-:-:S03]  /*0890*/  IADD3 R3, PT, PT, R3, 0x80, RZ ;  /* 0x0000008003037810 */ /* 0x000fc60007ffe0ff */
[----:B0-----:R-:W-:-:S05]  /*08a0*/  IMAD.WIDE.U32 R4, R11, 0x2, R4 ;  /* 0x000000020b047825 */ /* 0x001fca00078e0004 */
[----:B------:R1:W-:Y:S02]  /*08b0*/  STG.E.U16 desc[UR4][R4.64], R6 ;  /* 0x0000000604007986 */ /* 0x0003e4000c101504 */
.L_x_1210:
[----:B------:R-:W-:-:S13]  /*08c0*/  ISETP.GE.U32.AND P0, PT, R3, R2, PT ;  /* 0x000000020300720c */ /* 0x000fda0003f06070 */
[----:B------:R-:W-:Y:S05]  /*08d0*/  @P0 BRA `(.L_x_1212) ;  /* 0x0000000000340947 */ /* 0x000fea0003800000 */
[----:B01----:R-:W0:Y:S01]  /*08e0*/  LDC.64 R4, c[0x0][0x388] ;  /* 0x0000e200ff047b82 */ /* 0x003e220000000a00 */
[----:B------:R-:W-:Y:S01]  /*08f0*/  IADD3 R11, PT, PT, R0, R3, RZ ;  /* 0x00000003000b7210 */ /* 0x000fe20007ffe0ff */
[----:B------:R-:W-:-:S04]  /*0900*/  VIADD R3, R3, 0x80 ;  /* 0x0000008003037836 */ /* 0x000fc80000000000 */
[----:B0-----:R-:W-:-:S05]  /*0910*/  IMAD.WIDE.U32 R4, R11, 0x2, R4 ;  /* 0x000000020b047825 */ /* 0x001fca00078e0004 */
[----:B------:R1:W-:Y:S02]  /*0920*/  STG.E.U16 desc[UR4][R4.64], R7 ;  /* 0x0000000704007986 */ /* 0x0003e4000c101504 */
.L_x_1211:
        /* <DEDUP_REMOVED lines=8> */
.L_x_1212:
[----:B------:R-:W-:Y:S05]  /*09b0*/  BSYNC.RELIABLE B1 ;  /* 0x0000000000017941 */ /* 0x000fea0003800100 */
.L_x_1208:
[----:B------:R-:W-:-:S13]  /*09c0*/  ISETP.GE.U32.AND P0, PT, R3, R2, PT ;  /* 0x000000020300720c */ /* 0x000fda0003f06070 */
[----:B012---:R-:W0:Y:S01]  /*09d0*/  @!P0 LDC.64 R4, c[0x0][0x388] ;  /* 0x0000e200ff048b82 */ /* 0x007e220000000a00 */
[----:B------:R-:W-:Y:S01]  /*09e0*/  @!P0 IMAD.IADD R7, R0, 0x1, R3 ;  /* 0x0000000100078824 */ /* 0x000fe200078e0203 */
[----:B------:R-:W-:-:S03]  /*09f0*/  @!P0 IADD3 R3, PT, PT, R3, 0x80, RZ ;  /* 0x0000008003038810 */ /* 0x000fc60007ffe0ff */
[----:B0-----:R-:W-:-:S05]  /*0a00*/  @!P0 IMAD.WIDE.U32 R4, R7, 0x2, R4 ;  /* 0x0000000207048825 */ /* 0x001fca00078e0004 */
[----:B------:R2:W-:Y:S02]  /*0a10*/  @!P0 STG.E.U16 desc[UR4][R4.64], R9 ;  /* 0x0000000904008986 */ /* 0x0005e4000c101504 */
.L_x_1213:
[----:B------:R-:W-:Y:S05]  /*0a20*/  BSYNC.RECONVERGENT B0 ;  /* 0x0000000000007941 */ /* 0x000fea0003800200 */
.L_x_1207:
        /* <DEDUP_REMOVED lines=8> */
.L_x_1206:
[----:B------:R-:W0:Y:S01]  /*0ab0*/  S2R R4, SR_TID.X ;  /* 0x0000000000047919 */ /* 0x000e220000002100 */
[----:B------:R-:W1:Y:S02]  /*0ac0*/  LDC.64 R2, c[0x0][0x390] ;  /* 0x0000e400ff027b82 */ /* 0x000e640000000a00 */
[----:B-1----:R-:W-:-:S04]  /*0ad0*/  IMAD.WIDE.U32 R2, R0, 0x2, R2 ;  /* 0x0000000200027825 */ /* 0x002fc800078e0002 */
[----:B0-----:R-:W-:-:S05]  /*0ae0*/  IMAD.WIDE.U32 R6, R4, 0x8, R2 ;  /* 0x0000000804067825 */ /* 0x001fca00078e0002 */
[----:B------:R-:W2:Y:S04]  /*0af0*/  LDG.E.64 R2, desc[UR4][R6.64+0x400] ;  /* 0x0004000406027981 */ /* 0x000ea8000c1e1b00 */
[----:B------:R2:W3:Y:S02]  /*0b00*/  LDG.E.64 R10, desc[UR4][R6.64] ;  /* 0x00000004060a7981 */ /* 0x0004e4000c1e1b00 */
[----:B--2---:R-:W-:Y:S02]  /*0b10*/  HADD2.F32 R6, -RZ, R2.H0_H0 ;  /* 0x20000002ff067230 */ /* 0x004fe40000004100 */
[----:B------:R-:W-:Y:S02]  /*0b20*/  HADD2.F32 R12, -RZ, R3.H0_H0 ;  /* 0x20000003ff0c7230 */ /* 0x000fe40000004100 */
[----:B---3--:R-:W-:-:S02]  /*0b30*/  HADD2.F32 R5, -RZ, R10.H0_H0 ;  /* 0x2000000aff057230 */ /* 0x008fc40000004100 */
[----:B------:R-:W-:Y:S01]  /*0b40*/  FMUL.RZ R14, R6, 0.15915493667125701904 ;  /* 0x3e22f983060e7820 */ /* 0x000fe2000040c000 */
[----:B------:R-:W-:Y:S01]  /*0b50*/  HADD2.F32 R8, -RZ, R10.H1_H1 ;  /* 0x3000000aff087230 */ /* 0x000fe20000004100 */
[----:B------:R-:W0:Y:S01]  /*0b60*/  LDC.64 R6, c[0x0][0x388] ;  /* 0x0000e200ff067b82 */ /* 0x000e220000000a00 */
[--C-:B------:R-:W-:Y:S02]  /*0b70*/  HADD2.F32 R9, -RZ, R11.reuse.H0_H0 ;  /* 0x2000000bff097230 */ /* 0x100fe40000004100 */
[----:B------:R-:W-:Y:S02]  /*0b80*/  HADD2.F32 R10, -RZ, R11.H1_H1 ;  /* 0x3000000bff0a7230 */ /* 0x000fe40000004100 */
[----:B------:R-:W-:Y:S02]  /*0b90*/  HADD2.F32 R11, -RZ, R2.H1_H1 ;  /* 0x30000002ff0b7230 */ /* 0x000fe40000004100 */
[----:B------:R-:W-:Y:S02]  /*0ba0*/  HADD2.F32 R13, -RZ, R3.H1_H1 ;  /* 0x30000003ff0d7230 */ /* 0x000fe40000004100 */
[----:B------:R-:W-:Y:S01]  /*0bb0*/  FMUL.RZ R15, R12, 0.15915493667125701904 ;  /* 0x3e22f9830c0f7820 */ /* 0x000fe2000040c000 */
[----:B------:R-:W-:Y:S01]  /*0bc0*/  FMUL.RZ R5, R5, 0.15915493667125701904 ;  /* 0x3e22f98305057820 */ /* 0x000fe2000040c000 */
[----:B------:R-:W-:Y:S01]  /*0bd0*/  FMUL.RZ R8, R8, 0.15915493667125701904 ;  /* 0x3e22f98308087820 */ /* 0x000fe2000040c000 */
[----:B------:R-:W-:Y:S01]  /*0be0*/  FMUL.RZ R9, R9, 0.15915493667125701904 ;  /* 0x3e22f98309097820 */ /* 0x000fe2000040c000 */
[----:B------:R-:W-:Y:S01]  /*0bf0*/  FMUL.RZ R10, R10, 0.15915493667125701904 ;  /* 0x3e22f9830a0a7820 */ /* 0x000fe2000040c000 */
[----:B------:R-:W-:Y:S01]  /*0c00*/  FMUL.RZ R11, R11, 0.15915493667125701904 ;  /* 0x3e22f9830b0b7820 */ /* 0x000fe2000040c000 */
[----:B------:R-:W-:Y:S01]  /*0c10*/  FMUL.RZ R12, R13, 0.15915493667125701904 ;  /* 0x3e22f9830d0c7820 */ /* 0x000fe2000040c000 */
[----:B------:R-:W-:Y:S08]  /*0c20*/  MUFU.SIN R5, R5 ;  /* 0x0000000500057308 */ /* 0x000ff00000000400 */
[----:B------:R-:W1:Y:S08]  /*0c30*/  MUFU.SIN R8, R8 ;  /* 0x0000000800087308 */ /* 0x000e700000000400 */
[----:B------:R-:W-:Y:S08]  /*0c40*/  MUFU.SIN R9, R9 ;  /* 0x0000000900097308 */ /* 0x000ff00000000400 */
[----:B------:R-:W2:Y:S08]  /*0c50*/  MUFU.SIN R10, R10 ;  /* 0x0000000a000a7308 */ /* 0x000eb00000000400 */
[----:B------:R-:W-:Y:S08]  /*0c60*/  MUFU.SIN R2, R14 ;  /* 0x0000000e00027308 */ /* 0x000ff00000000400 */
[----:B------:R-:W3:Y:S08]  /*0c70*/  MUFU.SIN R11, R11 ;  /* 0x0000000b000b7308 */ /* 0x000ef00000000400 */
[----:B------:R-:W-:Y:S08]  /*0c80*/  MUFU.SIN R3, R15 ;  /* 0x0000000f00037308 */ /* 0x000ff00000000400 */
[----:B------:R-:W4:Y:S01]  /*0c90*/  MUFU.SIN R12, R12 ;  /* 0x0000000c000c7308 */ /* 0x000f220000000400 */
[----:B0-----:R-:W-:Y:S01]  /*0ca0*/  IMAD.WIDE.U32 R6, R0, 0x2, R6 ;  /* 0x0000000200067825 */ /* 0x001fe200078e0006 */
[----:B-1----:R-:W-:-:S02]  /*0cb0*/  F2FP.F16.F32.PACK_AB R8, R8, R5 ;  /* 0x000000050808723e */ /* 0x002fc400000000ff */
[----:B--2---:R-:W-:Y:S02]  /*0cc0*/  F2FP.F16.F32.PACK_AB R9, R10, R9 ;  /* 0x000000090a09723e */ /* 0x004fe400000000ff */
[----:B---3--:R-:W-:Y:S01]  /*0cd0*/  F2FP.F16.F32.PACK_AB R2, R11, R2 ;  /* 0x000000020b02723e */ /* 0x008fe200000000ff */
[----:B------:R-:W-:-:S05]  /*0ce0*/  IMAD.WIDE.U32 R6, R4, 0x8, R6 ;  /* 0x0000000804067825 */ /* 0x000fca00078e0006 */
[----:B------:R-:W-:Y:S01]  /*0cf0*/  STG.E.64 desc[UR4][R6.64], R8 ;  /* 0x0000000806007986 */ /* 0x000fe2000c101b04 */
[----:B----4-:R-:W-:-:S05]  /*0d00*/  F2FP.F16.F32.PACK_AB R3, R12, R3 ;  /* 0x000000030c03723e */ /* 0x010fca00000000ff */
[----:B------:R-:W-:Y:S01]  /*0d10*/  STG.E.64 desc[UR4][R6.64+0x400], R2 ;  /* 0x0004000206007986 */ /* 0x000fe2000c101b04 */
[----:B------:R-:W-:Y:S05]  /*0d20*/  EXIT ;  /* 0x000000000000794d */ /* 0x000fea0003800000 */
.L_x_1214:
        /* <DEDUP_REMOVED lines=13> */
.L_x_2674:


//--------------------- .text._ZN2at6native29vectorized_elementwise_kernelILi8EZZZNS0_15sin_kernel_cudaERNS_18TensorIteratorBaseEENKUlvE0_clEvENKUlvE1_clEvEUlN3c104HalfEE_St5arrayIPcLm2EEEEviT0_T1_ --------------------------
	.section	.text._ZN2at6native29vectorized_elementwise_kernelILi8EZZZNS0_15sin_kernel_cudaERNS_18TensorIteratorBaseEENKUlvE0_clEvENKUlvE1_clEvEUlN3c104HalfEE_St5arrayIPcLm2EEEEviT0_T1_,"ax",@progbits
	.align	128
        .global         _ZN2at6native29vectorized_elementwise_kernelILi8EZZZNS0_15sin_kernel_cudaERNS_18TensorIteratorBaseEENKUlvE0_clEvENKUlvE1_clEvEUlN3c104HalfEE_St5arrayIPcLm2EEEEviT0_T1_
        .type           _ZN2at6native29vectorized_elementwise_kernelILi8EZZZNS0_15sin_kernel_cudaERNS_18TensorIteratorBaseEENKUlvE0_clEvENKUlvE1_clEvEUlN3c104HalfEE_St5arrayIPcLm2EEEEviT0_T1_,@function
        .size           _ZN2at6native29vectorized_elementwise_kernelILi8EZZZNS0_15sin_kernel_cudaERNS_18TensorIteratorBaseEENKUlvE0_clEvENKUlvE1_clEvEUlN3c104HalfEE_St5arrayIPcLm2EEEEviT0_T1_,(.L_x_2675 - _ZN2at6native29vectorized_elementwise_kernelILi8EZZZNS0_15sin_kernel_cudaERNS_18TensorIteratorBaseEENKUlvE0_clEvENKUlvE1_clEvEUlN3c104HalfEE_St5arrayIPcLm2EEEEviT0_T1_)
        .other          _ZN2at6native29vectorized_elementwise_kernelILi8EZZZNS0_15sin_kernel_cudaERNS_18TensorIteratorBaseEENKUlvE0_clEvENKUlvE1_clEvEUlN3c104HalfEE_St5arrayIPcLm2EEEEviT0_T1_,@"STO_CUDA_ENTRY STV_DEFAULT"
_ZN2at6native29vectorized_elementwise_kernelILi8EZZZNS0_15sin_kernel_cudaERNS_18TensorIteratorBaseEENKUlvE0_clEvENKUlvE1_clEvEUlN3c104HalfEE_St5arrayIPcLm2EEEEviT0_T1_:
.text._ZN2at6native29vectorized_elementwise_kernelILi8EZZZNS0_15sin_kernel_cudaERNS_18TensorIteratorBaseEENKUlvE0_clEvENKUlvE1_clEvEUlN3c104HalfEE_St5arrayIPcLm2EEEEviT0_T1_:
        /* <DEDUP_REMOVED lines=133> */
.L_x_1218:
[----:B------:R-:W-:-:S13]  /*0850*/  ISETP.GE.U32.AND P0, PT, R3, R2, PT ;  /* 0x000000020300720c */ /* 0x000fda0003f06070 */
[----:B------:R-:W-:Y:S05]  /*0860*/  @P0 BRA `(.L_x_1220) ;  /* 0x0000000000300947 */ /* 0x000fea0003800000 */
[----:B0-----:R-:W0:Y:S01]  /*0870*/  LDC.64 R4, c[0x0][0x388] ;  /* 0x0000e200ff047b82 */ /* 0x001e220000000a00 */
[----:B------:R-:W-:Y:S01]  /*0880*/  IMAD.IADD R11, R0, 0x1, R3 ;  /* 0x00000001000b7824 */ /* 0x000fe200078e0203 */
[----:B------:R-:W-:-:S03]  /*0890*/  IADD3 R3, PT, PT, R3, 0x80, RZ ;  /* 0x0000008003037810 */ /* 0x000fc60007ffe0ff */
[----:B0-----:R-:W-:-:S05]  /*08a0*/  IMAD.WIDE.U32 R4, R11, 0x2, R4 ;  /* 0x000000020b047825 */ /* 0x001fca00078e0004 */
[----:B------:R1:W-:Y:S02]  /*08b0*/  STG.E.U16 desc[UR4][R4.64], R6 ;  /* 0x0000000604007986 */ /* 0x0003e4000c101504 */
.L_x_1219:
[----:B------:R-:W-:-:S13]  /*08c0*/  ISETP.GE.U32.AND P0, PT, R3, R2, PT ;  /* 0x000000020300720c */ /* 0x000fda0003f06070 */
[----:B------:R-:W-:Y:S05]  /*08d0*/  @P0 BRA `(.L_x_1221) ;  /* 0x0000000000340947 */ /* 0x000fea0003800000 */
[----:B01----:R-:W0:Y:S01]  /*08e0*/  LDC.64 R4, c[0x0][0x388] ;  /* 0x0000e200ff047b82 */ /* 0x003e220000000a00 */
[----:B------:R-:W-:Y:S01]  /*08f0*/  IADD3 R11, PT, PT, R0, R3, RZ ;  /* 0x00000003000b7210 */ /* 0x000fe20007ffe0ff */
[----:B------:R-:W-:-:S04]  /*0900*/  VIADD R3, R3, 0x80 ;  /* 0x0000008003037836 */ /* 0x000fc80000000000 */
[----:B0-----:R-:W-:-:S05]  /*0910*/  IMAD.WIDE.U32 R4, R11, 0x2, R4 ;  /* 0x000000020b047825 */ /* 0x001fca00078e0004 */
[----:B------:R1:W-:Y:S02]  /*0920*/  STG.E.U16 desc[UR4][R4.64], R7 ;  /* 0x0000000704007986 */ /* 0x0003e4000c101504 */
.L_x_1220:
        /* <DEDUP_REMOVED lines=8> */
.L_x_1221:
[----:B------:R-:W-:Y:S05]  /*09b0*/  BSYNC.RELIABLE B1 ;  /* 0x0000000000017941 */ /* 0x000fea0003800100 */
.L_x_1217:
[----:B------:R-:W-:-:S13]  /*09c0*/  ISETP.GE.U32.AND P0, PT, R3, R2, PT ;  /* 0x000000020300720c */ /* 0x000fda0003f06070 */
[----:B012---:R-:W0:Y:S01]  /*09d0*/  @!P0 LDC.64 R4, c[0x0][0x388] ;  /* 0x0000e200ff048b82 */ /* 0x007e220000000a00 */
[----:B------:R-:W-:Y:S01]  /*09e0*/  @!P0 IMAD.IADD R7, R0, 0x1, R3 ;  /* 0x0000000100078824 */ /* 0x000fe200078e0203 */
[----:B------:R-:W-:-:S03]  /*09f0*/  @!P0 IADD3 R3, PT, PT, R3, 0x80, RZ ;  /* 0x0000008003038810 */ /* 0x000fc60007ffe0ff */
[----:B0-----:R-:W-:-:S05]  /*0a00*/  @!P0 IMAD.WIDE.U32 R4, R7, 0x2, R4 ;  /* 0x0000000207048825 */ /* 0x001fca00078e0004 */
[----:B------:R2:W-:Y:S02]  /*0a10*/  @!P0 STG.E.U16 desc[UR4][R4.64], R9 ;  /* 0x0000000904008986 */ /* 0x0005e4000c101504 */
.L_x_1222:
[----:B------:R-:W-:Y:S05]  /*0a20*/  BSYNC.RECONVERGENT B0 ;  /* 0x0000000000007941 */ /* 0x000fea0003800200 */
.L_x_1216:
        /* <DEDUP_REMOVED lines=8> */
.L_x_1215:
[----:B------:R-:W0:Y:S01]  /*0ab0*/  S2R R2, SR_TID.X ;  /* 0x0000000000027919 */ /* 0x000e220000002100 */
[----:B------:R-:W1:Y:S02]  /*0ac0*/  LDC.64 R4, c[0x0][0x390] ;  /* 0x0000e400ff047b82 */ /* 0x000e640000000a00 */
[----:B-1----:R-:W-:-:S04]  /*0ad0*/  IMAD.WIDE.U32 R4, R0, 0x2, R4 ;  /* 0x0000000200047825 */ /* 0x002fc800078e0004 */
[----:B0-----:R-:W-:-:S06]  /*0ae0*/  IMAD.WIDE.U32 R4, R2, 0x10, R4 ;  /* 0x0000001002047825 */ /* 0x001fcc00078e0004 */
[----:B------:R-:W2:Y:S02]  /*0af0*/  LDG.E.128 R4, desc[UR4][R4.64] ;  /* 0x0000000404047981 */ /* 0x000ea4000c1e1d00 */
[--C-:B--2---:R-:W-:Y:S02]  /*0b00*/  HADD2.F32 R3, -RZ, R4.reuse.H0_H0 ;  /* 0x20000004ff037230 */ /* 0x104fe40000004100 */
[----:B------:R-:W-:Y:S02]  /*0b10*/  HADD2.F32 R8, -RZ, R4.H1_H1 ;  /* 0x30000004ff087230 */ /* 0x000fe40000004100 */
[--C-:B------:R-:W-:Y:S02]  /*0b20*/  HADD2.F32 R10, -RZ, R5.reuse.H1_H1 ;  /* 0x30000005ff0a7230 */ /* 0x100fe40000004100 */
[----:B------:R-:W-:Y:S01]  /*0b30*/  FMUL.RZ R3, R3, 0.15915493667125701904 ;  /* 0x3e22f98303037820 */ /* 0x000fe2000040c000 */
[----:B------:R-:W-:Y:S02]  /*0b40*/  HADD2.F32 R4, -RZ, R6.H0_H0 ;  /* 0x20000006ff047230 */ /* 0x000fe40000004100 */
[----:B------:R-:W-:Y:S01]  /*0b50*/  FMUL.RZ R8, R8, 0.15915493667125701904 ;  /* 0x3e22f98308087820 */ /* 0x000fe2000040c000 */
[----:B------:R-:W-:-:S02]  /*0b60*/  HADD2.F32 R9, -RZ, R5.H0_H0 ;  /* 0x20000005ff097230 */ /* 0x000fc40000004100 */
[----:B------:R-:W-:Y:S01]  /*0b70*/  FMUL.RZ R12, R10, 0.15915493667125701904 ;  /* 0x3e22f9830a0c7820 */ /* 0x000fe2000040c000 */
[----:B------:R-:W-:Y:S02]  /*0b80*/  HADD2.F32 R10, -RZ, R6.H1_H1 ;  /* 0x30000006ff0a7230 */ /* 0x000fe40000004100 */
[----:B------:R-:W-:Y:S01]  /*0b90*/  FMUL.RZ R15, R4, 0.15915493667125701904 ;  /* 0x3e22f983040f7820 */ /* 0x000fe2000040c000 */
[--C-:B------:R-:W-:Y:S01]  /*0ba0*/  HADD2.F32 R11, -RZ, R7.reuse.H1_H1 ;  /* 0x30000007ff0b7230 */ /* 0x100fe20000004100 */
[----:B------:R-:W0:Y:S01]  /*0bb0*/  LDC.64 R4, c[0x0][0x388] ;  /* 0x0000e200ff047b82 */ /* 0x000e220000000a00 */
[----:B------:R-:W-:Y:S01]  /*0bc0*/  FMUL.RZ R9, R9, 0.15915493667125701904 ;  /* 0x3e22f98309097820 */ /* 0x000fe2000040c000 */
[----:B------:R-:W-:Y:S01]  /*0bd0*/  FMUL.RZ R13, R10, 0.15915493667125701904 ;  /* 0x3e22f9830a0d7820 */ /* 0x000fe2000040c000 */
[----:B------:R-:W-:Y:S02]  /*0be0*/  HADD2.F32 R10, -RZ, R7.H0_H0 ;  /* 0x20000007ff0a7230 */ /* 0x000fe40000004100 */
[----:B------:R-:W-:Y:S01]  /*0bf0*/  FMUL.RZ R14, R11, 0.15915493667125701904 ;  /* 0x3e22f9830b0e7820 */ /* 0x000fe2000040c000 */
[----:B------:R-:W-:Y:S02]  /*0c00*/  MUFU.SIN R3, R3 ;  /* 0x0000000300037308 */ /* 0x000fe40000000400 */
[----:B------:R-:W-:-:S06]  /*0c10*/  FMUL.RZ R16, R10, 0.15915493667125701904 ;  /* 0x3e22f9830a107820 */ /* 0x000fcc000040c000 */
[----:B------:R-:W1:Y:S08]  /*0c20*/  MUFU.SIN R8, R8 ;  /* 0x0000000800087308 */ /* 0x000e700000000400 */
[----:B------:R-:W-:Y:S01]  /*0c30*/  MUFU.SIN R9, R9 ;  /* 0x0000000900097308 */ /* 0x000fe20000000400 */
[----:B0-----:R-:W-:-:S07]  /*0c40*/  IMAD.WIDE.U32 R4, R0, 0x2, R4 ;  /* 0x0000000200047825 */ /* 0x001fce00078e0004 */
[----:B------:R-:W0:Y:S01]  /*0c50*/  MUFU.SIN R12, R12 ;  /* 0x0000000c000c7308 */ /* 0x000e220000000400 */
[----:B------:R-:W-:Y:S01]  /*0c60*/  IMAD.WIDE.U32 R10, R2, 0x10, R4 ;  /* 0x00000010020a7825 */ /* 0x000fe200078e0004 */
[----:B-1----:R-:W-:-:S06]  /*0c70*/  F2FP.F16.F32.PACK_AB R4, R8, R3 ;  /* 0x000000030804723e */ /* 0x002fcc00000000ff */
[----:B------:R-:W-:Y:S08]  /*0c80*/  MUFU.SIN R6, R15 ;  /* 0x0000000f00067308 */ /* 0x000ff00000000400 */
[----:B------:R-:W1:Y:S01]  /*0c90*/  MUFU.SIN R13, R13 ;  /* 0x0000000d000d7308 */ /* 0x000e620000000400 */
[----:B0-----:R-:W-:-:S07]  /*0ca0*/  F2FP.F16.F32.PACK_AB R5, R12, R9 ;  /* 0x000000090c05723e */ /* 0x001fce00000000ff */
[----:B------:R-:W-:Y:S08]  /*0cb0*/  MUFU.SIN R7, R16 ;  /* 0x0000001000077308 */ /* 0x000ff00000000400 */
[----:B------:R-:W0:Y:S01]  /*0cc0*/  MUFU.SIN R14, R14 ;  /* 0x0000000e000e7308 */ /* 0x000e220000000400 */
[----:B-1----:R-:W-:Y:S02]  /*0cd0*/  F2FP.F16.F32.PACK_AB R6, R13, R6 ;  /* 0x000000060d06723e */ /* 0x002fe400000000ff */
[----:B0-----:R-:W-:-:S05]  /*0ce0*/  F2FP.F16.F32.PACK_AB R7, R14, R7 ;  /* 0x000000070e07723e */ /* 0x001fca00000000ff */
[----:B------:R-:W-:Y:S01]  /*0cf0*/  STG.E.128 desc[UR4][R10.64], R4 ;  /* 0x000000040a007986 */ /* 0x000fe2000c101d04 */
[----:B------:R-:W-:Y:S05]  /*0d00*/  EXIT ;  /* 0x000000000000794d */ /* 0x000fea0003800000 */
.L_x_1223:
        /* <DEDUP_REMOVED lines=15> */
.L_x_2675:


//--------------------- .text._ZN2at6native18elementwise_kernelILi128ELi4EZNS0_15gpu_kernel_implIZZZNS0_15sin_kernel_cudaERNS_18TensorIteratorBaseEENKUlvE0_clEvENKUlvE0_clEvEUlfE_EEvS4_RKT_EUliE_EEviT1_ --------------------------
	.section	.text._ZN2at6native18elementwise_kernelILi128ELi4EZNS0_15gpu_kernel_implIZZZNS0_15sin_kernel_cudaERNS_18TensorIteratorBaseEENKUlvE0_clEvENKUlvE0_clEvEUlfE_EEvS4_RKT_EUliE_EEviT1_,"ax",@progbits
	.align	128
        .global         _ZN2at6native18elementwise_kernelILi128ELi4EZNS0_15gpu_kernel_implIZZZNS0_15sin_kernel_cudaERNS_18TensorIteratorBaseEENKUlvE0_clEvENKUlvE0_clEvEUlfE_EEvS4_RKT_EUliE_EEviT1_
        .type           _ZN2at6native18elementwise_kernelILi128ELi4EZNS0_15gpu_kernel_implIZZZNS0_15sin_kernel_cudaERNS_18TensorIteratorBaseEENKUlvE0_clEvENKUlvE0_clEvEUlfE_EEvS4_RKT_EUliE_EEviT1_,@function
        .size           _ZN2at6native18elementwise_kernelILi128ELi4EZNS0_15gpu_kernel_implIZZZNS0_15sin_kernel_cudaERNS_18TensorIteratorBaseEENKUlvE0_clEvENKUlvE0_clEvEUlfE_EEvS4_RKT_EUliE_EEviT1_,(.L_x_2676 - _ZN2at6native18elementwise_kernelILi128ELi4EZNS0_15gpu_kernel_implIZZZNS0_15sin_kernel_cudaERNS_18TensorIteratorBaseEENKUlvE0_clEvENKUlvE0_clEvEUlfE_EEvS4_RKT_EUliE_EEviT1_)
        .other          _ZN2at6native18elementwise_kernelILi128ELi4EZNS0_15gpu_kernel_implIZZZNS0_15sin_kernel_cudaERNS_18TensorIteratorBaseEENKUlvE0_clEvENKUlvE0_clEvEUlfE_EEvS4_RKT_EUliE_EEviT1_,@"STO_CUDA_ENTRY STV_DEFAULT"
_ZN2at6native18elementwise_kernelILi128ELi4EZNS0_15gpu_kernel_implIZZZNS0_15sin_kernel_cudaERNS_18TensorIteratorBaseEENKUlvE0_clEvENKUlvE0_clEvEUlfE_EEvS4_RKT_EUliE_EEviT1_:
.text._ZN2at6native18elementwise_kernelILi128ELi4EZNS0_15gpu_kernel_implIZZZNS0_15sin_kernel_cudaERNS_18TensorIteratorBaseEENKUlvE0_clEvENKUlvE0_clEvEUlfE_EEvS4_RKT_EUliE_EEviT1_:
        /* <DEDUP_REMOVED lines=319> */
.L_x_1226:
[----:B------:R-:W0:Y:S01]  /*13f0*/  LDCU.64 UR6, c[0x0][0x588] ;  /* 0x0000b100ff0677ac */ /* 0x000e220008000a00 */
[----:B------:R-:W-:Y:S01]  /*1400*/  BSSY.RECONVERGENT B6, `(.L_x_1227) ;  /* 0x00000dd000067945 */ /* 0x000fe20003800200 */
        /* <DEDUP_REMOVED lines=14> */
[----:B--2---:R0:W1:Y:S01]  /*14f0*/  I2F.S16 R0, R2 ;  /* 0x0000000200007306 */ /* 0x0040620000101400 */
[----:B------:R-:W-:Y:S05]  /*1500*/  BRA `(.L_x_1233) ;  /* 0x0000000c00307947 */ /* 0x000fea0003800000 */
.L_x_1231:
[----:B------:R-:W2:Y:S02]  /*1510*/  LDG.E.U8 R0, desc[UR36][R2.64] ;  /* 0x0000002402007981 */ /* 0x000ea4000c1e1100 */
[----:B--2---:R-:W-:Y:S01]  /*1520*/  I2FP.F32.U32 R0, R0 ;  /* 0x0000000000007245 */ /* 0x004fe20000201000 */
[----:B------:R-:W-:Y:S06]  /*1530*/  BRA `(.L_x_1233) ;  /* 0x0000000c00247947 */ /* 0x000fec0003800000 */
.L_x_1230:
[----:B------:R-:W-:-:S09]  /*1540*/  UISETP.NE.AND UP0, UPT, UR4, 0x2, UPT ;  /* 0x000000020400788c */ /* 0x000fd2000bf05270 */
[----:B------:R-:W-:Y:S05]  /*1550*/  BRA.U !UP0, `(.L_x_1234) ;  /* 0x0000000108287547 */ /* 0x000fea000b800000 */
[----:B------:R-:W-:-:S09]  /*1560*/  UISETP.NE.AND UP0, UPT, UR4, 0x3, UPT ;  /* 0x000000030400788c */ /* 0x000fd2000bf05270 */
[----:B------:R-:W-:Y:S05]  /*1570*/  BRA.U !UP0, `(.L_x_1235) ;  /* 0x0000000108147547 */ /* 0x000fea000b800000 */
[----:B------:R-:W-:-:S09]  /*1580*/  UISETP.NE.AND UP0, UPT, UR4, 0x4, UPT ;  /* 0x000000040400788c */ /* 0x000fd2000bf05270 */
[----:B------:R-:W-:Y:S05]  /*1590*/  BRA.U UP0, `(.L_x_1232) ;  /* 0x0000000900907547 */ /* 0x000fea000b800000 */
[----:B------:R-:W2:Y:S02]  /*15a0*/  LDG.E.64 R2, desc[UR36][R2.64] ;  /* 0x0000002402027981 */ /* 0x000ea4000c1e1b00 */
[----:B--2---:R4:W0:Y:S01]  /*15b0*/  I2F.S64 R0, R2 ;  /* 0x0000000200007312 */ /* 0x0048220000301400 */
[----:B------:R-:W-:Y:S05]  /*15c0*/  BRA `(.L_x_1233) ;  /* 0x0000000c00007947 */ /* 0x000fea0003800000 */
.L_x_1235:
[----:B------:R-:W2:Y:S02]  /*15d0*/  LDG.E R0, desc[UR36][R2.64] ;  /* 0x0000002402007981 */ /* 0x000ea4000c1e1900 */
[----:B--2---:R-:W-:Y:S01]  /*15e0*/  I2FP.F32.S32 R0, R0 ;  /* 0x0000000000007245 */ /* 0x004fe20000201400 */
[----:B------:R-:W-:Y:S06]  /*15f0*/  BRA `(.L_x_1233) ;  /* 0x0000000800f47947 */ /* 0x000fec0003800000 */
.L_x_1234:
[----:B------:R-:W2:Y:S02]  /*1600*/  LDG.E.U16 R0, desc[UR36][R2.64] ;  /* 0x0000002402007981 */ /* 0x000ea4000c1e1500 */
[----:B--2---:R-:W0:Y:S01]  /*1610*/  I2F.S16 R0, R0 ;  /* 0x0000000000007306 */ /* 0x004e220000101400 */
[----:B------:R-:W-:Y:S05]  /*1620*/  BRA `(.L_x_1233) ;  /* 0x0000000800e87947 */ /* 0x000fea0003800000 */
.L_x_1229:
[----:B------:R-:W-:-:S09]  /*1630*/  UISETP.GT.AND UP0, UPT, UR4, 0x6, UPT ;  /* 0x000000060400788c */ /* 0x000fd2000bf04270 */
[----:B------:R-:W-:Y:S05]  /*1640*/  BRA.U UP0, `(.L_x_1236) ;  /* 0x0000000100247547 */ /* 0x000fea000b800000 */
[----:B------:R-:W-:-:S09]  /*1650*/  UISETP.NE.AND UP0, UPT, UR4, 0x5, UPT ;  /* 0x000000050400788c */ /* 0x000fd2000bf05270 */
[----:B------:R-:W-:Y:S05]  /*1660*/  BRA.U !UP0, `(.L_x_1237) ;  /* 0x0000000108107547 */ /* 0x000fea000b800000 */
[----:B------:R-:W-:-:S09]  /*1670*/  UISETP.NE.AND UP0, UPT, UR4, 0x6, UPT ;  /* 0x000000060400788c */ /* 0x000fd2000bf05270 */
[----:B------:R-:W-:Y:S05]  /*1680*/  BRA.U UP0, `(.L_x_1232) ;  /* 0x0000000900547547 */ /* 0x000fea000b800000 */
[----:B------:R2:W5:Y:S01]  /*1690*/  LDG.E R0, desc[UR36][R2.64] ;  /* 0x0000002402007981 */ /* 0x000562000c1e1900 */
[----:B------:R-:W-:Y:S05]  /*16a0*/  BRA `(.L_x_1233) ;  /* 0x0000000800c87947 */ /* 0x000fea0003800000 */
.L_x_1237:
[----:B------:R-:W2:Y:S02]  /*16b0*/  LDG.E.U16 R0, desc[UR36][R2.64] ;  /* 0x0000002402007981 */ /* 0x000ea4000c1e1500 */
[----:B--2---:R-:W-:Y:S01]  /*16c0*/  HADD2.F32 R0, -RZ, R0.H0_H0 ;  /* 0x20000000ff007230 */ /* 0x004fe20000004100 */
[----:B------:R-:W-:Y:S06]  /*16d0*/  BRA `(.L_x_1233) ;  /* 0x0000000800bc7947 */ /* 0x000fec0003800000 */
.L_x_1236:
[----:B------:R-:W-:-:S09]  /*16e0*/  UISETP.NE.AND UP0, UPT, UR4, 0x7, UPT ;  /* 0x000000070400788c */ /* 0x000fd2000bf05270 */
[----:B------:R-:W-:Y:S05]  /*16f0*/  BRA.U !UP0, `(.L_x_1238) ;  /* 0x0000000108247547 */ /* 0x000fea000b800000 */
[----:B------:R-:W-:-:S09]  /*1700*/  UISETP.NE.AND UP0, UPT, UR4, 0x8, UPT ;  /* 0x000000080400788c */ /* 0x000fd2000bf05270 */
[----:B------:R-:W-:Y:S05]  /*1710*/  BRA.U !UP0, `(.L_x_1239) ;  /* 0x0000000108107547 */ /* 0x000fea000b800000 */
[----:B------:R-:W-:-:S09]  /*1720*/  UISETP.NE.AND UP0, UPT, UR4, 0x9, UPT ;  /* 0x000000090400788c */ /* 0x000fd2000bf05270 */
[----:B------:R-:W-:Y:S05]  /*1730*/  BRA.U UP0, `(.L_x_1232) ;  /* 0x0000000900287547 */ /* 0x000fea000b800000 */
[----:B------:R3:W5:Y:S01]  /*1740*/  LDG.E R0, desc[UR36][R2.64] ;  /* 0x0000002402007981 */ /* 0x000762000c1e1900 */
[----:B------:R-:W-:Y:S05]  /*1750*/  BRA `(.L_x_1233) ;  /* 0x00000008009c7947 */ /* 0x000fea0003800000 */
.L_x_1239:
[----:B------:R-:W2:Y:S02]  /*1760*/  LDG.E.U16 R0, desc[UR36][R2.64] ;  /* 0x0000002402007981 */ /* 0x000ea4000c1e1500 */
[----:B--2---:R-:W-:Y:S01]  /*1770*/  HADD2.F32 R0, -RZ, R0.H0_H0 ;  /* 0x20000000ff007230 */ /* 0x004fe20000004100 */
[----:B------:R-:W-:Y:S06]  /*1780*/  BRA `(.L_x_1233) ;  /* 0x0000000800907947 */ /* 0x000fec0003800000 */
.L_x_1238:
[----:B------:R-:W2:Y:S01]  /*1790*/  LDG.E.64 R2, desc[UR36][R2.64] ;  /* 0x0000002402027981 */ /* 0x000ea2000c1e1b00 */
[----:B------:R-:W-:Y:S01]  /*17a0*/  UMOV UR4, 0xf0000000 ;  /* 0xf000000000047882 */ /* 0x000fe20000000000 */
[----:B------:R-:W-:Y:S01]  /*17b0*/  UMOV UR5, 0x380fffff ;  /* 0x380fffff00057882 */ /* 0x000fe20000000000 */
[----:B--2---:R-:W0:Y:S01]  /*17c0*/  F2F.F32.F64 R0, R2 ;  /* 0x0000000200007310 */ /* 0x004e220000301000 */
[----:B------:R-:W-:-:S14]  /*17d0*/  DSETP.GEU.AND P0, PT, |R2|, UR4, PT ;  /* 0x0000000402007e2a */ /* 0x000fdc000bf0e200 */
[----:B0-----:R-:W-:Y:S01]  /*17e0*/  @!P0 FMUL R0, R0, 1.175494350822287508e-38 ;  /* 0x0080000000008820 */ /* 0x001fe20000400000 */
[----:B------:R-:W-:Y:S06]  /*17f0*/  BRA `(.L_x_1233) ;  /* 0x0000000800747947 */ /* 0x000fec0003800000 */
.L_x_1228:
        /* <DEDUP_REMOVED lines=10> */
[----:B------:R-:W-:Y:S01]  /*18a0*/  FSEL R0, RZ, 1, !P0 ;  /* 0x3f800000ff007808 */ /* 0x000fe20004000000 */
[----:B------:R-:W-:Y:S08]  /*18b0*/  BRA `(.L_x_1233) ;  /* 0x0000000800447947 */ /* 0x000ff00003800000 */
.L_x_1242:
[----:B------:R-:W2:Y:S01]  /*18c0*/  LDG.E.64 R2, desc[UR36][R2.64] ;  /* 0x0000002402027981 */ /* 0x000ea2000c1e1b00 */
[----:B------:R-:W-:Y:S01]  /*18d0*/  UMOV UR4, 0xf0000000 ;  /* 0xf000000000047882 */ /* 0x000fe20000000000 */
[----:B------:R-:W-:Y:S01]  /*18e0*/  UMOV UR5, 0x380fffff ;  /* 0x380fffff00057882 */ /* 0x000fe20000000000 */
[----:B--2---:R-:W0:Y:S01]  /*18f0*/  F2F.F32.F64 R0, R2 ;  /* 0x0000000200007310 */ /* 0x004e220000301000 */
[----:B------:R-:W-:-:S14]  /*1900*/  DSETP.GEU.AND P0, PT, |R2|, UR4, PT ;  /* 0x0000000402007e2a */ /* 0x000fdc000bf0e200 */
[----:B0-----:R-:W-:Y:S01]  /*1910*/  @!P0 FMUL R0, R0, 1.175494350822287508e-38 ;  /* 0x0080000000008820 */ /* 0x001fe20000400000 */
[----:B------:R-:W-:Y:S06]  /*1920*/  BRA `(.L_x_1233) ;  /* 0x0000000800287947 */ /* 0x000fec0003800000 */
.L_x_1241:
        /* <DEDUP_REMOVED lines=23> */
[----:B------:R-:W-:Y:S01]  /*1aa0*/  LOP3.LUT R0, R5, 0x80000000, R0, 0xf8, !PT ;  /* 0x8000000005007812 */ /* 0x000fe200078ef800 */
[----:B------:R-:W-:Y:S06]  /*1ab0*/  BRA `(.L_x_1233) ;  /* 0x0000000400c47947 */ /* 0x000fec0003800000 */
.L_x_1244:
        /* <DEDUP_REMOVED lines=10> */
[----:B------:R-:W-:Y:S01]  /*1b60*/  LOP3.LUT R0, R0, 0x80000000, R5, 0xf8, !PT ;  /* 0x8000000000007812 */ /* 0x000fe200078ef805 */
[----:B------:R-:W-:Y:S06]  /*1b70*/  BRA `(.L_x_1233) ;  /* 0x0000000400947947 */ /* 0x000fec0003800000 */
.L_x_1243:
[----:B------:R-:W2:Y:S02]  /*1b80*/  LDG.E.U16 R0, desc[UR36][R2.64] ;  /* 0x0000002402007981 */ /* 0x000ea4000c1e1500 */
[----:B--2---:R-:W-:Y:S01]  /*1b90*/  SHF.L.U32 R0, R0, 0x10, RZ ;  /* 0x0000001000007819 */ /* 0x004fe200000006ff */
[----:B------:R-:W-:Y:S06]  /*1ba0*/  BRA `(.L_x_1233) ;  /* 0x0000000400887947 */ /* 0x000fec0003800000 */
.L_x_1240:
        /* <DEDUP_REMOVED lines=9> */
[----:B--2---:R-:W-:Y:S01]  /*1c40*/  I2FP.F32.U32 R0, R0 ;  /* 0x0000000000007245 */ /* 0x004fe20000201000 */
[----:B------:R-:W-:Y:S06]  /*1c50*/  BRA `(.L_x_1233) ;  /* 0x00000004005c7947 */ /* 0x000fec0003800000 */
.L_x_1247:
[----:B------:R-:W2:Y:S01]  /*1c60*/  LDG.E.U8 R3, desc[UR36][R2.64] ;  /* 0x0000002402037981 */ /* 0x000ea2000c1e1100 */
        /* <DEDUP_REMOVED lines=19> */
.L_x_1249:
[----:B------:R-:W-:Y:S05]  /*1da0*/  BSYNC.RECONVERGENT B0 ;  /* 0x0000000000007941 */ /* 0x000fea0003800200 */
.L_x_1248:
[----:B------:R-:W-:Y:S01]  /*1db0*/  IMAD.SHL.U32 R0, R0, 0x100000, RZ ;  /* 0x0010000000007824 */ /* 0x000fe200078e00ff */
[----:B------:R-:W-:-:S04]  /*1dc0*/  LEA R2, R2, 0x3b800000, 0x17 ;  /* 0x3b80000002027811 */ /* 0x000fc800078eb8ff */
[----:B------:R-:W-:Y:S01]  /*1dd0*/  LOP3.LUT R0, R2, R0, R7, 0xfe, !PT ;  /* 0x0000000002007212 */ /* 0x000fe200078efe07 */
[----:B------:R-:W-:Y:S06]  /*1de0*/  BRA `(.L_x_1233) ;  /* 0x0000000000f87947 */ /* 0x000fec0003800000 */
.L_x_1246:
[----:B------:R-:W2:Y:S01]  /*1df0*/  LDG.E.U8 R3, desc[UR36][R2.64] ;  /* 0x0000002402037981 */ /* 0x000ea2000c1e1100 */
        /* <DEDUP_REMOVED lines=19> */
.L_x_1251:
[----:B------:R-:W-:Y:S05]  /*1f30*/  BSYNC.RECONVERGENT B0 ;  /* 0x0000000000007941 */ /* 0x000fea0003800200 */
.L_x_1250:
[----:B------:R-:W-:Y:S01]  /*1f40*/  IMAD.SHL.U32 R0, R0, 0x200000, RZ ;  /* 0x0020000000007824 */ /* 0x000fe200078e00ff */
[----:B------:R-:W-:-:S04]  /*1f50*/  LEA R2, R2, 0x37800000, 0x17 ;  /* 0x3780000002027811 */ /* 0x000fc800078eb8ff */
[----:B------:R-:W-:Y:S01]  /*1f60*/  LOP3.LUT R0, R2, R0, R7, 0xfe, !PT ;  /* 0x0000000002007212 */ /* 0x000fe200078efe07 */
[----:B------:R-:W-:Y:S06]  /*1f70*/  BRA `(.L_x_1233) ;  /* 0x0000000000947947 */ /* 0x000fec0003800000 */
.L_x_1245:
[----:B------:R-:W-:-:S09]  /*1f80*/  UISETP.NE.AND UP0, UPT, UR4, 0x1c, UPT ;  /* 0x0000001c0400788c */ /* 0x000fd2000bf05270 */
[----:B------:R-:W-:Y:S05]  /*1f90*/  BRA.U !UP0, `(.L_x_1252) ;  /* 0x0000000108847547 */ /* 0x000fea000b800000 */
[----:B------:R-:W-:-:S09]  /*1fa0*/  UISETP.NE.AND UP0, UPT, UR4, 0x1d, UPT ;  /* 0x0000001d0400788c */ /* 0x000fd2000bf05270 */
[----:B------:R-:W-:Y:S05]  /*1fb0*/  BRA.U !UP0, `(.L_x_1253) ;  /* 0x0000000108707547 */ /* 0x000fea000b800000 */
[----:B------:R-:W-:-:S09]  /*1fc0*/  UISETP.NE.AND UP0, UPT, UR4, 0x2c, UPT ;  /* 0x0000002c0400788c */ /* 0x000fd2000bf05270 */
[----:B------:R-:W-:Y:S05]  /*1fd0*/  BRA.U !UP0, `(.L_x_1254) ;  /* 0x0000000108487547 */ /* 0x000fea000b800000 */
.L_x_1232:
        /* <DEDUP_REMOVED lines=16> */
.L_x_1255:
[----:B------:R-:W-:Y:S01]  /*20e0*/  IMAD.MOV.U32 R0, RZ, RZ, RZ ;  /* 0x000000ffff007224 */ /* 0x000fe200078e00ff */
[----:B------:R-:W-:Y:S06]  /*20f0*/  BRA `(.L_x_1233) ;  /* 0x0000000000347947 */ /* 0x000fec0003800000 */
.L_x_1254:
[----:B------:R-:W2:Y:S01]  /*2100*/  LDG.E.U8 R2, desc[UR36][R2.64] ;  /* 0x0000002402027981 */ /* 0x000ea2000c1e1100 */
[----:B------:R-:W-:Y:S02]  /*2110*/  MOV R0, 0x400000 ;  /* 0x0040000000007802 */ /* 0x000fe40000000f00 */
[----:B--2---:R-:W-:-:S13]  /*2120*/  ISETP.NE.AND P0, PT, R2, RZ, PT ;  /* 0x000000ff0200720c */ /* 0x004fda0003f05270 */
[----:B------:R-:W-:Y:S05]  /*2130*/  @!P0 BRA `(.L_x_1233) ;  /* 0x0000000000248947 */ /* 0x000fea0003800000 */
[----:B------:R-:W-:-:S13]  /*2140*/  ISETP.NE.AND P0, PT, R2, 0xff, PT ;  /* 0x000000ff0200780c */ /* 0x000fda0003f05270 */
[----:B------:R-:W-:Y:S02]  /*2150*/  @!P0 IMAD.MOV.U32 R0, RZ, RZ, 0x7f800001 ;  /* 0x7f800001ff008424 */ /* 0x000fe400078e00ff */
[----:B------:R-:W-:Y:S01]  /*2160*/  @P0 IMAD.SHL.U32 R0, R2, 0x800000, RZ ;  /* 0x0080000002000824 */ /* 0x000fe200078e00ff */
[----:B------:R-:W-:Y:S06]  /*2170*/  BRA `(.L_x_1233) ;  /* 0x0000000000147947 */ /* 0x000fec0003800000 */
.L_x_1253:
[----:B------:R-:W2:Y:S02]  /*2180*/  LDG.E.64 R2, desc[UR36][R2.64] ;  /* 0x0000002402027981 */ /* 0x000ea4000c1e1b00 */
[----:B--2---:R0:W1:Y:S01]  /*2190*/  I2F.U64 R0, R2 ;  /* 0x0000000200007312 */ /* 0x0040620000301000 */
[----:B------:R-:W-:Y:S05]  /*21a0*/  BRA `(.L_x_1233) ;  /* 0x0000000000087947 */ /* 0x000fea0003800000 */
.L_x_1252:
[----:B------:R-:W2:Y:S02]  /*21b0*/  LDG.E R0, desc[UR36][R2.64] ;  /* 0x0000002402007981 */ /* 0x000ea4000c1e1900 */
[----:B--2---:R-:W-:-:S07]  /*21c0*/  I2FP.F32.U32 R0, R0 ;  /* 0x0000000000007245 */ /* 0x004fce0000201000 */
.L_x_1233:
[----:B------:R-:W-:Y:S05]  /*21d0*/  BSYNC.RECONVERGENT B6 ;  /* 0x0000000000067941 */ /* 0x000fea0003800200 */
.L_x_1227:
[----:B------:R-:W2:Y:S01]  /*21e0*/  LDCU.64 UR6, c[0x0][0x580] ;  /* 0x0000b000ff0677ac */ /* 0x000ea20008000a00 */
[----:B01---5:R-:W-:Y:S01]  /*21f0*/  FMUL.RZ R4, R0, 0.15915493667125701904 ;  /* 0x3e22f98300047820 */ /* 0x023fe2000040c000 */
[----:B------:R-:W-:-:S05]  /*2200*/  UPRMT UR4, UR42, 0x9910, URZ ;  /* 0x000099102a047896 */ /* 0x000fca00080000ff */
[----:B------:R-:W0:Y:S01]  /*2210*/  MUFU.SIN R4, R4 ;  /* 0x0000000400047308 */ /* 0x000e220000000400 */
[----:B------:R-:W-:Y:S01]  /*2220*/  UISETP.GT.AND UP0, UPT, UR4, 0x9, UPT ;  /* 0x000000090400788c */ /* 0x000fe2000bf04270 */
[----:B--234-:R-:W-:-:S04]  /*2230*/  IADD3 R2, P0, PT, R16, UR6, RZ ;  /* 0x0000000610027c10 */ /* 0x01cfc8000ff1e0ff */
        /* <DEDUP_REMOVED lines=10> */
[----:B0-----:R-:W0:Y:S02]  /*22e0*/  F2I.FTZ.TRUNC.NTZ R5, R4 ;  /* 0x0000000400057305 */ /* 0x001e24000021f100 */
[----:B0-----:R0:W-:Y:S01]  /*22f0*/  STG.E.U8 desc[UR36][R2.64], R5 ;  /* 0x0000000502007986 */ /* 0x0011e2000c101124 */
[----:B------:R-:W-:Y:S05]  /*2300*/  BRA `(.L_x_1261) ;  /* 0x0000000c003c7947 */ /* 0x000fea0003800000 */
.L_x_1259:
[----:B0-----:R-:W0:Y:S02]  /*2310*/  F2I.S64.TRUNC R4, R4 ;  /* 0x0000000400047311 */ /* 0x001e24000020d900 */
[----:B0-----:R-:W-:-:S05]  /*2320*/  IMAD.MOV.U32 R7, RZ, RZ, R4 ;  /* 0x000000ffff077224 */ /* 0x001fca00078e0004 */
[----:B------:R0:W-:Y:S01]  /*2330*/  STG.E.U8 desc[UR36][R2.64], R7 ;  /* 0x0000000702007986 */ /* 0x0001e2000c101124 */
[----:B------:R-:W-:Y:S05]  /*2340*/  BRA `(.L_x_1261) ;  /* 0x0000000c002c7947 */ /* 0x000fea0003800000 */
.L_x_1258:
[----:B------:R-:W-:-:S09]  /*2350*/  UISETP.NE.AND UP0, UPT, UR4, 0x2, UPT ;  /* 0x000000020400788c */ /* 0x000fd2000bf05270 */
[----:B------:R-:W-:Y:S05]  /*2360*/  BRA.U !UP0, `(.L_x_1262) ;  /* 0x0000000108287547 */ /* 0x000fea000b800000 */
[----:B------:R-:W-:-:S09]  /*2370*/  UISETP.NE.AND UP0, UPT, UR4, 0x3, UPT ;  /* 0x000000030400788c */ /* 0x000fd2000bf05270 */
[----:B------:R-:W-:Y:S05]  /*2380*/  BRA.U !UP0, `(.L_x_1263) ;  /* 0x0000000108147547 */ /* 0x000fea000b800000 */
[----:B------:R-:W-:-:S09]  /*2390*/  UISETP.NE.AND UP0, UPT, UR4, 0x4, UPT ;  /* 0x000000040400788c */ /* 0x000fd2000bf05270 */
[----:B------:R-:W-:Y:S05]  /*23a0*/  BRA.U UP0, `(.L_x_1260) ;  /* 0x0000000900807547 */ /* 0x000fea000b800000 */
[----:B0-----:R-:W0:Y:S02]  /*23b0*/  F2I.S64.TRUNC R4, R4 ;  /* 0x0000000400047311 */ /* 0x001e24000020d900 */
[----:B0-----:R0:W-:Y:S01]  /*23c0*/  STG.E.64 desc[UR36][R2.64], R4 ;  /* 0x0000000402007986 */ /* 0x0011e2000c101b24 */
[----:B------:R-:W-:Y:S05]  /*23d0*/  BRA `(.L_x_1261) ;  /* 0x0000000c00087947 */ /* 0x000fea0003800000 */
.L_x_1263:
[----:B0-----:R-:W0:Y:S02]  /*23e0*/  F2I.FTZ.TRUNC.NTZ R5, R4 ;  /* 0x0000000400057305 */ /* 0x001e24000021f100 */
[----:B0-----:R0:W-:Y:S01]  /*23f0*/  STG.E desc[UR36][R2.64], R5 ;  /* 0x0000000502007986 */ /* 0x0011e2000c101924 */
[----:B------:R-:W-:Y:S05]  /*2400*/  BRA `(.L_x_1261) ;  /* 0x0000000800fc7947 */ /* 0x000fea0003800000 */
.L_x_1262:
[----:B0-----:R-:W0:Y:S02]  /*2410*/  F2I.FTZ.TRUNC.NTZ R5, R4 ;  /* 0x0000000400057305 */ /* 0x001e24000021f100 */
[----:B0-----:R0:W-:Y:S01]  /*2420*/  STG.E.U16 desc[UR36][R2.64], R5 ;  /* 0x0000000502007986 */ /* 0x0011e2000c101524 */
[----:B------:R-:W-:Y:S05]  /*2430*/  BRA `(.L_x_1261) ;  /* 0x0000000800f07947 */ /* 0x000fea0003800000 */
.L_x_1257:
[----:B------:R-:W-:-:S09]  /*2440*/  UISETP.GT.AND UP0, UPT, UR4, 0x6, UPT ;  /* 0x000000060400788c */ /* 0x000fd2000bf04270 */
[----:B------:R-:W-:Y:S05]  /*2450*/  BRA.U UP0, `(.L_x_1264) ;  /* 0x0000000100247547 */ /* 0x000fea000b800000 */
[----:B------:R-:W-:-:S09]  /*2460*/  UISETP.NE.AND UP0, UPT, UR4, 0x5, UPT ;  /* 0x000000050400788c */ /* 0x000fd2000bf05270 */
[----:B------:R-:W-:Y:S05]  /*2470*/  BRA.U !UP0, `(.L_x_1265) ;  /* 0x0000000108107547 */ /* 0x000fea000b800000 */
[----:B------:R-:W-:-:S09]  /*2480*/  UISETP.NE.AND UP0, UPT, UR4, 0x6, UPT ;  /* 0x000000060400788c */ /* 0x000fd2000bf05270 */
[----:B------:R-:W-:Y:S05]  /*2490*/  BRA.U UP0, `(.L_x_1260) ;  /* 0x0000000900447547 */ /* 0x000fea000b800000 */
[----:B0-----:R0:W-:Y:S01]  /*24a0*/  STG.E desc[UR36][R2.64], R4 ;  /* 0x0000000402007986 */ /* 0x0011e2000c101924 */
[----:B------:R-:W-:Y:S05]  /*24b0*/  BRA `(.L_x_1261) ;  /* 0x0000000800d07947 */ /* 0x000fea0003800000 */
.L_x_1265:
[----:B0-----:R-:W-:-:S05]  /*24c0*/  F2FP.F16.F32.PACK_AB R4, RZ, R4 ;  /* 0x00000004ff04723e */ /* 0x001fca00000000ff */
[----:B------:R0:W-:Y:S01]  /*24d0*/  STG.E.U16 desc[UR36][R2.64], R4 ;  /* 0x0000000402007986 */ /* 0x0001e2000c101524 */
[----:B------:R-:W-:Y:S05]  /*24e0*/  BRA `(.L_x_1261) ;  /* 0x0000000800c47947 */ /* 0x000fea0003800000 */
.L_x_1264:
[----:B------:R-:W-:-:S09]  /*24f0*/  UISETP.NE.AND UP0, UPT, UR4, 0x7, UPT ;  /* 0x000000070400788c */ /* 0x000fd2000bf05270 */
[----:B------:R-:W-:Y:S05]  /*2500*/  BRA.U !UP0, `(.L_x_1266) ;  /* 0x00000001082c7547 */ /* 0x000fea000b800000 */
[----:B------:R-:W-:-:S09]  /*2510*/  UISETP.NE.AND UP0, UPT, UR4, 0x8, UPT ;  /* 0x000000080400788c */ /* 0x000fd2000bf05270 */
[----:B------:R-:W-:Y:S05]  /*2520*/  BRA.U !UP0, `(.L_x_1267) ;  /* 0x0000000108147547 */ /* 0x000fea000b800000 */
[----:B------:R-:W-:-:S09]  /*2530*/  UISETP.NE.AND UP0, UPT, UR4, 0x9, UPT ;  /* 0x000000090400788c */ /* 0x000fd2000bf05270 */
[----:B------:R-:W-:Y:S05]  /*2540*/  BRA.U UP0, `(.L_x_1260) ;  /* 0x0000000900187547 */ /* 0x000fea000b800000 */
[----:B------:R-:W-:-:S05]  /*2550*/  IMAD.MOV.U32 R5, RZ, RZ, RZ ;  /* 0x000000ffff057224 */ /* 0x000fca00078e00ff */
[----:B0-----:R0:W-:Y:S01]  /*2560*/  STG.E.64 desc[UR36][R2.64], R4 ;  /* 0x0000000402007986 */ /* 0x0011e2000c101b24 */
[----:B------:R-:W-:Y:S05]  /*2570*/  BRA `(.L_x_1261) ;  /* 0x0000000800a07947 */ /* 0x000fea0003800000 */
.L_x_1267:
[----:B0-----:R-:W-:-:S04]  /*2580*/  F2FP.F16.F32.PACK_AB R5, RZ, R4 ;  /* 0x00000004ff05723e */ /* 0x001fc800000000ff */
[----:B------:R-:W-:-:S05]  /*2590*/  PRMT R5, R5, 0x5410, RZ ;  /* 0x0000541005057816 */ /* 0x000fca00000000ff */
[----:B------:R0:W-:Y:S01]  /*25a0*/  STG.E desc[UR36][R2.64], R5 ;  /* 0x0000000502007986 */ /* 0x0001e2000c101924 */
[----:B------:R-:W-:Y:S05]  /*25b0*/  BRA `(.L_x_1261) ;  /* 0x0000000800907947 */ /* 0x000fea0003800000 */
.L_x_1266:
[----:B0-----:R-:W-:-:S06]  /*25c0*/  FMUL.FTZ R4, R4, 1 ;  /* 0x3f80000004047820 */ /* 0x001fcc0000410000 */
[----:B------:R-:W0:Y:S02]  /*25d0*/  F2F.F64.F32 R4, R4 ;  /* 0x0000000400047310 */ /* 0x000e240000201800 */
[----:B0-----:R0:W-:Y:S01]  /*25e0*/  STG.E.64 desc[UR36][R2.64], R4 ;  /* 0x0000000402007986 */ /* 0x0011e2000c101b24 */
[----:B------:R-:W-:Y:S05]  /*25f0*/  BRA `(.L_x_1261) ;  /* 0x0000000800807947 */ /* 0x000fea0003800000 */
.L_x_1256:
        /* <DEDUP_REMOVED lines=8> */
[----:B0-----:R-:W-:-:S04]  /*2680*/  FSETP.NEU.FTZ.AND P0, PT, R4, RZ, PT ;  /* 0x000000ff0400720b */ /* 0x001fc80003f1d000 */
[----:B------:R-:W-:-:S05]  /*2690*/  SEL R5, RZ, 0x1, !P0 ;  /* 0x00000001ff057807 */ /* 0x000fca0004000000 */
[----:B------:R0:W-:Y:S01]  /*26a0*/  STG.E.U8 desc[UR36][R2.64], R5 ;  /* 0x0000000502007986 */ /* 0x0001e2000c101124 */
[----:B------:R-:W-:Y:S05]  /*26b0*/  BRA `(.L_x_1261) ;  /* 0x0000000800507947 */ /* 0x000fea0003800000 */
.L_x_1270:
[----:B0-----:R-:W-:Y:S01]  /*26c0*/  FMUL.FTZ R4, R4, 1 ;  /* 0x3f80000004047820 */ /* 0x001fe20000410000 */
[----:B------:R-:W-:-:S05]  /*26d0*/  CS2R R6, SRZ ;  /* 0x0000000000067805 */ /* 0x000fca000001ff00 */
[----:B------:R-:W0:Y:S02]  /*26e0*/  F2F.F64.F32 R4, R4 ;  /* 0x0000000400047310 */ /* 0x000e240000201800 */
[----:B0-----:R0:W-:Y:S01]  /*26f0*/  STG.E.128 desc[UR36][R2.64], R4 ;  /* 0x0000000402007986 */ /* 0x0011e2000c101d24 */
[----:B------:R-:W-:Y:S05]  /*2700*/  BRA `(.L_x_1261) ;  /* 0x00000008003c7947 */ /* 0x000fea0003800000 */
.L_x_1269:
[----:B------:R-:W-:-:S09]  /*2710*/  UISETP.NE.AND UP0, UPT, UR4, 0xf, UPT ;  /* 0x0000000f0400788c */ /* 0x000fd2000bf05270 */
[----:B------:R-:W-:Y:S05]  /*2720*/  BRA.U !UP0, `(.L_x_1271) ;  /* 0x0000000108987547 */ /* 0x000fea000b800000 */
[----:B------:R-:W-:-:S09]  /*2730*/  UISETP.NE.AND UP0, UPT, UR4, 0x17, UPT ;  /* 0x000000170400788c */ /* 0x000fd2000bf05270 */
[----:B------:R-:W-:Y:S05]  /*2740*/  BRA.U !UP0, `(.L_x_1272) ;  /* 0x0000000108487547 */ /* 0x000fea000b800000 */
[----:B------:R-:W-:-:S09]  /*2750*/  UISETP.NE.AND UP0, UPT, UR4, 0x18, UPT ;  /* 0x000000180400788c */ /* 0x000fd2000bf05270 */
[----:B------:R-:W-:Y:S05]  /*2760*/  BRA.U UP0, `(.L_x_1260) ;  /* 0x0000000500907547 */ /* 0x000fea000b800000 */
[----:B0-----:R-:W-:Y:S01]  /*2770*/  LOP3.LUT R6, R4, 0x7fffffff, RZ, 0xc0, !PT ;  /* 0x7fffffff04067812 */ /* 0x001fe200078ec0ff */
[----:B------:R-:W-:Y:S01]  /*2780*/  BSSY.RECONVERGENT B0, `(.L_x_1273) ;  /* 0x000000b000007945 */ /* 0x000fe20003800200 */
[----:B------:R-:W-:Y:S01]  /*2790*/  HFMA2 R0, -RZ, RZ, 0, 7.569789886474609375e-06 ;  /* 0x0000007fff007431 */ /* 0x000fe200000001ff */
        /* <DEDUP_REMOVED lines=9> */
.L_x_1274:
[----:B------:R-:W-:Y:S05]  /*2830*/  BSYNC.RECONVERGENT B0 ;  /* 0x0000000000007941 */ /* 0x000fea0003800200 */
.L_x_1273:
[----:B------:R-:W-:-:S05]  /*2840*/  LOP3.LUT R7, R0, 0x80, R7, 0xf8, !PT ;  /* 0x0000008000077812 */ /* 0x000fca00078ef807 */
[----:B------:R0:W-:Y:S01]  /*2850*/  STG.E.U8 desc[UR36][R2.64], R7 ;  /* 0x0000000702007986 */ /* 0x0001e2000c101124 */
[----:B------:R-:W-:Y:S05]  /*2860*/  BRA `(.L_x_1261) ;  /* 0x0000000400e47947 */ /* 0x000fea0003800000 */
.L_x_1272:
[----:B0-----:R-:W-:Y:S01]  /*2870*/  LOP3.LUT R6, R4, 0x7fffffff, RZ, 0xc0, !PT ;  /* 0x7fffffff04067812 */ /* 0x001fe200078ec0ff */
[----:B------:R-:W-:Y:S01]  /*2880*/  BSSY.RECONVERGENT B0, `(.L_x_1275) ;  /* 0x000000d000007945 */ /* 0x000fe20003800200 */
        /* <DEDUP_REMOVED lines=12> */
.L_x_1276:
[----:B------:R-:W-:Y:S05]  /*2950*/  BSYNC.RECONVERGENT B0 ;  /* 0x0000000000007941 */ /* 0x000fea0003800200 */
.L_x_1275:
[----:B------:R-:W-:-:S05]  /*2960*/  LOP3.LUT R5, R0, 0x80, R7, 0xf8, !PT ;  /* 0x0000008000057812 */ /* 0x000fca00078ef807 */
[----:B------:R0:W-:Y:S01]  /*2970*/  STG.E.U8 desc[UR36][R2.64], R5 ;  /* 0x0000000502007986 */ /* 0x0001e2000c101124 */
[----:B------:R-:W-:Y:S05]  /*2980*/  BRA `(.L_x_1261) ;  /* 0x00000004009c7947 */ /* 0x000fea0003800000 */
.L_x_1271:
[----:B0-----:R-:W-:-:S05]  /*2990*/  F2FP.BF16.F32.PACK_AB R4, RZ, R4 ;  /* 0x00000004ff04723e */ /* 0x001fca00000010ff */
[----:B------:R0:W-:Y:S01]  /*29a0*/  STG.E.U16 desc[UR36][R2.64], R4 ;  /* 0x0000000402007986 */ /* 0x0001e2000c101524 */
[----:B------:R-:W-:Y:S05]  /*29b0*/  BRA `(.L_x_1261) ;  /* 0x0000000400907947 */ /* 0x000fea0003800000 */
.L_x_1268:
        /* <DEDUP_REMOVED lines=8> */
[----:B0-----:R-:W0:Y:S02]  /*2a40*/  F2I.FTZ.U32.TRUNC.NTZ R5, R4 ;  /* 0x0000000400057305 */ /* 0x001e24000021f000 */
[----:B0-----:R0:W-:Y:S01]  /*2a50*/  STG.E.U16 desc[UR36][R2.64], R5 ;  /* 0x0000000502007986 */ /* 0x0011e2000c101524 */
[----:B------:R-:W-:Y:S05]  /*2a60*/  BRA `(.L_x_1261) ;  /* 0x0000000400647947 */ /* 0x000fea0003800000 */
.L_x_1279:
[----:B0-----:R-:W-:Y:S01]  /*2a70*/  LOP3.LUT R5, R4, 0x7fffffff, RZ, 0xc0, !PT ;  /* 0x7fffffff04057812 */ /* 0x001fe200078ec0ff */
[----:B------:R-:W-:Y:S01]  /*2a80*/  BSSY.RECONVERGENT B0, `(.L_x_1280) ;  /* 0x0000013000007945 */ /* 0x000fe20003800200 */
[----:B------:R-:W-:Y:S02]  /*2a90*/  IMAD.MOV.U32 R0, RZ, RZ, 0x80 ;  /* 0x00000080ff007424 */ /* 0x000fe400078e00ff */
        /* <DEDUP_REMOVED lines=9> */
.L_x_1282:
[----:B------:R-:W-:-:S04]  /*2b30*/  SHF.R.U32.HI R0, RZ, 0x14, R4 ;  /* 0x00000014ff007819 */ /* 0x000fc80000011604 */
[----:B------:R-:W-:-:S04]  /*2b40*/  LOP3.LUT R5, R0, 0x1, RZ, 0xc0, !PT ;  /* 0x0000000100057812 */ /* 0x000fc800078ec0ff */
[----:B------:R-:W-:-:S04]  /*2b50*/  IADD3 R0, PT, PT, R4, 0x487ffff, R5 ;  /* 0x0487ffff04007810 */ /* 0x000fc80007ffe005 */
[----:B------:R-:W-:-:S04]  /*2b60*/  SHF.R.U32.HI R0, RZ, 0x14, R0 ;  /* 0x00000014ff007819 */ /* 0x000fc80000011600 */
[----:B------:R-:W-:-:S07]  /*2b70*/  LOP3.LUT R5, R0, 0xff, RZ, 0xc0, !PT ;  /* 0x000000ff00057812 */ /* 0x000fce00078ec0ff */
.L_x_1283:
[----:B------:R-:W-:-:S04]  /*2b80*/  SHF.R.U32.HI R4, RZ, 0x18, R4 ;  /* 0x00000018ff047819 */ /* 0x000fc80000011604 */
[----:B------:R-:W-:-:S04]  /*2b90*/  LOP3.LUT R5, R5, 0x80, R4, 0xf8, !PT ;  /* 0x0000008005057812 */ /* 0x000fc800078ef804 */
[----:B------:R-:W-:-:S07]  /*2ba0*/  PRMT R0, R5, 0x7610, R0 ;  /* 0x0000761005007816 */ /* 0x000fce0000000000 */
.L_x_1281:
[----:B------:R-:W-:Y:S05]  /*2bb0*/  BSYNC.RECONVERGENT B0 ;  /* 0x0000000000007941 */ /* 0x000fea0003800200 */
.L_x_1280:
[----:B------:R4:W-:Y:S01]  /*2bc0*/  STG.E.U8 desc[UR36][R2.64], R0 ;  /* 0x0000000002007986 */ /* 0x0009e2000c101124 */
[----:B------:R-:W-:Y:S05]  /*2bd0*/  BRA `(.L_x_1261) ;  /* 0x0000000400087947 */ /* 0x000fea0003800000 */
.L_x_1278:
[----:B0-----:R-:W-:Y:S01]  /*2be0*/  LOP3.LUT R5, R4, 0x7fffffff, RZ, 0xc0, !PT ;  /* 0x7fffffff04057812 */ /* 0x001fe200078ec0ff */
[----:B------:R-:W-:Y:S01]  /*2bf0*/  BSSY.RECONVERGENT B0, `(.L_x_1284) ;  /* 0x0000013000007945 */ /* 0x000fe20003800200 */
[----:B------:R-:W-:Y:S02]  /*2c00*/  MOV R0, 0x80 ;  /* 0x0000008000007802 */ /* 0x000fe40000000f00 */
        /* <DEDUP_REMOVED lines=9> */
.L_x_1286:
[----:B------:R-:W-:-:S04]  /*2ca0*/  SHF.R.U32.HI R0, RZ, 0x15, R4 ;  /* 0x00000015ff007819 */ /* 0x000fc80000011604 */
[----:B------:R-:W-:-:S04]  /*2cb0*/  LOP3.LUT R5, R0, 0x1, RZ, 0xc0, !PT ;  /* 0x0000000100057812 */ /* 0x000fc800078ec0ff */
[----:B------:R-:W-:-:S04]  /*2cc0*/  IADD3 R0, PT, PT, R4, 0x88fffff, R5 ;  /* 0x088fffff04007810 */ /* 0x000fc80007ffe005 */
[----:B------:R-:W-:-:S04]  /*2cd0*/  SHF.R.U32.HI R0, RZ, 0x15, R0 ;  /* 0x00000015ff007819 */ /* 0x000fc80000011600 */
[----:B------:R-:W-:-:S07]  /*2ce0*/  LOP3.LUT R5, R0, 0xff, RZ, 0xc0, !PT ;  /* 0x000000ff00057812 */ /* 0x000fce00078ec0ff */
.L_x_1287:
[----:B------:R-:W-:-:S04]  /*2cf0*/  SHF.R.U32.HI R4, RZ, 0x18, R4 ;  /* 0x00000018ff047819 */ /* 0x000fc80000011604 */
[----:B------:R-:W-:-:S04]  /*2d00*/  LOP3.LUT R5, R5, 0x80, R4, 0xf8, !PT ;  /* 0x0000008005057812 */ /* 0x000fc800078ef804 */
[----:B------:R-:W-:-:S07]  /*2d10*/  PRMT R0, R5, 0x7610, R0 ;  /* 0x0000761005007816 */ /* 0x000fce0000000000 */
.L_x_1285:
[----:B------:R-:W-:Y:S05]  /*2d20*/  BSYNC.RECONVERGENT B0 ;  /* 0x0000000000007941 */ /* 0x000fea0003800200 */
.L_x_1284:
[----:B------:R3:W-:Y:S01]  /*2d30*/  STG.E.U8 desc[UR36][R2.64], R0 ;  /* 0x0000000002007986 */ /* 0x0007e2000c101124 */
[----:B------:R-:W-:Y:S05]  /*2d40*/  BRA `(.L_x_1261) ;  /* 0x0000000000ac7947 */ /* 0x000fea0003800000 */
.L_x_1277:
[----:B------:R-:W-:-:S09]  /*2d50*/  UISETP.NE.AND UP0, UPT, UR4, 0x1c, UPT ;  /* 0x0000001c0400788c */ /* 0x000fd2000bf05270 */
[----:B------:R-:W-:Y:S05]  /*2d60*/  BRA.U !UP0, `(.L_x_1288) ;  /* 0x00000001089c7547 */ /* 0x000fea000b800000 */
[----:B------:R-:W-:-:S09]  /*2d70*/  UISETP.NE.AND UP0, UPT, UR4, 0x1d, UPT ;  /* 0x0000001d0400788c */ /* 0x000fd2000bf05270 */
[----:B------:R-:W-:Y:S05]  /*2d80*/  BRA.U !UP0, `(.L_x_1289) ;  /* 0x0000000108887547 */ /* 0x000fea000b800000 */
[----:B------:R-:W-:-:S09]  /*2d90*/  UISETP.NE.AND UP0, UPT, UR4, 0x2c, UPT ;  /* 0x0000002c0400788c */ /* 0x000fd2000bf05270 */
[----:B------:R-:W-:Y:S05]  /*2da0*/  BRA.U !UP0, `(.L_x_1290) ;  /* 0x0000000108447547 */ /* 0x000fea000b800000 */
.L_x_1260:
[----:B------:R-:W-:Y:S01]  /*2db0*/  MOV R0, 0x0 ;  /* 0x0000000000007802 */ /* 0x000fe20000000f00 */
[----:B------:R-:W0:Y:S01]  /*2dc0*/  LDCU.64 UR6, c[0x4][0x128] ;  /* 0x01002500ff0677ac */ /* 0x000e220008000a00 */
[----:B------:R-:W-:Y:S02]  /*2dd0*/  HFMA2 R13, -RZ, RZ, 0, 0 ;  /* 0x00000000ff0d7431 */ /* 0x000fe400000001ff */
[----:B------:R-:W-:Y:S01]  /*2de0*/  IMAD.MOV.U32 R8, RZ, RZ, 0x65 ;  /* 0x00000065ff087424 */ /* 0x000fe200078e00ff */
[----:B------:R1:W2:Y:S01]  /*2df0*/  LDC.64 R2, c[0x4][R0] ;  /* 0x0100000000027b82 */ /* 0x0002a20000000a00 */
        /* <DEDUP_REMOVED lines=11> */
.L_x_1291:
[----:B------:R-:W-:Y:S05]  /*2eb0*/  BRA `(.L_x_1261) ;  /* 0x0000000000507947 */ /* 0x000fea0003800000 */
.L_x_1290:
[----:B0-----:R-:W-:-:S04]  /*2ec0*/  SHF.R.U32.HI R6, RZ, 0x17, R4 ;  /* 0x00000017ff067819 */ /* 0x001fc80000011604 */
        /* <DEDUP_REMOVED lines=14> */
.L_x_1289:
[----:B0-----:R-:W0:Y:S02]  /*2fb0*/  F2I.U64.TRUNC R4, R4 ;  /* 0x0000000400047311 */ /* 0x001e24000020d800 */
[----:B0-----:R1:W-:Y:S01]  /*2fc0*/  STG.E.64 desc[UR36][R2.64], R4 ;  /* 0x0000000402007986 */ /* 0x0013e2000c101b24 */
[----:B------:R-:W-:Y:S05]  /*2fd0*/  BRA `(.L_x_1261) ;  /* 0x0000000000087947 */ /* 0x000fea0003800000 */
.L_x_1288:
[----:B0-----:R-:W0:Y:S02]  /*2fe0*/  F2I.FTZ.U32.TRUNC.NTZ R5, R4 ;  /* 0x0000000400057305 */ /* 0x001e24000021f000 */
[----:B0-----:R0:W-:Y:S02]  /*2ff0*/  STG.E desc[UR36][R2.64], R5 ;  /* 0x0000000502007986 */ /* 0x0011e4000c101924 */
.L_x_1261:
[----:B------:R-:W-:-:S07]  /*3000*/  VIADD R17, R17, 0x80 ;  /* 0x0000008011117836 */ /* 0x000fce0000000000 */
.L_x_1225:
[----:B------:R-:W-:Y:S05]  /*3010*/  BSYNC.RECONVERGENT B7 ;  /* 0x0000000000077941 */ /* 0x000fea0003800200 */
.L_x_1224:
[----:B------:R-:W5:Y:S01]  /*3020*/  LDCU UR4, c[0x0][0x380] ;  /* 0x00007000ff0477ac */ /* 0x000f620008000800 */
[----:B------:R-:W-:Y:S01]  /*3030*/  BSSY.RECONVERGENT B7, `(.L_x_1292) ;  /* 0x00002f3000077945 */ /* 0x000fe20003800200 */
[----:B-----5:R-:W-:-:S13]  /*3040*/  ISETP.GE.AND P0, PT, R17, UR4, PT ;  /* 0x0000000411007c0c */ /* 0x020fda000bf06270 */
[----:B------:R-:W-:Y:S05]  /*3050*/  @P0 BRA `(.L_x_1293) ;  /* 0x0000002c00c00947 */ /* 0x000fea0003800000 */
[----:B------:R-:W5:Y:S01]  /*3060*/  LDCU UR4, c[0x0][0x388] ;  /* 0x00007100ff0477ac */ /* 0x000f620008000800 */
[----:B---34-:R-:W-:Y:S02]  /*3070*/  HFMA2 R0, -RZ, RZ, 0, 0 ;  /* 0x00000000ff007431 */ /* 0x018fe400000001ff */
[----:B------:R-:W-:Y:S01]  /*3080*/  IMAD.MOV.U32 R16, RZ, RZ, RZ ;  /* 0x000000ffff107224 */ /* 0x000fe200078e00ff */
[----:B-----5:R-:W-:-:S09]  /*3090*/  UISETP.NE.AND UP0, UPT, UR4, URZ, UPT ;  /* 0x000000ff0400728c */ /* 0x020fd2000bf05270 */
[----:B------:R-:W-:Y:S05]  /*30a0*/  BRA.U !UP0, `(.L_x_1294) ;  /* 0x0000001108a87547 */ /* 0x000fea000b800000 */
[----:B------:R-:W0:Y:S01]  /*30b0*/  LDCU.64 UR4, c[0x0][0x390] ;  /* 0x00007200ff0477ac */ /* 0x000e220008000a00 */
[----:B------:R-:W-:Y:S01]  /*30c0*/  IMAD.MOV.U32 R16, RZ, RZ, RZ ;  /* 0x000000ffff107224 */ /* 0x000fe200078e00ff */
[----:B------:R-:W3:Y:S01]  /*30d0*/  LDCU UR6, c[0x0][0x38c] ;  /* 0x00007180ff0677ac */ /* 0x000ee20008000800 */
[----:B------:R-:W4:Y:S01]  /*30e0*/  LDCU.64 UR8, c[0x0][0x4b8] ;  /* 0x00009700ff0877ac */ /* 0x000f220008000a00 */
[----:B------:R-:W-:Y:S01]  /*30f0*/  UISETP.NE.AND UP0, UPT, UR40, URZ, UPT ;  /* 0x000000ff2800728c */ /* 0x000fe2000bf05270 */
[----:B012---:R-:W-:-:S05]  /*3100*/  IMAD.HI.U32 R2, R17, UR4, R16 ;  /* 0x0000000411027c27 */ /* 0x007fca000f8e0010 */
[----:B------:R-:W-:-:S04]  /*3110*/  SHF.R.U32.HI R3, RZ, UR5, R2 ;  /* 0x00000005ff037c19 */ /* 0x000fc80008011602 */
[----:B------:R-:W-:-:S05]  /*3120*/  IADD3 R0, PT, PT, -R3, RZ, RZ ;  /* 0x000000ff03007210 */ /* 0x000fca0007ffe1ff */
[----:B---3--:R-:W-:-:S04]  /*3130*/  IMAD R0, R0, UR6, R17 ;  /* 0x0000000600007c24 */ /* 0x008fc8000f8e0211 */
[C---:B----4-:R-:W-:Y:S02]  /*3140*/  IMAD R16, R0.reuse, UR8, RZ ;  /* 0x0000000800107c24 */ /* 0x050fe4000f8e02ff */
        /* <DEDUP_REMOVED lines=288> */
.L_x_1294:
[----:B------:R-:W0:Y:S01]  /*4350*/  LDCU.64 UR6, c[0x0][0x588] ;  /* 0x0000b100ff0677ac */ /* 0x000e220008000a00 */
[----:B------:R-:W-:Y:S01]  /*4360*/  BSSY.RECONVERGENT B6, `(.L_x_1295) ;  /* 0x00000dd000067945 */ /* 0x000fe20003800200 */
[----:B------:R-:W-:-:S04]  /*4370*/  UPRMT UR4, UR41, 0x9910, URZ ;  /* 0x0000991029047896 */ /* 0x000fc800080000ff */
[----:B------:R-:W-:Y:S01]  /*4380*/  UISETP.GT.AND UP0, UPT, UR4, 0x9, UPT ;  /* 0x000000090400788c */ /* 0x000fe2000bf04270 */
[----:B012---:R-:W-:-:S05]  /*4390*/  IADD3 R2, P0, PT, R0, UR6, RZ ;  /* 0x0000000600027c10 */ /* 0x007fca000ff1e0ff */
        /* <DEDUP_REMOVED lines=13> */
.L_x_1299:
[----:B------:R-:W2:Y:S02]  /*4470*/  LDG.E.U8 R0, desc[UR36][R2.64] ;  /* 0x0000002402007981 */ /* 0x000ea4000c1e1100 */
[----:B--2---:R-:W-:Y:S01]  /*4480*/  I2FP.F32.U32 R0, R0 ;  /* 0x0000000000007245 */ /* 0x004fe20000201000 */
[----:B------:R-:W-:Y:S06]  /*4490*/  BRA `(.L_x_1301) ;  /* 0x0000000c00247947 */ /* 0x000fec0003800000 */
.L_x_1298:
        /* <DEDUP_REMOVED lines=9> */
.L_x_1303:
[----:B------:R-:W2:Y:S02]  /*4530*/  LDG.E R0, desc[UR36][R2.64] ;  /* 0x0000002402007981 */ /* 0x000ea4000c1e1900 */
[----:B--2---:R-:W-:Y:S01]  /*4540*/  I2FP.F32.S32 R0, R0 ;  /* 0x0000000000007245 */ /* 0x004fe20000201400 */
[----:B------:R-:W-:Y:S06]  /*4550*/  BRA `(.L_x_1301) ;  /* 0x0000000800f47947 */ /* 0x000fec0003800000 */
.L_x_1302:
[----:B------:R-:W2:Y:S02]  /*4560*/  LDG.E.U16 R0, desc[UR36][R2.64] ;  /* 0x0000002402007981 */ /* 0x000ea4000c1e1500 */
[----:B--2---:R-:W0:Y:S01]  /*4570*/  I2F.S16 R0, R0 ;  /* 0x0000000000007306 */ /* 0x004e220000101400 */
[----:B------:R-:W-:Y:S05]  /*4580*/  BRA `(.L_x_1301) ;  /* 0x0000000800e87947 */ /* 0x000fea0003800000 */
.L_x_1297:
        /* <DEDUP_REMOVED lines=8> */
.L_x_1305:
[----:B------:R-:W2:Y:S02]  /*4610*/  LDG.E.U16 R0, desc[UR36][R2.64] ;  /* 0x0000002402007981 */ /* 0x000ea4000c1e1500 */
[----:B--2---:R-:W-:Y:S01]  /*4620*/  HADD2.F32 R0, -RZ, R0.H0_H0 ;  /* 0x20000000ff007230 */ /* 0x004fe20000004100 */
[----:B------:R-:W-:Y:S06]  /*4630*/  BRA `(.L_x_1301) ;  /* 0x0000000800bc7947 */ /* 0x000fec0003800000 */
.L_x_1304:
        /* <DEDUP_REMOVED lines=8> */
.L_x_1307:
[----:B------:R-:W2:Y:S02]  /*46c0*/  LDG.E.U16 R0, desc[UR36][R2.64] ;  /* 0x0000002402007981 */ /* 0x000ea4000c1e1500 */
[----:B--2---:R-:W-:Y:S01]  /*46d0*/  HADD2.F32 R0, -RZ, R0.H0_H0 ;  /* 0x20000000ff007230 */ /* 0x004fe20000004100 */
[----:B------:R-:W-:Y:S06]  /*46e0*/  BRA `(.L_x_1301) ;  /* 0x0000000800907947 */ /* 0x000fec0003800000 */
.L_x_1306:
[----:B------:R-:W2:Y:S01]  /*46f0*/  LDG.E.64 R2, desc[UR36][R2.64] ;  /* 0x0000002402027981 */ /* 0x000ea2000c1e1b00 */
[----:B------:R-:W-:Y:S01]  /*4700*/  UMOV UR4, 0xf0000000 ;  /* 0xf000000000047882 */ /* 0x000fe20000000000 */
[----:B------:R-:W-:Y:S01]  /*4710*/  UMOV UR5, 0x380fffff ;  /* 0x380fffff00057882 */ /* 0x000fe20000000000 */
[----:B--2---:R-:W0:Y:S01]  /*4720*/  F2F.F32.F64 R0, R2 ;  /* 0x0000000200007310 */ /* 0x004e220000301000 */
[----:B------:R-:W-:-:S14]  /*4730*/  DSETP.GEU.AND P0, PT, |R2|, UR4, PT ;  /* 0x0000000402007e2a */ /* 0x000fdc000bf0e200 */
[----:B0-----:R-:W-:Y:S01]  /*4740*/  @!P0 FMUL R0, R0, 1.175494350822287508e-38 ;  /* 0x0080000000008820 */ /* 0x001fe20000400000 */
[----:B------:R-:W-:Y:S06]  /*4750*/  BRA `(.L_x_1301) ;  /* 0x0000000800747947 */ /* 0x000fec0003800000 */
.L_x_1296:
        /* <DEDUP_REMOVED lines=12> */
.L_x_1310:
[----:B------:R-:W2:Y:S01]  /*4820*/  LDG.E.64 R2, desc[UR36][R2.64] ;  /* 0x0000002402027981 */ /* 0x000ea2000c1e1b00 */
[----:B------:R-:W-:Y:S01]  /*4830*/  UMOV UR4, 0xf0000000 ;  /* 0xf000000000047882 */ /* 0x000fe20000000000 */
[----:B------:R-:W-:Y:S01]  /*4840*/  UMOV UR5, 0x380fffff ;  /* 0x380fffff00057882 */ /* 0x000fe20000000000 */
[----:B--2---:R-:W0:Y:S01]  /*4850*/  F2F.F32.F64 R0, R2 ;  /* 0x0000000200007310 */ /* 0x004e220000301000 */
[----:B------:R-:W-:-:S14]  /*4860*/  DSETP.GEU.AND P0, PT, |R2|, UR4, PT ;  /* 0x0000000402007e2a */ /* 0x000fdc000bf0e200 */
[----:B0-----:R-:W-:Y:S01]  /*4870*/  @!P0 FMUL R0, R0, 1.175494350822287508e-38 ;  /* 0x0080000000008820 */ /* 0x001fe20000400000 */
[----:B------:R-:W-:Y:S06]  /*4880*/  BRA `(.L_x_1301) ;  /* 0x0000000800287947 */ /* 0x000fec0003800000 */
.L_x_1309:
        /* <DEDUP_REMOVED lines=23> */
[----:B------:R-:W-:Y:S01]  /*4a00*/  LOP3.LUT R0, R5, 0x80000000, R0, 0xf8, !PT ;  /* 0x8000000005007812 */ /* 0x000fe200078ef800 */
[----:B------:R-:W-:Y:S06]  /*4a10*/  BRA `(.L_x_1301) ;  /* 0x0000000400c47947 */ /* 0x000fec0003800000 */
.L_x_1312:
        /* <DEDUP_REMOVED lines=10> */
[----:B------:R-:W-:Y:S01]  /*4ac0*/  LOP3.LUT R0, R0, 0x80000000, R5, 0xf8, !PT ;  /* 0x8000000000007812 */ /* 0x000fe200078ef805 */
[----:B------:R-:W-:Y:S06]  /*4ad0*/  BRA `(.L_x_1301) ;  /* 0x0000000400947947 */ /* 0x000fec0003800000 */
.L_x_1311:
[----:B------:R-:W2:Y:S02]  /*4ae0*/  LDG.E.U16 R0, desc[UR36][R2.64] ;  /* 0x0000002402007981 */ /* 0x000ea4000c1e1500 */
[----:B--2---:R-:W-:Y:S01]  /*4af0*/  IMAD.U32 R0, R0, 0x10000, RZ ;  /* 0x0001000000007824 */ /* 0x004fe200078e00ff */
[----:B------:R-:W-:Y:S06]  /*4b00*/  BRA `(.L_x_1301) ;  /* 0x0000000400887947 */ /* 0x000fec0003800000 */
.L_x_1308:
        /* <DEDUP_REMOVED lines=11> */
.L_x_1315:
[----:B------:R-:W2:Y:S01]  /*4bc0*/  LDG.E.U8 R3, desc[UR36][R2.64] ;  /* 0x0000002402037981 */ /* 0x000ea2000c1e1100 */
        /* <DEDUP_REMOVED lines=19> */
.L_x_1317:
[----:B------:R-:W-:Y:S05]  /*4d00*/  BSYNC.RECONVERGENT B0 ;  /* 0x0000000000007941 */ /* 0x000fea0003800200 */
.L_x_1316:
[----:B------:R-:W-:Y:S01]  /*4d10*/  IMAD.SHL.U32 R0, R0, 0x100000, RZ ;  /* 0x0010000000007824 */ /* 0x000fe200078e00ff */
[----:B------:R-:W-:-:S04]  /*4d20*/  LEA R2, R2, 0x3b800000, 0x17 ;  /* 0x3b80000002027811 */ /* 0x000fc800078eb8ff */
[----:B------:R-:W-:Y:S01]  /*4d30*/  LOP3.LUT R0, R2, R0, R7, 0xfe, !PT ;  /* 0x0000000002007212 */ /* 0x000fe200078efe07 */
[----:B------:R-:W-:Y:S06]  /*4d40*/  BRA `(.L_x_1301) ;  /* 0x0000000000f87947 */ /* 0x000fec0003800000 */
.L_x_1314:
[----:B------:R-:W2:Y:S01]  /*4d50*/  LDG.E.U8 R3, desc[UR36][R2.64] ;  /* 0x0000002402037981 */ /* 0x000ea2000c1e1100 */
        /* <DEDUP_REMOVED lines=19> */
.L_x_1319:
[----:B------:R-:W-:Y:S05]  /*4e90*/  BSYNC.RECONVERGENT B0 ;  /* 0x0000000000007941 */ /* 0x000fea0003800200 */
.L_x_1318:
[----:B------:R-:W-:Y:S02]  /*4ea0*/  SHF.L.U32 R0, R0, 0x15, RZ ;  /* 0x0000001500007819 */ /* 0x000fe400000006ff */
[----:B------:R-:W-:-:S04]  /*4eb0*/  LEA R2, R2, 0x37800000, 0x17 ;  /* 0x3780000002027811 */ /* 0x000fc800078eb8ff */
[----:B------:R-:W-:Y:S01]  /*4ec0*/  LOP3.LUT R0, R2, R0, R7, 0xfe, !PT ;  /* 0x0000000002007212 */ /* 0x000fe200078efe07 */
[----:B------:R-:W-:Y:S06]  /*4ed0*/  BRA `(.L_x_1301) ;  /* 0x0000000000947947 */ /* 0x000fec0003800000 */
.L_x_1313:
        /* <DEDUP_REMOVED lines=8> */
[----:B--2---:R-:W-:-:S13]  /*4f60*/  ISETP.NE.AND P0, PT, R2, RZ, PT ;  /* 0x000000ff0200720c */ /* 0x004fda0003f05270 */
[----:B------:R-:W-:Y:S05]  /*4f70*/  @!P0 BRA `(.L_x_1301) ;  /* 0x00000000006c8947 */ /* 0x000fea0003800000 */
[----:B------:R-:W-:-:S13]  /*4f80*/  ISETP.NE.AND P0, PT, R2, 0xff, PT ;  /* 0x000000ff0200780c */ /* 0x000fda0003f05270 */
[----:B------:R-:W-:Y:S01]  /*4f90*/  @!P0 IMAD.MOV.U32 R0, RZ, RZ, 0x7f800001 ;  /* 0x7f800001ff008424 */ /* 0x000fe200078e00ff */
[----:B------:R-:W-:Y:S01]  /*4fa0*/  @P0 SHF.L.U32 R0, R2, 0x17, RZ ;  /* 0x0000001702000819 */ /* 0x000fe200000006ff */
[----:B------:R-:W-:Y:S06]  /*4fb0*/  BRA `(.L_x_1301) ;  /* 0x00000000005c7947 */ /* 0x000fec0003800000 */
.L_x_1300:
        /* <DEDUP_REMOVED lines=16> */
.L_x_1322:
[----:B------:R-:W-:Y:S01]  /*50c0*/  IMAD.MOV.U32 R0, RZ, RZ, RZ ;  /* 0x000000ffff007224 */ /* 0x000fe200078e00ff */
[----:B------:R-:W-:Y:S06]  /*50d0*/  BRA `(.L_x_1301) ;  /* 0x0000000000147947 */ /* 0x000fec0003800000 */
.L_x_1321:
[----:B------:R-:W2:Y:S02]  /*50e0*/  LDG.E.64 R2, desc[UR36][R2.64] ;  /* 0x0000002402027981 */ /* 0x000ea4000c1e1b00 */
[----:B--2---:R0:W1:Y:S01]  /*50f0*/  I2F.U64 R0, R2 ;  /* 0x0000000200007312 */ /* 0x0040620000301000 */
[----:B------:R-:W-:Y:S05]  /*5100*/  BRA `(.L_x_1301) ;  /* 0x0000000000087947 */ /* 0x000fea0003800000 */
.L_x_1320:
[----:B------:R-:W2:Y:S02]  /*5110*/  LDG.E R0, desc[UR36][R2.64] ;  /* 0x0000002402007981 */ /* 0x000ea4000c1e1900 */
[----:B--2---:R-:W-:-:S07]  /*5120*/  I2FP.F32.U32 R0, R0 ;  /* 0x0000000000007245 */ /* 0x004fce0000201000 */
.L_x_1301:
[----:B------:R-:W-:Y:S05]  /*5130*/  BSYNC.RECONVERGENT B6 ;  /* 0x0000000000067941 */ /* 0x000fea0003800200 */
.L_x_1295:
[----:B------:R-:W2:Y:S01]  /*5140*/  LDCU.64 UR6, c[0x0][0x580] ;  /* 0x0000b000ff0677ac */ /* 0x000ea20008000a00 */
[----:B01---5:R-:W-:Y:S01]  /*5150*/  FMUL.RZ R4, R0, 0.15915493667125701904 ;  /* 0x3e22f98300047820 */ /* 0x023fe2000040c000 */
[----:B------:R-:W-:-:S05]  /*5160*/  UPRMT UR4, UR42, 0x9910, URZ ;  /* 0x000099102a047896 */ /* 0x000fca00080000ff */
[----:B------:R-:W0:Y:S01]  /*5170*/  MUFU.SIN R4, R4 ;  /* 0x0000000400047308 */ /* 0x000e220000000400 */
[----:B------:R-:W-:Y:S01]  /*5180*/  UISETP.GT.AND UP0, UPT, UR4, 0x9, UPT ;  /* 0x000000090400788c */ /* 0x000fe2000bf04270 */
[----:B--234-:R-:W-:-:S05]  /*5190*/  IADD3 R2, P0, PT, R16, UR6, RZ ;  /* 0x0000000610027c10 */ /* 0x01cfca000ff1e0ff */
[----:B------:R-:W-:-:S03]  /*51a0*/  IMAD.X R3, RZ, RZ, UR7, P0 ;  /* 0x00000007ff037e24 */ /* 0x000fc600080e06ff */
[----:B0-----:R-:W-:Y:S05]  /*51b0*/  BRA.U UP0, `(.L_x_1323) ;  /* 0x0000000100e87547 */ /* 0x001fea000b800000 */
        /* <DEDUP_REMOVED lines=8> */
[----:B------:R-:W0:Y:S02]  /*5240*/  F2I.FTZ.TRUNC.NTZ R5, R4 ;  /* 0x0000000400057305 */ /* 0x000e24000021f100 */
[----:B0-----:R4:W-:Y:S01]  /*5250*/  STG.E.U8 desc[UR36][R2.64], R5 ;  /* 0x0000000502007986 */ /* 0x0019e2000c101124 */
[----:B------:R-:W-:Y:S05]  /*5260*/  BRA `(.L_x_1328) ;  /* 0x0000000c00387947 */ /* 0x000fea0003800000 */
.L_x_1326:
[----:B------:R-:W0:Y:S02]  /*5270*/  F2I.S64.TRUNC R4, R4 ;  /* 0x0000000400047311 */ /* 0x000e24000020d900 */
[----:B0-----:R-:W-:-:S05]  /*5280*/  MOV R7, R4 ;  /* 0x0000000400077202 */ /* 0x001fca0000000f00 */
[----:B------:R3:W-:Y:S01]  /*5290*/  STG.E.U8 desc[UR36][R2.64], R7 ;  /* 0x0000000702007986 */ /* 0x0007e2000c101124 */
[----:B------:R-:W-:Y:S05]  /*52a0*/  BRA `(.L_x_1328) ;  /* 0x0000000c00287947 */ /* 0x000fea0003800000 */
.L_x_1325:
[----:B------:R-:W-:-:S09]  /*52b0*/  UISETP.NE.AND UP0, UPT, UR4, 0x2, UPT ;  /* 0x000000020400788c */ /* 0x000fd2000bf05270 */
[----:B------:R-:W-:Y:S05]  /*52c0*/  BRA.U !UP0, `(.L_x_1329) ;  /* 0x0000000108287547 */ /* 0x000fea000b800000 */
[----:B------:R-:W-:-:S09]  /*52d0*/  UISETP.NE.AND UP0, UPT, UR4, 0x3, UPT ;  /* 0x000000030400788c */ /* 0x000fd2000bf05270 */
[----:B------:R-:W-:Y:S05]  /*52e0*/  BRA.U !UP0, `(.L_x_1330) ;  /* 0x0000000108147547 */ /* 0x000fea000b800000 */
[----:B------:R-:W-:-:S09]  /*52f0*/  UISETP.NE.AND UP0, UPT, UR4, 0x4, UPT ;  /* 0x000000040400788c */ /* 0x000fd2000bf05270 */
[----:B------:R-:W-:Y:S05]  /*5300*/  BRA.U UP0, `(.L_x_1327) ;  /* 0x0000000900387547 */ /* 0x000fea000b800000 */
[----:B------:R-:W0:Y:S02]  /*5310*/  F2I.S64.TRUNC R4, R4 ;  /* 0x0000000400047311 */ /* 0x000e24000020d900 */
[----:B0-----:R1:W-:Y:S01]  /*5320*/  STG.E.64 desc[UR36][R2.64], R4 ;  /* 0x0000000402007986 */ /* 0x0013e2000c101b24 */
[----:B------:R-:W-:Y:S05]  /*5330*/  BRA `(.L_x_1328) ;  /* 0x0000000c00047947 */ /* 0x000fea0003800000 */
.L_x_1330:
[----:B------:R-:W0:Y:S02]  /*5340*/  F2I.FTZ.TRUNC.NTZ R5, R4 ;  /* 0x0000000400057305 */ /* 0x000e24000021f100 */
[----:B0-----:R2:W-:Y:S01]  /*5350*/  STG.E desc[UR36][R2.64], R5 ;  /* 0x0000000502007986 */ /* 0x0015e2000c101924 */
[----:B------:R-:W-:Y:S05]  /*5360*/  BRA `(.L_x_1328) ;  /* 0x0000000800f87947 */ /* 0x000fea0003800000 */
.L_x_1329:
[----:B------:R-:W0:Y:S02]  /*5370*/  F2I.FTZ.TRUNC.NTZ R5, R4 ;  /* 0x0000000400057305 */ /* 0x000e24000021f100 */
[----:B0-----:R0:W-:Y:S01]  /*5380*/  STG.E.U16 desc[UR36][R2.64], R5 ;  /* 0x0000000502007986 */ /* 0x0011e2000c101524 */
[----:B------:R-:W-:Y:S05]  /*5390*/  BRA `(.L_x_1328) ;  /* 0x0000000800ec7947 */ /* 0x000fea0003800000 */
.L_x_1324:
[----:B------:R-:W-:-:S09]  /*53a0*/  UISETP.GT.AND UP0, UPT, UR4, 0x6, UPT ;  /* 0x000000060400788c */ /* 0x000fd2000bf04270 */
[----:B------:R-:W-:Y:S05]  /*53b0*/  BRA.U UP0, `(.L_x_1331) ;  /* 0x0000000100247547 */ /* 0x000fea000b800000 */
[----:B------:R-:W-:-:S09]  /*53c0*/  UISETP.NE.AND UP0, UPT, UR4, 0x5, UPT ;  /* 0x000000050400788c */ /* 0x000fd2000bf05270 */
[----:B------:R-:W-:Y:S05]  /*53d0*/  BRA.U !UP0, `(.L_x_1332) ;  /* 0x0000000108107547 */ /* 0x000fea000b800000 */
[----:B------:R-:W-:-:S09]  /*53e0*/  UISETP.NE.AND UP0, UPT, UR4, 0x6, UPT ;  /* 0x000000060400788c */ /* 0x000fd2000bf05270 */
[----:B------:R-:W-:Y:S05]  /*53f0*/  BRA.U UP0, `(.L_x_1327) ;  /* 0x0000000500fc7547 */ /* 0x000fea000b800000 */
[----:B------:R0:W-:Y:S01]  /*5400*/  STG.E desc[UR36][R2.64], R4 ;  /* 0x0000000402007986 */ /* 0x0001e2000c101924 */
[----:B------:R-:W-:Y:S05]  /*5410*/  BRA `(.L_x_1328) ;  /* 0x0000000800cc7947 */ /* 0x000fea0003800000 */
.L_x_1332:
[----:B------:R-:W-:-:S05]  /*5420*/  F2FP.F16.F32.PACK_AB R4, RZ, R4 ;  /* 0x00000004ff04723e */ /* 0x000fca00000000ff */
[----:B------:R0:W-:Y:S01]  /*5430*/  STG.E.U16 desc[UR36][R2.64], R4 ;  /* 0x0000000402007986 */ /* 0x0001e2000c101524 */
[----:B------:R-:W-:Y:S05]  /*5440*/  BRA `(.L_x_1328) ;  /* 0x0000000800c07947 */ /* 0x000fea0003800000 */
.L_x_1331:
[----:B------:R-:W-:-:S09]  /*5450*/  UISETP.NE.AND UP0, UPT, UR4, 0x7, UPT ;  /* 0x000000070400788c */ /* 0x000fd2000bf05270 */
[----:B------:R-:W-:Y:S05]  /*5460*/  BRA.U !UP0, `(.L_x_1333) ;  /* 0x00000001082c7547 */ /* 0x000fea000b800000 */
[----:B------:R-:W-:-:S09]  /*5470*/  UISETP.NE.AND UP0, UPT, UR4, 0x8, UPT ;  /* 0x000000080400788c */ /* 0x000fd2000bf05270 */
[----:B------:R-:W-:Y:S05]  /*5480*/  BRA.U !UP0, `(.L_x_1334) ;  /* 0x0000000108147547 */ /* 0x000fea000b800000 */
[----:B------:R-:W-:-:S09]  /*5490*/  UISETP.NE.AND UP0, UPT, UR4, 0x9, UPT ;  /* 0x000000090400788c */ /* 0x000fd2000bf05270 */
[----:B------:R-:W-:Y:S05]  /*54a0*/  BRA.U UP0, `(.L_x_1327) ;  /* 0x0000000500d07547 */ /* 0x000fea000b800000 */
[----:B------:R-:W-:-:S05]  /*54b0*/  IMAD.MOV.U32 R5, RZ, RZ, RZ ;  /* 0x000000ffff057224 */ /* 0x000fca00078e00ff */
[----:B------:R0:W-:Y:S01]  /*54c0*/  STG.E.64 desc[UR36][R2.64], R4 ;  /* 0x0000000402007986 */ /* 0x0001e2000c101b24 */
[----:B------:R-:W-:Y:S05]  /*54d0*/  BRA `(.L_x_1328) ;  /* 0x00000008009c7947 */ /* 0x000fea0003800000 */
.L_x_1334:
[----:B------:R-:W-:-:S04]  /*54e0*/  F2FP.F16.F32.PACK_AB R5, RZ, R4 ;  /* 0x00000004ff05723e */ /* 0x000fc800000000ff */
[----:B------:R-:W-:-:S05]  /*54f0*/  PRMT R5, R5, 0x5410, RZ ;  /* 0x0000541005057816 */ /* 0x000fca00000000ff */
[----:B------:R0:W-:Y:S01]  /*5500*/  STG.E desc[UR36][R2.64], R5 ;  /* 0x0000000502007986 */ /* 0x0001e2000c101924 */
[----:B------:R-:W-:Y:S05]  /*5510*/  BRA `(.L_x_1328) ;  /* 0x00000008008c7947 */ /* 0x000fea0003800000 */
.L_x_1333:
[----:B------:R-:W-:-:S06]  /*5520*/  FMUL.FTZ R4, R4, 1 ;  /* 0x3f80000004047820 */ /* 0x000fcc0000410000 */
[----:B------:R-:W0:Y:S02]  /*5530*/  F2F.F64.F32 R4, R4 ;  /* 0x0000000400047310 */ /* 0x000e240000201800 */
[----:B0-----:R0:W-:Y:S01]  /*5540*/  STG.E.64 desc[UR36][R2.64], R4 ;  /* 0x0000000402007986 */ /* 0x0011e2000c101b24 */
[----:B------:R-:W-:Y:S05]  /*5550*/  BRA `(.L_x_1328) ;  /* 0x00000008007c7947 */ /* 0x000fea0003800000 */
.L_x_1323:
        /* <DEDUP_REMOVED lines=10> */
[----:B------:R-:W0:Y:S02]  /*5600*/  F2I.FTZ.U32.TRUNC.NTZ R5, R4 ;  /* 0x0000000400057305 */ /* 0x000e24000021f000 */
[----:B0-----:R0:W-:Y:S01]  /*5610*/  STG.E.U16 desc[UR36][R2.64], R5 ;  /* 0x0000000502007986 */ /* 0x0011e2000c101524 */
[----:B------:R-:W-:Y:S05]  /*5620*/  BRA `(.L_x_1328) ;  /* 0x0000000800487947 */ /* 0x000fea0003800000 */
.L_x_1338:
[----:B------:R-:W-:Y:S01]  /*5630*/  LOP3.LUT R6, R4, 0x7fffffff, RZ, 0xc0, !PT ;  /* 0x7fffffff04067812 */ /* 0x000fe200078ec0ff */
[----:B------:R-:W-:Y:S01]  /*5640*/  BSSY.RECONVERGENT B0, `(.L_x_1339) ;  /* 0x0000012000007945 */ /* 0x000fe20003800200 */
[----:B------:R-:W-:Y:S02]  /*5650*/  IMAD.MOV.U32 R0, RZ, RZ, 0x80 ;  /* 0x00000080ff007424 */ /* 0x000fe400078e00ff */
        /* <DEDUP_REMOVED lines=13> */
.L_x_1341:
[----:B------:R-:W-:-:S04]  /*5730*/  SHF.R.U32.HI R4, RZ, 0x18, R4 ;  /* 0x00000018ff047819 */ /* 0x000fc80000011604 */
[----:B------:R-:W-:-:S04]  /*5740*/  LOP3.LUT R4, R5, 0x80, R4, 0xf8, !PT ;  /* 0x0000008005047812 */ /* 0x000fc800078ef804 */
[----:B------:R-:W-:-:S07]  /*5750*/  PRMT R0, R4, 0x7610, R0 ;  /* 0x0000761004007816 */ /* 0x000fce0000000000 */
.L_x_1340:
[----:B------:R-:W-:Y:S05]  /*5760*/  BSYNC.RECONVERGENT B0 ;  /* 0x0000000000007941 */ /* 0x000fea0003800200 */
.L_x_1339:
[----:B------:R0:W-:Y:S01]  /*5770*/  STG.E.U8 desc[UR36][R2.64], R0 ;  /* 0x0000000002007986 */ /* 0x0001e2000c101124 */
[----:B------:R-:W-:Y:S05]  /*5780*/  BRA `(.L_x_1328) ;  /* 0x0000000400f07947 */ /* 0x000fea0003800000 */
.L_x_1337:
[----:B------:R-:W-:Y:S01]  /*5790*/  LOP3.LUT R6, R4, 0x7fffffff, RZ, 0xc0, !PT ;  /* 0x7fffffff04067812 */ /* 0x000fe200078ec0ff */
[----:B------:R-:W-:Y:S01]  /*57a0*/  BSSY.RECONVERGENT B0, `(.L_x_1342) ;  /* 0x0000012000007945 */ /* 0x000fe20003800200 */
[----:B------:R-:W-:Y:S02]  /*57b0*/  HFMA2 R0, -RZ, RZ, 0, 7.62939453125e-06 ;  /* 0x00000080ff007431 */ /* 0x000fe400000001ff */
        /* <DEDUP_REMOVED lines=13> */
.L_x_1344:
[----:B------:R-:W-:-:S04]  /*5890*/  SHF.R.U32.HI R4, RZ, 0x18, R4 ;  /* 0x00000018ff047819 */ /* 0x000fc80000011604 */
[----:B------:R-:W-:-:S04]  /*58a0*/  LOP3.LUT R5, R5, 0x80, R4, 0xf8, !PT ;  /* 0x0000008005057812 */ /* 0x000fc800078ef804 */
[----:B------:R-:W-:-:S07]  /*58b0*/  PRMT R0, R5, 0x7610, R0 ;  /* 0x0000761005007816 */ /* 0x000fce0000000000 */
.L_x_1343:
[----:B------:R-:W-:Y:S05]  /*58c0*/  BSYNC.RECONVERGENT B0 ;  /* 0x0000000000007941 */ /* 0x000fea0003800200 */
.L_x_1342:
[----:B------:R0:W-:Y:S01]  /*58d0*/  STG.E.U8 desc[UR36][R2.64], R0 ;  /* 0x0000000002007986 */ /* 0x0001e2000c101124 */
[----:B------:R-:W-:Y:S05]  /*58e0*/  BRA `(.L_x_1328) ;  /* 0x0000000400987947 */ /* 0x000fea0003800000 */
.L_x_1336:
[----:B------:R-:W-:-:S09]  /*58f0*/  UISETP.NE.AND UP0, UPT, UR4, 0x1c, UPT ;  /* 0x0000001c0400788c */ /* 0x000fd2000bf05270 */
[----:B------:R-:W-:Y:S05]  /*5900*/  BRA.U !UP0, `(.L_x_1345) ;  /* 0x0000000108587547 */ /* 0x000fea000b800000 */
[----:B------:R-:W-:-:S09]  /*5910*/  UISETP.NE.AND UP0, UPT, UR4, 0x1d, UPT ;  /* 0x0000001d0400788c */ /* 0x000fd2000bf05270 */
[----:B------:R-:W-:Y:S05]  /*5920*/  BRA.U !UP0, `(.L_x_1346) ;  /* 0x0000000108447547 */ /* 0x000fea000b800000 */
[----:B------:R-:W-:-:S09]  /*5930*/  UISETP.NE.AND UP0, UPT, UR4, 0x2c, UPT ;  /* 0x0000002c0400788c */ /* 0x000fd2000bf05270 */
[----:B------:R-:W-:Y:S05]  /*5940*/  BRA.U UP0, `(.L_x_1327) ;  /* 0x0000000100a87547 */ /* 0x000fea000b800000 */
        /* <DEDUP_REMOVED lines=15> */
.L_x_1346:
[----:B------:R-:W0:Y:S02]  /*5a40*/  F2I.U64.TRUNC R4, R4 ;  /* 0x0000000400047311 */ /* 0x000e24000020d800 */
[----:B0-----:R0:W-:Y:S01]  /*5a50*/  STG.E.64 desc[UR36][R2.64], R4 ;  /* 0x0000000402007986 */ /* 0x0011e2000c101b24 */
[----:B------:R-:W-:Y:S05]  /*5a60*/  BRA `(.L_x_1328) ;  /* 0x0000000400387947 */ /* 0x000fea0003800000 */
.L_x_1345:
[----:B------:R-:W0:Y:S02]  /*5a70*/  F2I.FTZ.U32.TRUNC.NTZ R5, R4 ;  /* 0x0000000400057305 */ /* 0x000e24000021f000 */
[----:B0-----:R0:W-:Y:S01]  /*5a80*/  STG.E desc[UR36][R2.64], R5 ;  /* 0x0000000502007986 */ /* 0x0011e2000c101924 */
[----:B------:R-:W-:Y:S05]  /*5a90*/  BRA `(.L_x_1328) ;  /* 0x00000004002c7947 */ /* 0x000fea0003800000 */
.L_x_1335:
[----:B------:R-:W-:-:S09]  /*5aa0*/  UISETP.GT.AND UP0, UPT, UR4, 0xe, UPT ;  /* 0x0000000e0400788c */ /* 0x000fd2000bf04270 */
[----:B------:R-:W-:Y:S05]  /*5ab0*/  BRA.U UP0, `(.L_x_1347) ;  /* 0x0000000100347547 */ /* 0x000fea000b800000 */
[----:B------:R-:W-:-:S09]  /*5ac0*/  UISETP.NE.AND UP0, UPT, UR4, 0xa, UPT ;  /* 0x0000000a0400788c */ /* 0x000fd2000bf05270 */
[----:B------:R-:W-:Y:S05]  /*5ad0*/  BRA.U !UP0, `(.L_x_1348) ;  /* 0x0000000108187547 */ /* 0x000fea000b800000 */
[----:B------:R-:W-:-:S09]  /*5ae0*/  UISETP.NE.AND UP0, UPT, UR4, 0xb, UPT ;  /* 0x0000000b0400788c */ /* 0x000fd2000bf05270 */
[----:B------:R-:W-:Y:S05]  /*5af0*/  BRA.U UP0, `(.L_x_1327) ;  /* 0x00000001003c7547 */ /* 0x000fea000b800000 */
[----:B------:R-:W-:-:S04]  /*5b00*/  FSETP.NEU.FTZ.AND P0, PT, R4, RZ, PT ;  /* 0x000000ff0400720b */ /* 0x000fc80003f1d000 */
[----:B------:R-:W-:-:S05]  /*5b10*/  SEL R5, RZ, 0x1, !P0 ;  /* 0x00000001ff057807 */ /* 0x000fca0004000000 */
[----:B------:R0:W-:Y:S01]  /*5b20*/  STG.E.U8 desc[UR36][R2.64], R5 ;  /* 0x0000000502007986 */ /* 0x0001e2000c101124 */
[----:B------:R-:W-:Y:S05]  /*5b30*/  BRA `(.L_x_1328) ;  /* 0x0000000400047947 */ /* 0x000fea0003800000 */
.L_x_1348:
[----:B------:R-:W-:Y:S01]  /*5b40*/  FMUL.FTZ R4, R4, 1 ;  /* 0x3f80000004047820 */ /* 0x000fe20000410000 */
[----:B------:R-:W-:-:S05]  /*5b50*/  CS2R R6, SRZ ;  /* 0x0000000000067805 */ /* 0x000fca000001ff00 */
[----:B------:R-:W0:Y:S02]  /*5b60*/  F2F.F64.F32 R4, R4 ;  /* 0x0000000400047310 */ /* 0x000e240000201800 */
[----:B0-----:R0:W-:Y:S01]  /*5b70*/  STG.E.128 desc[UR36][R2.64], R4 ;  /* 0x0000000402007986 */ /* 0x0011e2000c101d24 */
[----:B------:R-:W-:Y:S05]  /*5b80*/  BRA `(.L_x_1328) ;  /* 0x0000000000f07947 */ /* 0x000fea0003800000 */
.L_x_1347:
[----:B------:R-:W-:-:S09]  /*5b90*/  UISETP.NE.AND UP0, UPT, UR4, 0xf, UPT ;  /* 0x0000000f0400788c */ /* 0x000fd2000bf05270 */
[----:B------:R-:W-:Y:S05]  /*5ba0*/  BRA.U !UP0, `(.L_x_1349) ;  /* 0x0000000108e07547 */ /* 0x000fea000b800000 */
[----:B------:R-:W-:-:S09]  /*5bb0*/  UISETP.NE.AND UP0, UPT, UR4, 0x17, UPT ;  /* 0x000000170400788c */ /* 0x000fd2000bf05270 */
[----:B------:R-:W-:Y:S05]  /*5bc0*/  BRA.U !UP0, `(.L_x_1350) ;  /* 0x00000001088c7547 */ /* 0x000fea000b800000 */
[----:B------:R-:W-:-:S09]  /*5bd0*/  UISETP.NE.AND UP0, UPT, UR4, 0x18, UPT ;  /* 0x000000180400788c */ /* 0x000fd2000bf05270 */
[----:B------:R-:W-:Y:S05]  /*5be0*/  BRA.U !UP0, `(.L_x_1351) ;  /* 0x0000000108447547 */ /* 0x000fea000b800000 */
.L_x_1327:
        /* <DEDUP_REMOVED lines=16> */
.L_x_1352:
[----:B------:R-:W-:Y:S05]  /*5cf0*/  BRA `(.L_x_1328) ;  /* 0x0000000000947947 */ /* 0x000fea0003800000 */
.L_x_1351:
[----:B------:R-:W-:Y:S01]  /*5d00*/  LOP3.LUT R6, R4, 0x7fffffff, RZ, 0xc0, !PT ;  /* 0x7fffffff04067812 */ /* 0x000fe200078ec0ff */
[----:B------:R-:W-:Y:S01]  /*5d10*/  BSSY.RECONVERGENT B0, `(.L_x_1353) ;  /* 0x000000b000007945 */ /* 0x000fe20003800200 */
[----:B------:R-:W-:Y:S01]  /*5d20*/  SHF.R.U32.HI R7, RZ, 0x18, R4 ;  /* 0x00000018ff077819 */ /* 0x000fe20000011604 */
[----:B------:R-:W-:Y:S01]  /*5d30*/  IMAD.MOV.U32 R0, RZ, RZ, 0x7f ;  /* 0x0000007fff007424 */ /* 0x000fe200078e00ff */
        /* <DEDUP_REMOVED lines=8> */
.L_x_1354:
[----:B------:R-:W-:Y:S05]  /*5dc0*/  BSYNC.RECONVERGENT B0 ;  /* 0x0000000000007941 */ /* 0x000fea0003800200 */
.L_x_1353:
[----:B------:R-:W-:-:S05]  /*5dd0*/  LOP3.LUT R5, R0, 0x80, R7, 0xf8, !PT ;  /* 0x0000008000057812 */ /* 0x000fca00078ef807 */
[----:B------:R0:W-:Y:S01]  /*5de0*/  STG.E.U8 desc[UR36][R2.64], R5 ;  /* 0x0000000502007986 */ /* 0x0001e2000c101124 */
[----:B------:R-:W-:Y:S05]  /*5df0*/  BRA `(.L_x_1328) ;  /* 0x0000000000547947 */ /* 0x000fea0003800000 */
.L_x_1350:
[----:B------:R-:W-:Y:S01]  /*5e00*/  LOP3.LUT R6, R4, 0x7fffffff, RZ, 0xc0, !PT ;  /* 0x7fffffff04067812 */ /* 0x000fe200078ec0ff */
[----:B------:R-:W-:Y:S03]  /*5e10*/  BSSY.RECONVERGENT B0, `(.L_x_1355) ;  /* 0x000000d000007945 */ /* 0x000fe60003800200 */
        /* <DEDUP_REMOVED lines=9> */
.L_x_1356:
[----:B------:R-:W-:Y:S02]  /*5eb0*/  ISETP.GT.U32.AND P0, PT, R6, 0x7f800000, PT ;  /* 0x7f8000000600780c */ /* 0x000fe40003f04070 */
[----:B------:R-:W-:-:S04]  /*5ec0*/  MOV R0, 0x7f ;  /* 0x0000007f00007802 */ /* 0x000fc80000000f00 */
[----:B------:R-:W-:-:S07]  /*5ed0*/  SEL R0, R0, 0x7c, P0 ;  /* 0x0000007c00007807 */ /* 0x000fce0000000000 */
.L_x_1357:
[----:B------:R-:W-:Y:S05]  /*5ee0*/  BSYNC.RECONVERGENT B0 ;  /* 0x0000000000007941 */ /* 0x000fea0003800200 */
.L_x_1355:
[----:B------:R-:W-:-:S04]  /*5ef0*/  SHF.R.U32.HI R5, RZ, 0x18, R4 ;  /* 0x00000018ff057819 */ /* 0x000fc80000011604 */
[----:B------:R-:W-:-:S05]  /*5f00*/  LOP3.LUT R5, R0, 0x80, R5, 0xf8, !PT ;  /* 0x0000008000057812 */ /* 0x000fca00078ef805 */
[----:B------:R0:W-:Y:S01]  /*5f10*/  STG.E.U8 desc[UR36][R2.64], R5 ;  /* 0x0000000502007986 */ /* 0x0001e2000c101124 */
[----:B------:R-:W-:Y:S05]  /*5f20*/  BRA `(.L_x_1328) ;  /* 0x0000000000087947 */ /* 0x000fea0003800000 */
.L_x_1349:
[----:B------:R-:W-:-:S05]  /*5f30*/  F2FP.BF16.F32.PACK_AB R4, RZ, R4 ;  /* 0x00000004ff04723e */ /* 0x000fca00000010ff */
[----:B------:R0:W-:Y:S02]  /*5f40*/  STG.E.U16 desc[UR36][R2.64], R4 ;  /* 0x0000000402007986 */ /* 0x0001e4000c101524 */
.L_x_1328:
[----:B------:R-:W-:-:S07]  /*5f50*/  VIADD R17, R17, 0x80 ;  /* 0x0000008011117836 */ /* 0x000fce0000000000 */
.L_x_1293:
[----:B------:R-:W-:Y:S05]  /*5f60*/  BSYNC.RECONVERGENT B7 ;  /* 0x0000000000077941 */ /* 0x000fea0003800200 */
.L_x_1292:
[----:B------:R-:W5:Y:S01]  /*5f70*/  LDCU UR4, c[0x0][0x380] ;  /* 0x00007000ff0477ac */ /* 0x000f620008000800 */
[----:B------:R-:W-:Y:S01]  /*5f80*/  BSSY.RECONVERGENT B7, `(.L_x_1358) ;  /* 0x00002f3000077945 */ /* 0x000fe20003800200 */
[----:B-----5:R-:W-:-:S13]  /*5f90*/  ISETP.GE.AND P0, PT, R17, UR4, PT ;  /* 0x0000000411007c0c */ /* 0x020fda000bf06270 */
[----:B------:R-:W-:Y:S05]  /*5fa0*/  @P0 BRA `(.L_x_1359) ;  /* 0x0000002c00c00947 */ /* 0x000fea0003800000 */
[----:B------:R-:W5:Y:S01]  /*5fb0*/  LDCU UR4, c[0x0][0x388] ;  /* 0x00007100ff0477ac */ /* 0x000f620008000800 */
[----:B------:R-:W-:Y:S02]  /*5fc0*/  HFMA2 R16, -RZ, RZ, 0, 0 ;  /* 0x00000000ff107431 */ /* 0x000fe400000001ff */
[----:B0--34-:R-:W-:Y:S01]  /*5fd0*/  IMAD.MOV.U32 R0, RZ, RZ, RZ ;  /* 0x000000ffff007224 */ /* 0x019fe200078e00ff */
[----:B-----5:R-:W-:-:S09]  /*5fe0*/  UISETP.NE.AND UP0, UPT, UR4, URZ, UPT ;  /* 0x000000ff0400728c */ /* 0x020fd2000bf05270 */
[----:B------:R-:W-:Y:S05]  /*5ff0*/  BRA.U !UP0, `(.L_x_1360) ;  /* 0x0000001108a87547 */ /* 0x000fea000b800000 */
[----:B------:R-:W1:Y:S01]  /*6000*/  LDCU.64 UR4, c[0x0][0x390] ;  /* 0x00007200ff0477ac */ /* 0x000e620008000a00 */
[----:B------:R-:W-:Y:S01]  /*6010*/  IMAD.MOV.U32 R16, RZ, RZ, RZ ;  /* 0x000000ffff107224 */ /* 0x000fe200078e00ff */
[----:B------:R-:W0:Y:S01]  /*6020*/  LDCU UR6, c[0x0][0x38c] ;  /* 0x00007180ff0677ac */ /* 0x000e220008000800 */
[----:B------:R-:W3:Y:S01]  /*6030*/  LDCU.64 UR8, c[0x0][0x4b8] ;  /* 0x00009700ff0877ac */ /* 0x000ee20008000a00 */
[----:B------:R-:W-:Y:S01]  /*6040*/  UISETP.NE.AND UP0, UPT, UR40, URZ, UPT ;  /* 0x000000ff2800728c */ /* 0x000fe2000bf05270 */
[----:B-12---:R-:W-:-:S05]  /*6050*/  IMAD.HI.U32 R2, R17, UR4, R16 ;  /* 0x0000000411027c27 */ /* 0x006fca000f8e0010 */
[----:B------:R-:W-:-:S05]  /*6060*/  SHF.R.U32.HI R3, RZ, UR5, R2 ;  /* 0x00000005ff037c19 */ /* 0x000fca0008011602 */
[----:B------:R-:W-:-:S04]  /*6070*/  IMAD.MOV R0, RZ, RZ, -R3 ;  /* 0x000000ffff007224 */ /* 0x000fc800078e0a03 */
[----:B0-----:R-:W-:-:S04]  /*6080*/  IMAD R0, R0, UR6, R17 ;  /* 0x0000000600007c24 */ /* 0x001fc8000f8e0211 */
[C---:B---3--:R-:W-:Y:S02]  /*6090*/  IMAD R16, R0.reuse, UR8, RZ ;  /* 0x0000000800107c24 */ /* 0x048fe4000f8e02ff */
        /* <DEDUP_REMOVED lines=288> */
.L_x_1360:
[----:B------:R-:W1:Y:S01]  /*72a0*/  LDCU.64 UR6, c[0x0][0x588] ;  /* 0x0000b100ff0677ac */ /* 0x000e620008000a00 */
[----:B------:R-:W-:Y:S01]  /*72b0*/  BSSY.RECONVERGENT B6, `(.L_x_1361) ;  /* 0x00000dd000067945 */ /* 0x000fe20003800200 */
[----:B------:R-:W-:-:S04]  /*72c0*/  UPRMT UR4, UR41, 0x9910, URZ ;  /* 0x0000991029047896 */ /* 0x000fc800080000ff */
[----:B------:R-:W-:Y:S01]  /*72d0*/  UISETP.GT.AND UP0, UPT, UR4, 0x9, UPT ;  /* 0x000000090400788c */ /* 0x000fe2000bf04270 */
[----:B-12---:R-:W-:-:S04]  /*72e0*/  IADD3 R2, P0, PT, R0, UR6, RZ ;  /* 0x0000000600027c10 */ /* 0x006fc8000ff1e0ff */
        /* <DEDUP_REMOVED lines=13> */
.L_x_1365:
[----:B------:R-:W2:Y:S02]  /*73c0*/  LDG.E.U8 R0, desc[UR36][R2.64] ;  /* 0x0000002402007981 */ /* 0x000ea4000c1e1100 */
[----:B--2---:R-:W-:Y:S01]  /*73d0*/  I2FP.F32.U32 R0, R0 ;  /* 0x0000000000007245 */ /* 0x004fe20000201000 */
[----:B------:R-:W-:Y:S06]  /*73e0*/  BRA `(.L_x_1367) ;  /* 0x0000000c00247947 */ /* 0x000fec0003800000 */
.L_x_1364:
[----:B------:R-:W-:-:S09]  /*73f0*/  UISETP.NE.AND UP0, UPT, UR4, 0x2, UPT ;  /* 0x000000020400788c */ /* 0x000fd2000bf05270 */
[----:B------:R-:W-:Y:S05]  /*7400*/  BRA.U !UP0, `(.L_x_1368) ;  /* 0x0000000108287547 */ /* 0x000fea000b800000 */
[----:B------:R-:W-:-:S09]  /*7410*/  UISETP.NE.AND UP0, UPT, UR4, 0x3, UPT ;  /* 0x000000030400788c */ /* 0x000fd2000bf05270 */
[----:B------:R-:W-:Y:S05]  /*7420*/  BRA.U !UP0, `(.L_x_1369) ;  /* 0x0000000108147547 */ /* 0x000fea000b800000 */
[----:B------:R-:W-:-:S09]  /*7430*/  UISETP.NE.AND UP0, UPT, UR4, 0x4, UPT ;  /* 0x000000040400788c */ /* 0x000fd2000bf05270 */
[----:B------:R-:W-:Y:S05]  /*7440*/  BRA.U UP0, `(.L_x_1366) ;  /* 0x0000000900b07547 */ /* 0x000fea000b800000 */
[----:B------:R-:W2:Y:S02]  /*7450*/  LDG.E.64 R2, desc[UR36][R2.64] ;  /* 0x0000002402027981 */ /* 0x000ea4000c1e1b00 */
[----:B--2---:R3:W4:Y:S01]  /*7460*/  I2F.S64 R0, R2 ;  /* 0x0000000200007312 */ /* 0x0047220000301400 */
[----:B------:R-:W-:Y:S05]  /*7470*/  BRA `(.L_x_1367) ;  /* 0x0000000c00007947 */ /* 0x000fea0003800000 */
.L_x_1369:
[----:B------:R-:W2:Y:S02]  /*7480*/  LDG.E R0, desc[UR36][R2.64] ;  /* 0x0000002402007981 */ /* 0x000ea4000c1e1900 */
[----:B--2---:R-:W-:Y:S01]  /*7490*/  I2FP.F32.S32 R0, R0 ;  /* 0x0000000000007245 */ /* 0x004fe20000201400 */
[----:B------:R-:W-:Y:S06]  /*74a0*/  BRA `(.L_x_1367) ;  /* 0x0000000800f47947 */ /* 0x000fec0003800000 */
.L_x_1368:
[----:B------:R-:W2:Y:S02]  /*74b0*/  LDG.E.U16 R0, desc[UR36][R2.64] ;  /* 0x0000002402007981 */ /* 0x000ea4000c1e1500 */
[----:B--2---:R-:W2:Y:S01]  /*74c0*/  I2F.S16 R0, R0 ;  /* 0x0000000000007306 */ /* 0x004ea20000101400 */
[----:B------:R-:W-:Y:S05]  /*74d0*/  BRA `(.L_x_1367) ;  /* 0x0000000800e87947 */ /* 0x000fea0003800000 */
.L_x_1363:
        /* <DEDUP_REMOVED lines=8> */
.L_x_1371:
[----:B------:R-:W2:Y:S02]  /*7560*/  LDG.E.U16 R0, desc[UR36][R2.64] ;  /* 0x0000002402007981 */ /* 0x000ea4000c1e1500 */
[----:B--2---:R-:W-:Y:S01]  /*7570*/  HADD2.F32 R0, -RZ, R0.H0_H0 ;  /* 0x20000000ff007230 */ /* 0x004fe20000004100 */
[----:B------:R-:W-:Y:S06]  /*7580*/  BRA `(.L_x_1367) ;  /* 0x0000000800bc7947 */ /* 0x000fec0003800000 */
.L_x_1370:
        /* <DEDUP_REMOVED lines=8> */
.L_x_1373:
[----:B------:R-:W2:Y:S02]  /*7610*/  LDG.E.U16 R0, desc[UR36][R2.64] ;  /* 0x0000002402007981 */ /* 0x000ea4000c1e1500 */
[----:B--2---:R-:W-:Y:S01]  /*7620*/  HADD2.F32 R0, -RZ, R0.H0_H0 ;  /* 0x20000000ff007230 */ /* 0x004fe20000004100 */
[----:B------:R-:W-:Y:S06]  /*7630*/  BRA `(.L_x_1367) ;  /* 0x0000000800907947 */ /* 0x000fec0003800000 */
.L_x_1372:
[----:B------:R-:W2:Y:S01]  /*7640*/  LDG.E.64 R2, desc[UR36][R2.64] ;  /* 0x0000002402027981 */ /* 0x000ea2000c1e1b00 */
[----:B------:R-:W-:Y:S01]  /*7650*/  UMOV UR4, 0xf0000000 ;  /* 0xf000000000047882 */ /* 0x000fe20000000000 */
[----:B------:R-:W-:Y:S01]  /*7660*/  UMOV UR5, 0x380fffff ;  /* 0x380fffff00057882 */ /* 0x000fe20000000000 */
[----:B--2---:R-:W0:Y:S01]  /*7670*/  F2F.F32.F64 R0, R2 ;  /* 0x0000000200007310 */ /* 0x004e220000301000 */
[----:B------:R-:W-:-:S14]  /*7680*/  DSETP.GEU.AND P0, PT, |R2|, UR4, PT ;  /* 0x0000000402007e2a */ /* 0x000fdc000bf0e200 */
[----:B0-----:R-:W-:Y:S01]  /*7690*/  @!P0 FMUL R0, R0, 1.175494350822287508e-38 ;  /* 0x0080000000008820 */ /* 0x001fe20000400000 */
[----:B------:R-:W-:Y:S06]  /*76a0*/  BRA `(.L_x_1367) ;  /* 0x0000000800747947 */ /* 0x000fec0003800000 */
.L_x_1362:
        /* <DEDUP_REMOVED lines=12> */
.L_x_1376:
[----:B------:R-:W2:Y:S01]  /*7770*/  LDG.E.64 R2, desc[UR36][R2.64] ;  /* 0x0000002402027981 */ /* 0x000ea2000c1e1b00 */
[----:B------:R-:W-:Y:S01]  /*7780*/  UMOV UR4, 0xf0000000 ;  /* 0xf000000000047882 */ /* 0x000fe20000000000 */
[----:B------:R-:W-:Y:S01]  /*7790*/  UMOV UR5, 0x380fffff ;  /* 0x380fffff00057882 */ /* 0x000fe20000000000 */
[----:B--2---:R-:W0:Y:S01]  /*77a0*/  F2F.F32.F64 R0, R2 ;  /* 0x0000000200007310 */ /* 0x004e220000301000 */
[----:B------:R-:W-:-:S14]  /*77b0*/  DSETP.GEU.AND P0, PT, |R2|, UR4, PT ;  /* 0x0000000402007e2a */ /* 0x000fdc000bf0e200 */
[----:B0-----:R-:W-:Y:S01]  /*77c0*/  @!P0 FMUL R0, R0, 1.175494350822287508e-38 ;  /* 0x0080000000008820 */ /* 0x001fe20000400000 */
[----:B------:R-:W-:Y:S06]  /*77d0*/  BRA `(.L_x_1367) ;  /* 0x0000000800287947 */ /* 0x000fec0003800000 */
.L_x_1375:
        /* <DEDUP_REMOVED lines=23> */
[----:B------:R-:W-:Y:S01]  /*7950*/  LOP3.LUT R0, R5, 0x80000000, R0, 0xf8, !PT ;  /* 0x8000000005007812 */ /* 0x000fe200078ef800 */
[----:B------:R-:W-:Y:S06]  /*7960*/  BRA `(.L_x_1367) ;  /* 0x0000000400c47947 */ /* 0x000fec0003800000 */
.L_x_1378:
        /* <DEDUP_REMOVED lines=12> */
.L_x_1377:
[----:B------:R-:W2:Y:S02]  /*7a30*/  LDG.E.U16 R0, desc[UR36][R2.64] ;  /* 0x0000002402007981 */ /* 0x000ea4000c1e1500 */
[----:B--2---:R-:W-:Y:S01]  /*7a40*/  IMAD.U32 R0, R0, 0x10000, RZ ;  /* 0x0001000000007824 */ /* 0x004fe200078e00ff */
[----:B------:R-:W-:Y:S06]  /*7a50*/  BRA `(.L_x_1367) ;  /* 0x0000000400887947 */ /* 0x000fec0003800000 */
.L_x_1374:
        /* <DEDUP_REMOVED lines=11> */
.L_x_1381:
        /* <DEDUP_REMOVED lines=20> */
.L_x_1383:
[----:B------:R-:W-:Y:S05]  /*7c50*/  BSYNC.RECONVERGENT B0 ;  /* 0x0000000000007941 */ /* 0x000fea0003800200 */
.L_x_1382:
[----:B------:R-:W-:Y:S02]  /*7c60*/  SHF.L.U32 R0, R0, 0x14, RZ ;  /* 0x0000001400007819 */ /* 0x000fe400000006ff */
[----:B------:R-:W-:-:S04]  /*7c70*/  LEA R2, R2, 0x3b800000, 0x17 ;  /* 0x3b80000002027811 */ /* 0x000fc800078eb8ff */
[----:B------:R-:W-:Y:S01]  /*7c80*/  LOP3.LUT R0, R2, R0, R7, 0xfe, !PT ;  /* 0x0000000002007212 */ /* 0x000fe200078efe07 */
[----:B------:R-:W-:Y:S06]  /*7c90*/  BRA `(.L_x_1367) ;  /* 0x0000000000f87947 */ /* 0x000fec0003800000 */
.L_x_1380:
        /* <DEDUP_REMOVED lines=20> */
.L_x_1385:
[----:B------:R-:W-:Y:S05]  /*7de0*/  BSYNC.RECONVERGENT B0 ;  /* 0x0000000000007941 */ /* 0x000fea0003800200 */
.L_x_1384:
[----:B------:R-:W-:Y:S01]  /*7df0*/  IMAD.SHL.U32 R0, R0, 0x200000, RZ ;  /* 0x0020000000007824 */ /* 0x000fe200078e00ff */
[----:B------:R-:W-:-:S04]  /*7e00*/  LEA R2, R2, 0x37800000, 0x17 ;  /* 0x3780000002027811 */ /* 0x000fc800078eb8ff */
[----:B------:R-:W-:Y:S01]  /*7e10*/  LOP3.LUT R0, R2, R0, R7, 0xfe, !PT ;  /* 0x0000000002007212 */ /* 0x000fe200078efe07 */
[----:B------:R-:W-:Y:S06]  /*7e20*/  BRA `(.L_x_1367) ;  /* 0x0000000000947947 */ /* 0x000fec0003800000 */
.L_x_1379:
[----:B------:R-:W-:-:S09]  /*7e30*/  UISETP.NE.AND UP0, UPT, UR4, 0x1c, UPT ;  /* 0x0000001c0400788c */ /* 0x000fd2000bf05270 */
[----:B------:R-:W-:Y:S05]  /*7e40*/  BRA.U !UP0, `(.L_x_1386) ;  /* 0x0000000108847547 */ /* 0x000fea000b800000 */
[----:B------:R-:W-:-:S09]  /*7e50*/  UISETP.NE.AND UP0, UPT, UR4, 0x1d, UPT ;  /* 0x0000001d0400788c */ /* 0x000fd2000bf05270 */
[----:B------:R-:W-:Y:S05]  /*7e60*/  BRA.U !UP0, `(.L_x_1387) ;  /* 0x0000000108707547 */ /* 0x000fea000b800000 */
[----:B------:R-:W-:-:S09]  /*7e70*/  UISETP.NE.AND UP0, UPT, UR4, 0x2c, UPT ;  /* 0x0000002c0400788c */ /* 0x000fd2000bf05270 */
[----:B------:R-:W-:Y:S05]  /*7e80*/  BRA.U UP0, `(.L_x_1366) ;  /* 0x0000000100207547 */ /* 0x000fea000b800000 */
[----:B------:R-:W2:Y:S01]  /*7e90*/  LDG.E.U8 R2, desc[UR36][R2.64] ;  /* 0x0000002402027981 */ /* 0x000ea2000c1e1100 */
[----:B------:R-:W-:Y:S01]  /*7ea0*/  HFMA2 R0, -RZ, RZ, 3.814697265625e-06, 0 ;  /* 0x00400000ff007431 */ /* 0x000fe200000001ff */
[----:B--2---:R-:W-:-:S13]  /*7eb0*/  ISETP.NE.AND P0, PT, R2, RZ, PT ;  /* 0x000000ff0200720c */ /* 0x004fda0003f05270 */
[----:B------:R-:W-:Y:S05]  /*7ec0*/  @!P0 BRA `(.L_x_1367) ;  /* 0x00000000006c8947 */ /* 0x000fea0003800000 */
[----:B------:R-:W-:-:S13]  /*7ed0*/  ISETP.NE.AND P0, PT, R2, 0xff, PT ;  /* 0x000000ff0200780c */ /* 0x000fda0003f05270 */
[----:B------:R-:W-:Y:S02]  /*7ee0*/  @!P0 IMAD.MOV.U32 R0, RZ, RZ, 0x7f800001 ;  /* 0x7f800001ff008424 */ /* 0x000fe400078e00ff */
[----:B------:R-:W-:Y:S01]  /*7ef0*/  @P0 IMAD.SHL.U32 R0, R2, 0x800000, RZ ;  /* 0x0080000002000824 */ /* 0x000fe200078e00ff */
[----:B------:R-:W-:Y:S06]  /*7f00*/  BRA `(.L_x_1367) ;  /* 0x00000000005c7947 */ /* 0x000fec0003800000 */
.L_x_1366:
        /* <DEDUP_REMOVED lines=16> */
.L_x_1388:
[----:B------:R-:W-:Y:S01]  /*8010*/  MOV R0, RZ ;  /* 0x000000ff00007202 */ /* 0x000fe20000000f00 */
[----:B------:R-:W-:Y:S06]  /*8020*/  BRA `(.L_x_1367) ;  /* 0x0000000000147947 */ /* 0x000fec0003800000 */
.L_x_1387:
[----:B------:R-:W2:Y:S02]  /*8030*/  LDG.E.64 R2, desc[UR36][R2.64] ;  /* 0x0000002402027981 */ /* 0x000ea4000c1e1b00 */
[----:B--2---:R0:W1:Y:S01]  /*8040*/  I2F.U64 R0, R2 ;  /* 0x0000000200007312 */ /* 0x0040620000301000 */
[----:B------:R-:W-:Y:S05]  /*8050*/  BRA `(.L_x_1367) ;  /* 0x0000000000087947 */ /* 0x000fea0003800000 */
.L_x_1386:
[----:B------:R-:W2:Y:S02]  /*8060*/  LDG.E R0, desc[UR36][R2.64] ;  /* 0x0000002402007981 */ /* 0x000ea4000c1e1900 */
[----:B--2---:R-:W-:-:S07]  /*8070*/  I2FP.F32.U32 R0, R0 ;  /* 0x0000000000007245 */ /* 0x004fce0000201000 */
.L_x_1367:
[----:B------:R-:W-:Y:S05]  /*8080*/  BSYNC.RECONVERGENT B6 ;  /* 0x0000000000067941 */ /* 0x000fea0003800200 */
.L_x_1361:
[----:B------:R-:W0:Y:S01]  /*8090*/  LDCU.64 UR6, c[0x0][0x580] ;  /* 0x0000b000ff0677ac */ /* 0x000e220008000a00 */
[----:B-12-45:R-:W-:Y:S01]  /*80a0*/  FMUL.RZ R4, R0, 0.15915493667125701904 ;  /* 0x3e22f98300047820 */ /* 0x036fe2000040c000 */
[----:B------:R-:W-:-:S05]  /*80b0*/  UPRMT UR4, UR42, 0x9910, URZ ;  /* 0x000099102a047896 */ /* 0x000fca00080000ff */
[----:B------:R-:W1:Y:S01]  /*80c0*/  MUFU.SIN R4, R4 ;  /* 0x0000000400047308 */ /* 0x000e620000000400 */
[----:B------:R-:W-:Y:S01]  /*80d0*/  UISETP.GT.AND UP0, UPT, UR4, 0x9, UPT ;  /* 0x000000090400788c */ /* 0x000fe2000bf04270 */
[----:B0--3--:R-:W-:-:S05]  /*80e0*/  IADD3 R2, P0, PT, R16, UR6, RZ ;  /* 0x0000000610027c10 */ /* 0x009fca000ff1e0ff */
[----:B------:R-:W-:-:S03]  /*80f0*/  IMAD.X R3, RZ, RZ, UR7, P0 ;  /* 0x00000007ff037e24 */ /* 0x000fc600080e06ff */
[----:B-1----:R-:W-:Y:S05]  /*8100*/  BRA.U UP0, `(.L_x_1389) ;  /* 0x0000000100e87547 */ /* 0x002fea000b800000 */
        /* <DEDUP_REMOVED lines=11> */
.L_x_1392:
[----:B------:R-:W0:Y:S02]  /*81c0*/  F2I.S64.TRUNC R4, R4 ;  /* 0x0000000400047311 */ /* 0x000e24000020d900 */
[----:B0-----:R-:W-:-:S05]  /*81d0*/  IMAD.MOV.U32 R7, RZ, RZ, R4 ;  /* 0x000000ffff077224 */ /* 0x001fca00078e0004 */
[----:B------:R0:W-:Y:S01]  /*81e0*/  STG.E.U8 desc[UR36][R2.64], R7 ;  /* 0x0000000702007986 */ /* 0x0001e2000c101124 */
[----:B------:R-:W-:Y:S05]  /*81f0*/  BRA `(.L_x_1394) ;  /* 0x0000000c00287947 */ /* 0x000fea0003800000 */
.L_x_1391:
        /* <DEDUP_REMOVED lines=9> */
.L_x_1396:
[----:B------:R-:W0:Y:S02]  /*8290*/  F2I.FTZ.TRUNC.NTZ R5, R4 ;  /* 0x0000000400057305 */ /* 0x000e24000021f100 */
[----:B0-----:R0:W-:Y:S01]  /*82a0*/  STG.E desc[UR36][R2.64], R5 ;  /* 0x0000000502007986 */ /* 0x0011e2000c101924 */
[----:B------:R-:W-:Y:S05]  /*82b0*/  BRA `(.L_x_1394) ;  /* 0x0000000800f87947 */ /* 0x000fea0003800000 */
.L_x_1395:
[----:B------:R-:W0:Y:S02]  /*82c0*/  F2I.FTZ.TRUNC.NTZ R5, R4 ;  /* 0x0000000400057305 */ /* 0x000e24000021f100 */
[----:B0-----:R0:W-:Y:S01]  /*82d0*/  STG.E.U16 desc[UR36][R2.64], R5 ;  /* 0x0000000502007986 */ /* 0x0011e2000c101524 */
[----:B------:R-:W-:Y:S05]  /*82e0*/  BRA `(.L_x_1394) ;  /* 0x0000000800ec7947 */ /* 0x000fea0003800000 */
.L_x_1390:
        /* <DEDUP_REMOVED lines=8> */
.L_x_1398:
[----:B------:R-:W-:-:S05]  /*8370*/  F2FP.F16.F32.PACK_AB R4, RZ, R4 ;  /* 0x00000004ff04723e */ /* 0x000fca00000000ff */
[----:B------:R0:W-:Y:S01]  /*8380*/  STG.E.U16 desc[UR36][R2.64], R4 ;  /* 0x0000000402007986 */ /* 0x0001e2000c101524 */
[----:B------:R-:W-:Y:S05]  /*8390*/  BRA `(.L_x_1394) ;  /* 0x0000000800c07947 */ /* 0x000fea0003800000 */
.L_x_1397:
[----:B------:R-:W-:-:S09]  /*83a0*/  UISETP.NE.AND UP0, UPT, UR4, 0x7, UPT ;  /* 0x000000070400788c */ /* 0x000fd2000bf05270 */
[----:B------:R-:W-:Y:S05]  /*83b0*/  BRA.U !UP0, `(.L_x_1399) ;  /* 0x00000001082c7547 */ /* 0x000fea000b800000 */
[----:B------:R-:W-:-:S09]  /*83c0*/  UISETP.NE.AND UP0, UPT, UR4, 0x8, UPT ;  /* 0x000000080400788c */ /* 0x000fd2000bf05270 */
[----:B------:R-:W-:Y:S05]  /*83d0*/  BRA.U !UP0, `(.L_x_1400) ;  /* 0x0000000108147547 */ /* 0x000fea000b800000 */
[----:B------:R-:W-:-:S09]  /*83e0*/  UISETP.NE.AND UP0, UPT, UR4, 0x9, UPT ;  /* 0x000000090400788c */ /* 0x000fd2000bf05270 */
[----:B------:R-:W-:Y:S05]  /*83f0*/  BRA.U UP0, `(.L_x_1393) ;  /* 0x0000000500d07547 */ /* 0x000fea000b800000 */
[----:B------:R-:W-:-:S05]  /*8400*/  HFMA2 R5, -RZ, RZ, 0, 0 ;  /* 0x00000000ff057431 */ /* 0x000fca00000001ff */
[----:B------:R0:W-:Y:S01]  /*8410*/  STG.E.64 desc[UR36][R2.64], R4 ;  /* 0x0000000402007986 */ /* 0x0001e2000c101b24 */
[----:B------:R-:W-:Y:S05]  /*8420*/  BRA `(.L_x_1394) ;  /* 0x00000008009c7947 */ /* 0x000fea0003800000 */
.L_x_1400:
[----:B------:R-:W-:-:S04]  /*8430*/  F2FP.F16.F32.PACK_AB R5, RZ, R4 ;  /* 0x00000004ff05723e */ /* 0x000fc800000000ff */
[----:B------:R-:W-:-:S05]  /*8440*/  PRMT R5, R5, 0x5410, RZ ;  /* 0x0000541005057816 */ /* 0x000fca00000000ff */
[----:B------:R0:W-:Y:S01]  /*8450*/  STG.E desc[UR36][R2.64], R5 ;  /* 0x0000000502007986 */ /* 0x0001e2000c101924 */
[----:B------:R-:W-:Y:S05]  /*8460*/  BRA `(.L_x_1394) ;  /* 0x00000008008c7947 */ /* 0x000fea0003800000 */
.L_x_1399:
[----:B------:R-:W-:-:S06]  /*8470*/  FMUL.FTZ R4, R4, 1 ;  /* 0x3f80000004047820 */ /* 0x000fcc0000410000 */
[----:B------:R-:W0:Y:S02]  /*8480*/  F2F.F64.F32 R4, R4 ;  /* 0x0000000400047310 */ /* 0x000e240000201800 */
[----:B0-----:R0:W-:Y:S01]  /*8490*/  STG.E.64 desc[UR36][R2.64], R4 ;  /* 0x0000000402007986 */ /* 0x0011e2000c101b24 */
[----:B------:R-:W-:Y:S05]  /*84a0*/  BRA `(.L_x_1394) ;  /* 0x00000008007c7947 */ /* 0x000fea0003800000 */
.L_x_1389:
        /* <DEDUP_REMOVED lines=13> */
.L_x_1404:
        /* <DEDUP_REMOVED lines=16> */
.L_x_1407:
[----:B------:R-:W-:-:S04]  /*8680*/  SHF.R.U32.HI R4, RZ, 0x18, R4 ;  /* 0x00000018ff047819 */ /* 0x000fc80000011604 */
[----:B------:R-:W-:-:S04]  /*8690*/  LOP3.LUT R4, R5, 0x80, R4, 0xf8, !PT ;  /* 0x0000008005047812 */ /* 0x000fc800078ef804 */
[----:B------:R-:W-:-:S07]  /*86a0*/  PRMT R0, R4, 0x7610, R0 ;  /* 0x0000761004007816 */ /* 0x000fce0000000000 */
.L_x_1406:
[----:B------:R-:W-:Y:S05]  /*86b0*/  BSYNC.RECONVERGENT B0 ;  /* 0x0000000000007941 */ /* 0x000fea0003800200 */
.L_x_1405:
[----:B------:R0:W-:Y:S01]  /*86c0*/  STG.E.U8 desc[UR36][R2.64], R0 ;  /* 0x0000000002007986 */ /* 0x0001e2000c101124 */
[----:B------:R-:W-:Y:S05]  /*86d0*/  BRA `(.L_x_1394) ;  /* 0x0000000400f07947 */ /* 0x000fea0003800000 */
.L_x_1403:
        /* <DEDUP_REMOVED lines=16> */
.L_x_1410:
[----:B------:R-:W-:-:S04]  /*87e0*/  SHF.R.U32.HI R4, RZ, 0x18, R4 ;  /* 0x00000018ff047819 */ /* 0x000fc80000011604 */
[----:B------:R-:W-:-:S04]  /*87f0*/  LOP3.LUT R5, R5, 0x80, R4, 0xf8, !PT ;  /* 0x0000008005057812 */ /* 0x000fc800078ef804 */
[----:B------:R-:W-:-:S07]  /*8800*/  PRMT R0, R5, 0x7610, R0 ;  /* 0x0000761005007816 */ /* 0x000fce0000000000 */
.L_x_1409:
[----:B------:R-:W-:Y:S05]  /*8810*/  BSYNC.RECONVERGENT B0 ;  /* 0x0000000000007941 */ /* 0x000fea0003800200 */
.L_x_1408:
[----:B------:R0:W-:Y:S01]  /*8820*/  STG.E.U8 desc[UR36][R2.64], R0 ;  /* 0x0000000002007986 */ /* 0x0001e2000c101124 */
[----:B------:R-:W-:Y:S05]  /*8830*/  BRA `(.L_x_1394) ;  /* 0x0000000400987947 */ /* 0x000fea0003800000 */
.L_x_1402:
        /* <DEDUP_REMOVED lines=21> */
.L_x_1412:
[----:B------:R-:W0:Y:S02]  /*8990*/  F2I.U64.TRUNC R4, R4 ;  /* 0x0000000400047311 */ /* 0x000e24000020d800 */
[----:B0-----:R0:W-:Y:S01]  /*89a0*/  STG.E.64 desc[UR36][R2.64], R4 ;  /* 0x0000000402007986 */ /* 0x0011e2000c101b24 */
[----:B------:R-:W-:Y:S05]  /*89b0*/  BRA `(.L_x_1394) ;  /* 0x0000000400387947 */ /* 0x000fea0003800000 */
.L_x_1411:
[----:B------:R-:W0:Y:S02]  /*89c0*/  F2I.FTZ.U32.TRUNC.NTZ R5, R4 ;  /* 0x0000000400057305 */ /* 0x000e24000021f000 */
[----:B0-----:R0:W-:Y:S01]  /*89d0*/  STG.E desc[UR36][R2.64], R5 ;  /* 0x0000000502007986 */ /* 0x0011e2000c101924 */
[----:B------:R-:W-:Y:S05]  /*89e0*/  BRA `(.L_x_1394) ;  /* 0x00000004002c7947 */ /* 0x000fea0003800000 */
.L_x_1401:
        /* <DEDUP_REMOVED lines=10> */
.L_x_1414:
[----:B------:R-:W-:Y:S01]  /*8a90*/  FMUL.FTZ R4, R4, 1 ;  /* 0x3f80000004047820 */ /* 0x000fe20000410000 */
[----:B------:R-:W-:-:S05]  /*8aa0*/  CS2R R6, SRZ ;  /* 0x0000000000067805 */ /* 0x000fca000001ff00 */
[----:B------:R-:W0:Y:S02]  /*8ab0*/  F2F.F64.F32 R4, R4 ;  /* 0x0000000400047310 */ /* 0x000e240000201800 */
[----:B0-----:R4:W-:Y:S01]  /*8ac0*/  STG.E.128 desc[UR36][R2.64], R4 ;  /* 0x0000000402007986 */ /* 0x0019e2000c101d24 */
[----:B------:R-:W-:Y:S05]  /*8ad0*/  BRA `(.L_x_1394) ;  /* 0x0000000000f07947 */ /* 0x000fea0003800000 */
.L_x_1413:
[----:B------:R-:W-:-:S09]  /*8ae0*/  UISETP.NE.AND UP0, UPT, UR4, 0xf, UPT ;  /* 0x0000000f0400788c */ /* 0x000fd2000bf05270 */
[----:B------:R-:W-:Y:S05]  /*8af0*/  BRA.U !UP0, `(.L_x_1415) ;  /* 0x0000000108e07547 */ /* 0x000fea000b800000 */
[----:B------:R-:W-:-:S09]  /*8b00*/  UISETP.NE.AND UP0, UPT, UR4, 0x17, UPT ;  /* 0x000000170400788c */ /* 0x000fd2000bf05270 */
[----:B------:R-:W-:Y:S05]  /*8b10*/  BRA.U !UP0, `(.L_x_1416) ;  /* 0x00000001088c7547 */ /* 0x000fea000b800000 */
[----:B------:R-:W-:-:S09]  /*8b20*/  UISETP.NE.AND UP0, UPT, UR4, 0x18, UPT ;  /* 0x000000180400788c */ /* 0x000fd2000bf05270 */
[----:B------:R-:W-:Y:S05]  /*8b30*/  BRA.U !UP0, `(.L_x_1417) ;  /* 0x0000000108447547 */ /* 0x000fea000b800000 */
.L_x_1393:
        /* <DEDUP_REMOVED lines=16> */
.L_x_1418:
[----:B------:R-:W-:Y:S05]  /*8c40*/  BRA `(.L_x_1394) ;  /* 0x0000000000947947 */ /* 0x000fea0003800000 */
.L_x_1417:
        /* <DEDUP_REMOVED lines=12> */
.L_x_1420:
[----:B------:R-:W-:Y:S05]  /*8d10*/  BSYNC.RECONVERGENT B0 ;  /* 0x0000000000007941 */ /* 0x000fea0003800200 */
.L_x_1419:
[----:B------:R-:W-:-:S05]  /*8d20*/  LOP3.LUT R5, R0, 0x80, R7, 0xf8, !PT ;  /* 0x0000008000057812 */ /* 0x000fca00078ef807 */
[----:B------:R2:W-:Y:S01]  /*8d30*/  STG.E.U8 desc[UR36][R2.64], R5 ;  /* 0x0000000502007986 */ /* 0x0005e2000c101124 */
[----:B------:R-:W-:Y:S05]  /*8d40*/  BRA `(.L_x_1394) ;  /* 0x0000000000547947 */ /* 0x000fea0003800000 */
.L_x_1416:
        /* <DEDUP_REMOVED lines=11> */
.L_x_1422:
[----:B------:R-:W-:Y:S01]  /*8e00*/  IMAD.MOV.U32 R0, RZ, RZ, 0x7f ;  /* 0x0000007fff007424 */ /* 0x000fe200078e00ff */
[----:B------:R-:W-:-:S04]  /*8e10*/  ISETP.GT.U32.AND P0, PT, R6, 0x7f800000, PT ;  /* 0x7f8000000600780c */ /* 0x000fc80003f04070 */
[----:B------:R-:W-:-:S09]  /*8e20*/  SEL R0, R0, 0x7c, P0 ;  /* 0x0000007c00007807 */ /* 0x000fd20000000000 */
.L_x_1423:
[----:B------:R-:W-:Y:S05]  /*8e30*/  BSYNC.RECONVERGENT B0 ;  /* 0x0000000000007941 */ /* 0x000fea0003800200 */
.L_x_1421:
[----:B------:R-:W-:-:S04]  /*8e40*/  SHF.R.U32.HI R5, RZ, 0x18, R4 ;  /* 0x00000018ff057819 */ /* 0x000fc80000011604 */
[----:B------:R-:W-:-:S05]  /*8e50*/  LOP3.LUT R5, R0, 0x80, R5, 0xf8, !PT ;  /* 0x0000008000057812 */ /* 0x000fca00078ef805 */
[----:B------:R1:W-:Y:S01]  /*8e60*/  STG.E.U8 desc[UR36][R2.64], R5 ;  /* 0x0000000502007986 */ /* 0x0003e2000c101124 */
[----:B------:R-:W-:Y:S05]  /*8e70*/  BRA `(.L_x_1394) ;  /* 0x0000000000087947 */ /* 0x000fea0003800000 */
.L_x_1415:
[----:B------:R-:W-:-:S05]  /*8e80*/  F2FP.BF16.F32.PACK_AB R4, RZ, R4 ;  /* 0x00000004ff04723e */ /* 0x000fca00000010ff */
[----:B------:R0:W-:Y:S02]  /*8e90*/  STG.E.U16 desc[UR36][R2.64], R4 ;  /* 0x0000000402007986 */ /* 0x0001e4000c101524 */
.L_x_1394:
[----:B------:R-:W-:-:S07]  /*8ea0*/  IADD3 R17, PT, PT, R17, 0x80, RZ ;  /* 0x0000008011117810 */ /* 0x000fce0007ffe0ff */
.L_x_1359:
[----:B------:R-:W-:Y:S05]  /*8eb0*/  BSYNC.RECONVERGENT B7 ;  /* 0x0000000000077941 */ /* 0x000fea0003800200 */
.L_x_1358:
[----:B------:R-:W5:Y:S02]  /*8ec0*/  LDCU UR4, c[0x0][0x380] ;  /* 0x00007000ff0477ac */ /* 0x000f640008000800 */
[----:B-----5:R-:W-:-:S13]  /*8ed0*/  ISETP.GE.AND P0, PT, R17, UR4, PT ;  /* 0x0000000411007c0c */ /* 0x020fda000bf06270 */
[----:B------:R-:W-:Y:S05]  /*8ee0*/  @P0 EXIT ;  /* 0x000000000000094d */ /* 0x000fea0003800000 */
[----:B------:R-:W5:Y:S01]  /*8ef0*/  LDCU UR4, c[0x0][0x388] ;  /* 0x00007100ff0477ac */ /* 0x000f620008000800 */
[----:B0--34-:R-:W-:Y:S02]  /*8f00*/  IMAD.MOV.U32 R0, RZ, RZ, RZ ;  /* 0x000000ffff007224 */ /* 0x019fe400078e00ff */
[----:B------:R-:W-:Y:S01]  /*8f10*/  IMAD.MOV.U32 R16, RZ, RZ, RZ ;  /* 0x000000ffff107224 */ /* 0x000fe200078e00ff */
[----:B-----5:R-:W-:-:S09]  /*8f20*/  UISETP.NE.AND UP0, UPT, UR4, URZ, UPT ;  /* 0x000000ff0400728c */ /* 0x020fd2000bf05270 */
[----:B------:R-:W-:Y:S05]  /*8f30*/  BRA.U !UP0, `(.L_x_1424) ;  /* 0x0000001108a87547 */ /* 0x000fea000b800000 */
[----:B------:R-:W1:Y:S01]  /*8f40*/  LDCU.64 UR4, c[0x0][0x390] ;  /* 0x00007200ff0477ac */ /* 0x000e620008000a00 */
[----:B------:R-:W-:Y:S01]  /*8f50*/  MOV R16, RZ ;  /* 0x000000ff00107202 */ /* 0x000fe20000000f00 */
[----:B------:R-:W0:Y:S01]  /*8f60*/  LDCU UR6, c[0x0][0x38c] ;  /* 0x00007180ff0677ac */ /* 0x000e220008000800 */
[----:B------:R-:W3:Y:S01]  /*8f70*/  LDCU.64 UR8, c[0x0][0x4b8] ;  /* 0x00009700ff0877ac */ /* 0x000ee20008000a00 */
[----:B------:R-:W-:Y:S02]  /*8f80*/  UISETP.NE.AND UP0, UPT, UR40, URZ, UPT ;  /* 0x000000ff2800728c */ /* 0x000fe4000bf05270 */
        /* <DEDUP_REMOVED lines=293> */
.L_x_1424:
[----:B------:R-:W0:Y:S01]  /*a1e0*/  LDCU.128 UR8, c[0x0][0x580] ;  /* 0x0000b000ff0877ac */ /* 0x000e220008000c00 */
[----:B------:R-:W-:Y:S01]  /*a1f0*/  BSSY.RECONVERGENT B6, `(.L_x_1425) ;  /* 0x00000df000067945 */ /* 0x000fe20003800200 */
[----:B------:R-:W-:-:S04]  /*a200*/  UPRMT UR4, UR41, 0x9910, URZ ;  /* 0x0000991029047896 */ /* 0x000fc800080000ff */
[----:B------:R-:W-:Y:S01]  /*a210*/  UISETP.GT.AND UP0, UPT, UR4, 0x9, UPT ;  /* 0x000000090400788c */ /* 0x000fe2000bf04270 */
[----:B0-----:R-:W-:Y:S02]  /*a220*/  IADD3 R16, P0, PT, R16, UR8, RZ ;  /* 0x0000000810107c10 */ /* 0x001fe4000ff1e0ff */
[----:B-12---:R-:W-:-:S03]  /*a230*/  IADD3 R2, P1, PT, R0, UR10, RZ ;  /* 0x0000000a00027c10 */ /* 0x006fc6000ff3e0ff */
        /* <DEDUP_REMOVED lines=12> */
[----:B--2---:R4:W0:Y:S01]  /*a300*/  I2F.S16 R0, R2 ;  /* 0x0000000200007306 */ /* 0x0048220000101400 */
[----:B------:R-:W-:Y:S05]  /*a310*/  BRA `(.L_x_1431) ;  /* 0x0000000c00307947 */ /* 0x000fea0003800000 */
.L_x_1429:
[----:B------:R-:W2:Y:S02]  /*a320*/  LDG.E.U8 R0, desc[UR36][R2.64] ;  /* 0x0000002402007981 */ /* 0x000ea4000c1e1100 */
[----:B--2---:R-:W-:Y:S01]  /*a330*/  I2FP.F32.U32 R0, R0 ;  /* 0x0000000000007245 */ /* 0x004fe20000201000 */
[----:B------:R-:W-:Y:S06]  /*a340*/  BRA `(.L_x_1431) ;  /* 0x0000000c00247947 */ /* 0x000fec0003800000 */
.L_x_1428:
[----:B------:R-:W-:-:S09]  /*a350*/  UISETP.NE.AND UP0, UPT, UR4, 0x2, UPT ;  /* 0x000000020400788c */ /* 0x000fd2000bf05270 */
[----:B------:R-:W-:Y:S05]  /*a360*/  BRA.U !UP0, `(.L_x_1432) ;  /* 0x0000000108287547 */ /* 0x000fea000b800000 */
[----:B------:R-:W-:-:S09]  /*a370*/  UISETP.NE.AND UP0, UPT, UR4, 0x3, UPT ;  /* 0x000000030400788c */ /* 0x000fd2000bf05270 */
[----:B------:R-:W-:Y:S05]  /*a380*/  BRA.U !UP0, `(.L_x_1433) ;  /* 0x0000000108147547 */ /* 0x000fea000b800000 */
[----:B------:R-:W-:-:S09]  /*a390*/  UISETP.NE.AND UP0, UPT, UR4, 0x4, UPT ;  /* 0x000000040400788c */ /* 0x000fd2000bf05270 */
[----:B------:R-:W-:Y:S05]  /*a3a0*/  BRA.U UP0, `(.L_x_1430) ;  /* 0x0000000900b07547 */ /* 0x000fea000b800000 */
[----:B------:R-:W2:Y:S02]  /*a3b0*/  LDG.E.64 R2, desc[UR36][R2.64] ;  /* 0x0000002402027981 */ /* 0x000ea4000c1e1b00 */
[----:B--2---:R0:W1:Y:S01]  /*a3c0*/  I2F.S64 R0, R2 ;  /* 0x0000000200007312 */ /* 0x0040620000301400 */
[----:B------:R-:W-:Y:S05]  /*a3d0*/  BRA `(.L_x_1431) ;  /* 0x0000000c00007947 */ /* 0x000fea0003800000 */
.L_x_1433:
[----:B------:R-:W2:Y:S02]  /*a3e0*/  LDG.E R0, desc[UR36][R2.64] ;  /* 0x0000002402007981 */ /* 0x000ea4000c1e1900 */
[----:B--2---:R-:W-:Y:S01]  /*a3f0*/  I2FP.F32.S32 R0, R0 ;  /* 0x0000000000007245 */ /* 0x004fe20000201400 */
[----:B------:R-:W-:Y:S06]  /*a400*/  BRA `(.L_x_1431) ;  /* 0x0000000800f47947 */ /* 0x000fec0003800000 */
.L_x_1432:
[----:B------:R-:W2:Y:S02]  /*a410*/  LDG.E.U16 R0, desc[UR36][R2.64] ;  /* 0x0000002402007981 */ /* 0x000ea4000c1e1500 */
[----:B--2---:R-:W0:Y:S01]  /*a420*/  I2F.S16 R0, R0 ;  /* 0x0000000000007306 */ /* 0x004e220000101400 */
[----:B------:R-:W-:Y:S05]  /*a430*/  BRA `(.L_x_1431) ;  /* 0x0000000800e87947 */ /* 0x000fea0003800000 */
.L_x_1427:
        /* <DEDUP_REMOVED lines=8> */
.L_x_1435:
[----:B------:R-:W2:Y:S02]  /*a4c0*/  LDG.E.U16 R0, desc[UR36][R2.64] ;  /* 0x0000002402007981 */ /* 0x000ea4000c1e1500 */
[----:B--2---:R-:W-:Y:S01]  /*a4d0*/  HADD2.F32 R0, -RZ, R0.H0_H0 ;  /* 0x20000000ff007230 */ /* 0x004fe20000004100 */
[----:B------:R-:W-:Y:S06]  /*a4e0*/  BRA `(.L_x_1431) ;  /* 0x0000000800bc7947 */ /* 0x000fec0003800000 */
.L_x_1434:
        /* <DEDUP_REMOVED lines=8> */
.L_x_1437:
[----:B------:R-:W2:Y:S02]  /*a570*/  LDG.E.U16 R0, desc[UR36][R2.64] ;  /* 0x0000002402007981 */ /* 0x000ea4000c1e1500 */
[----:B--2---:R-:W-:Y:S01]  /*a580*/  HADD2.F32 R0, -RZ, R0.H0_H0 ;  /* 0x20000000ff007230 */ /* 0x004fe20000004100 */
[----:B------:R-:W-:Y:S06]  /*a590*/  BRA `(.L_x_1431) ;  /* 0x0000000800907947 */ /* 0x000fec0003800000 */
.L_x_1436:
[----:B------:R-:W2:Y:S01]  /*a5a0*/  LDG.E.64 R2, desc[UR36][R2.64] ;  /* 0x0000002402027981 */ /* 0x000ea2000c1e1b00 */
[----:B------:R-:W-:Y:S01]  /*a5b0*/  UMOV UR4, 0xf0000000 ;  /* 0xf000000000047882 */ /* 0x000fe20000000000 */
[----:B------:R-:W-:Y:S01]  /*a5c0*/  UMOV UR5, 0x380fffff ;  /* 0x380fffff00057882 */ /* 0x000fe20000000000 */
[----:B--2---:R-:W0:Y:S01]  /*a5d0*/  F2F.F32.F64 R0, R2 ;  /* 0x0000000200007310 */ /* 0x004e220000301000 */
[----:B------:R-:W-:-:S14]  /*a5e0*/  DSETP.GEU.AND P0, PT, |R2|, UR4, PT ;  /* 0x0000000402007e2a */ /* 0x000fdc000bf0e200 */
[----:B0-----:R-:W-:Y:S01]  /*a5f0*/  @!P0 FMUL R0, R0, 1.175494350822287508e-38 ;  /* 0x0080000000008820 */ /* 0x001fe20000400000 */
[----:B------:R-:W-:Y:S06]  /*a600*/  BRA `(.L_x_1431) ;  /* 0x0000000800747947 */ /* 0x000fec0003800000 */
.L_x_1426:
        /* <DEDUP_REMOVED lines=12> */
.L_x_1440:
[----:B------:R-:W2:Y:S01]  /*a6d0*/  LDG.E.64 R2, desc[UR36][R2.64] ;  /* 0x0000002402027981 */ /* 0x000ea2000c1e1b00 */
[----:B------:R-:W-:Y:S01]  /*a6e0*/  UMOV UR4, 0xf0000000 ;  /* 0xf000000000047882 */ /* 0x000fe20000000000 */
[----:B------:R-:W-:Y:S01]  /*a6f0*/  UMOV UR5, 0x380fffff ;  /* 0x380fffff00057882 */ /* 0x000fe20000000000 */
[----:B--2---:R-:W0:Y:S01]  /*a700*/  F2F.F32.F64 R0, R2 ;  /* 0x0000000200007310 */ /* 0x004e220000301000 */
[----:B------:R-:W-:-:S14]  /*a710*/  DSETP.GEU.AND P0, PT, |R2|, UR4, PT ;  /* 0x0000000402007e2a */ /* 0x000fdc000bf0e200 */
[----:B0-----:R-:W-:Y:S01]  /*a720*/  @!P0 FMUL R0, R0, 1.175494350822287508e-38 ;  /* 0x0080000000008820 */ /* 0x001fe20000400000 */
[----:B------:R-:W-:Y:S06]  /*a730*/  BRA `(.L_x_1431) ;  /* 0x0000000800287947 */ /* 0x000fec0003800000 */
.L_x_1439:
        /* <DEDUP_REMOVED lines=23> */
[----:B------:R-:W-:Y:S01]  /*a8b0*/  LOP3.LUT R0, R5, 0x80000000, R0, 0xf8, !PT ;  /* 0x8000000005007812 */ /* 0x000fe200078ef800 */
[----:B------:R-:W-:Y:S06]  /*a8c0*/  BRA `(.L_x_1431) ;  /* 0x0000000400c47947 */ /* 0x000fec0003800000 */
.L_x_1442:
        /* <DEDUP_REMOVED lines=12> */
.L_x_1441:
[----:B------:R-:W2:Y:S02]  /*a990*/  LDG.E.U16 R0, desc[UR36][R2.64] ;  /* 0x0000002402007981 */ /* 0x000ea4000c1e1500 */
[----:B--2---:R-:W-:Y:S01]  /*a9a0*/  SHF.L.U32 R0, R0, 0x10, RZ ;  /* 0x0000001000007819 */ /* 0x004fe200000006ff */
[----:B------:R-:W-:Y:S06]  /*a9b0*/  BRA `(.L_x_1431) ;  /* 0x0000000400887947 */ /* 0x000fec0003800000 */
.L_x_1438:
        /* <DEDUP_REMOVED lines=11> */
.L_x_1445:
        /* <DEDUP_REMOVED lines=20> */
.L_x_1447:
[----:B------:R-:W-:Y:S05]  /*abb0*/  BSYNC.RECONVERGENT B0 ;  /* 0x0000000000007941 */ /* 0x000fea0003800200 */
.L_x_1446:
[----:B------:R-:W-:Y:S01]  /*abc0*/  IMAD.SHL.U32 R0, R0, 0x100000, RZ ;  /* 0x0010000000007824 */ /* 0x000fe200078e00ff */
[----:B------:R-:W-:-:S04]  /*abd0*/  LEA R2, R2, 0x3b800000, 0x17 ;  /* 0x3b80000002027811 */ /* 0x000fc800078eb8ff */
[----:B------:R-:W-:Y:S01]  /*abe0*/  LOP3.LUT R0, R2, R0, R7, 0xfe, !PT ;  /* 0x0000000002007212 */ /* 0x000fe200078efe07 */
[----:B------:R-:W-:Y:S06]  /*abf0*/  BRA `(.L_x_1431) ;  /* 0x0000000000f87947 */ /* 0x000fec0003800000 */
.L_x_1444:
        /* <DEDUP_REMOVED lines=20> */
.L_x_1449:
[----:B------:R-:W-:Y:S05]  /*ad40*/  BSYNC.RECONVERGENT B0 ;  /* 0x0000000000007941 */ /* 0x000fea0003800200 */
.L_x_1448:
[----:B------:R-:W-:Y:S02]  /*ad50*/  SHF.L.U32 R0, R0, 0x15, RZ ;  /* 0x0000001500007819 */ /* 0x000fe400000006ff */
[----:B------:R-:W-:-:S04]  /*ad60*/  LEA R2, R2, 0x37800000, 0x17 ;  /* 0x3780000002027811 */ /* 0x000fc800078eb8ff */
[----:B------:R-:W-:Y:S01]  /*ad70*/  LOP3.LUT R0, R2, R0, R7, 0xfe, !PT ;  /* 0x0000000002007212 */ /* 0x000fe200078efe07 */
[----:B------:R-:W-:Y:S06]  /*ad80*/  BRA `(.L_x_1431) ;  /* 0x0000000000947947 */ /* 0x000fec0003800000 */
.L_x_1443:
        /* <DEDUP_REMOVED lines=11> */
[----:B------:R-:W-:Y:S01]  /*ae40*/  @!P0 MOV R0, 0x7f800001 ;  /* 0x7f80000100008802 */ /* 0x000fe20000000f00 */
[----:B------:R-:W-:Y:S01]  /*ae50*/  @P0 IMAD.SHL.U32 R0, R2, 0x800000, RZ ;  /* 0x0080000002000824 */ /* 0x000fe200078e00ff */
[----:B------:R-:W-:Y:S06]  /*ae60*/  BRA `(.L_x_1431) ;  /* 0x00000000005c7947 */ /* 0x000fec0003800000 */
.L_x_1430:
        /* <DEDUP_REMOVED lines=16> */
.L_x_1452:
[----:B------:R-:W-:Y:S01]  /*af70*/  IMAD.MOV.U32 R0, RZ, RZ, RZ ;  /* 0x000000ffff007224 */ /* 0x000fe200078e00ff */
[----:B------:R-:W-:Y:S06]  /*af80*/  BRA `(.L_x_1431) ;  /* 0x0000000000147947 */ /* 0x000fec0003800000 */
.L_x_1451:
[----:B------:R-:W2:Y:S02]  /*af90*/  LDG.E.64 R2, desc[UR36][R2.64] ;  /* 0x0000002402027981 */ /* 0x000ea4000c1e1b00 */
[----:B--2---:R0:W1:Y:S01]  /*afa0*/  I2F.U64 R0, R2 ;  /* 0x0000000200007312 */ /* 0x0040620000301000 */
[----:B------:R-:W-:Y:S05]  /*afb0*/  BRA `(.L_x_1431) ;  /* 0x0000000000087947 */ /* 0x000fea0003800000 */
.L_x_1450:
[----:B------:R-:W2:Y:S02]  /*afc0*/  LDG.E R0, desc[UR36][R2.64] ;  /* 0x0000002402007981 */ /* 0x000ea4000c1e1900 */
[----:B--2---:R-:W-:-:S07]  /*afd0*/  I2FP.F32.U32 R0, R0 ;  /* 0x0000000000007245 */ /* 0x004fce0000201000 */
.L_x_1431:
[----:B------:R-:W-:Y:S05]  /*afe0*/  BSYNC.RECONVERGENT B6 ;  /* 0x0000000000067941 */ /* 0x000fea0003800200 */
.L_x_1425:
[----:B012345:R-:W-:Y:S01]  /*aff0*/  FMUL.RZ R2, R0, 0.15915493667125701904 ;  /* 0x3e22f98300027820 */ /* 0x03ffe2000040c000 */
[----:B------:R-:W-:-:S04]  /*b000*/  UPRMT UR4, UR42, 0x9910, URZ ;  /* 0x000099102a047896 */ /* 0x000fc800080000ff */
[----:B------:R-:W-:Y:S01]  /*b010*/  UISETP.GT.AND UP0, UPT, UR4, 0x9, UPT ;  /* 0x000000090400788c */ /* 0x000fe2000bf04270 */
[----:B------:R-:W0:Y:S08]  /*b020*/  MUFU.SIN R2, R2 ;  /* 0x0000000200027308 */ /* 0x000e300000000400 */
        /* <DEDUP_REMOVED lines=10> */
[----:B0-----:R-:W-:Y:S01]  /*b0d0*/  STG.E.U8 desc[UR36][R16.64], R3 ;  /* 0x0000000310007986 */ /* 0x001fe2000c101124 */
[----:B------:R-:W-:Y:S05]  /*b0e0*/  EXIT ;  /* 0x000000000000794d */ /* 0x000fea0003800000 */
.L_x_1456:
[----:B0-----:R-:W0:Y:S02]  /*b0f0*/  F2I.S64.TRUNC R2, R2 ;  /* 0x0000000200027311 */ /* 0x001e24000020d900 */
[----:B0-----:R-:W-:-:S05]  /*b100*/  MOV R5, R2 ;  /* 0x0000000200057202 */ /* 0x001fca0000000f00 */
[----:B------:R-:W-:Y:S01]  /*b110*/  STG.E.U8 desc[UR36][R16.64], R5 ;  /* 0x0000000510007986 */ /* 0x000fe2000c101124 */
[----:B------:R-:W-:Y:S05]  /*b120*/  EXIT ;  /* 0x000000000000794d */ /* 0x000fea0003800000 */
.L_x_1455:
[----:B------:R-:W-:-:S09]  /*b130*/  UISETP.NE.AND UP0, UPT, UR4, 0x2, UPT ;  /* 0x000000020400788c */ /* 0x000fd2000bf05270 */
[----:B------:R-:W-:Y:S05]  /*b140*/  BRA.U !UP0, `(.L_x_1458) ;  /* 0x0000000108287547 */ /* 0x000fea000b800000 */
[----:B------:R-:W-:-:S09]  /*b150*/  UISETP.NE.AND UP0, UPT, UR4, 0x3, UPT ;  /* 0x000000030400788c */ /* 0x000fd2000bf05270 */
[----:B------:R-:W-:Y:S05]  /*b160*/  BRA.U !UP0, `(.L_x_1459) ;  /* 0x0000000108147547 */ /* 0x000fea000b800000 */
[----:B------:R-:W-:-:S09]  /*b170*/  UISETP.NE.AND UP0, UPT, UR4, 0x4, UPT ;  /* 0x000000040400788c */ /* 0x000fd2000bf05270 */
[----:B------:R-:W-:Y:S05]  /*b180*/  BRA.U UP0, `(.L_x_1457) ;  /* 0x0000000900387547 */ /* 0x000fea000b800000 */
[----:B0-----:R-:W0:Y:S02]  /*b190*/  F2I.S64.TRUNC R2, R2 ;  /* 0x0000000200027311 */ /* 0x001e24000020d900 */
[----:B0-----:R-:W-:Y:S01]  /*b1a0*/  STG.E.64 desc[UR36][R16.64], R2 ;  /* 0x0000000210007986 */ /* 0x001fe2000c101b24 */
[----:B------:R-:W-:Y:S05]  /*b1b0*/  EXIT ;  /* 0x000000000000794d */ /* 0x000fea0003800000 */
.L_x_1459:
[----:B0-----:R-:W0:Y:S02]  /*b1c0*/  F2I.FTZ.TRUNC.NTZ R3, R2 ;  /* 0x0000000200037305 */ /* 0x001e24000021f100 */
[----:B0-----:R-:W-:Y:S01]  /*b1d0*/  STG.E desc[UR36][R16.64], R3 ;  /* 0x0000000310007986 */ /* 0x001fe2000c101924 */
[----:B------:R-:W-:Y:S05]  /*b1e0*/  EXIT ;  /* 0x000000000000794d */ /* 0x000fea0003800000 */
.L_x_1458:
[----:B0-----:R-:W0:Y:S02]  /*b1f0*/  F2I.FTZ.TRUNC.NTZ R3, R2 ;  /* 0x0000000200037305 */ /* 0x001e24000021f100 */
[----:B0-----:R-:W-:Y:S01]  /*b200*/  STG.E.U16 desc[UR36][R16.64], R3 ;  /* 0x0000000310007986 */ /* 0x001fe2000c101524 */
[----:B------:R-:W-:Y:S05]  /*b210*/  EXIT ;  /* 0x000000000000794d */ /* 0x000fea0003800000 */
.L_x_1454:
[----:B------:R-:W-:-:S09]  /*b220*/  UISETP.GT.AND UP0, UPT, UR4, 0x6, UPT ;  /* 0x000000060400788c */ /* 0x000fd2000bf04270 */
[----:B------:R-:W-:Y:S05]  /*b230*/  BRA.U UP0, `(.L_x_1460) ;  /* 0x0000000100247547 */ /* 0x000fea000b800000 */
[----:B------:R-:W-:-:S09]  /*b240*/  UISETP.NE.AND UP0, UPT, UR4, 0x5, UPT ;  /* 0x000000050400788c */ /* 0x000fd2000bf05270 */
[----:B------:R-:W-:Y:S05]  /*b250*/  BRA.U !UP0, `(.L_x_1461) ;  /* 0x0000000108107547 */ /* 0x000fea000b800000 */
[----:B------:R-:W-:-:S09]  /*b260*/  UISETP.NE.AND UP0, UPT, UR4, 0x6, UPT ;  /* 0x000000060400788c */ /* 0x000fd2000bf05270 */
[----:B------:R-:W-:Y:S05]  /*b270*/  BRA.U UP0, `(.L_x_1457) ;  /* 0x0000000500fc7547 */ /* 0x000fea000b800000 */
[----:B0-----:R-:W-:Y:S01]  /*b280*/  STG.E desc[UR36][R16.64], R2 ;  /* 0x0000000210007986 */ /* 0x001fe2000c101924 */
[----:B------:R-:W-:Y:S05]  /*b290*/  EXIT ;  /* 0x000000000000794d */ /* 0x000fea0003800000 */
.L_x_1461:
[----:B0-----:R-:W-:-:S05]  /*b2a0*/  F2FP.F16.F32.PACK_AB R2, RZ, R2 ;  /* 0x00000002ff02723e */ /* 0x001fca00000000ff */
[----:B------:R-:W-:Y:S01]  /*b2b0*/  STG.E.U16 desc[UR36][R16.64], R2 ;  /* 0x0000000210007986 */ /* 0x000fe2000c101524 */
[----:B------:R-:W-:Y:S05]  /*b2c0*/  EXIT ;  /* 0x000000000000794d */ /* 0x000fea0003800000 */
.L_x_1460:
[----:B------:R-:W-:-:S09]  /*b2d0*/  UISETP.NE.AND UP0, UPT, UR4, 0x7, UPT ;  /* 0x000000070400788c */ /* 0x000fd2000bf05270 */
[----:B------:R-:W-:Y:S05]  /*b2e0*/  BRA.U !UP0, `(.L_x_1462) ;  /* 0x00000001082c7547 */ /* 0x000fea000b800000 */
[----:B------:R-:W-:-:S09]  /*b2f0*/  UISETP.NE.AND UP0, UPT, UR4, 0x8, UPT ;  /* 0x000000080400788c */ /* 0x000fd2000bf05270 */
[----:B------:R-:W-:Y:S05]  /*b300*/  BRA.U !UP0, `(.L_x_1463) ;  /* 0x0000000108147547 */ /* 0x000fea000b800000 */
[----:B------:R-:W-:-:S09]  /*b310*/  UISETP.NE.AND UP0, UPT, UR4, 0x9, UPT ;  /* 0x000000090400788c */ /* 0x000fd2000bf05270 */
[----:B------:R-:W-:Y:S05]  /*b320*/  BRA.U UP0, `(.L_x_1457) ;  /* 0x0000000500d07547 */ /* 0x000fea000b800000 */
[----:B------:R-:W-:-:S05]  /*b330*/  IMAD.MOV.U32 R3, RZ, RZ, RZ ;  /* 0x000000ffff037224 */ /* 0x000fca00078e00ff */
[----:B0-----:R-:W-:Y:S01]  /*b340*/  STG.E.64 desc[UR36][R16.64], R2 ;  /* 0x0000000210007986 */ /* 0x001fe2000c101b24 */
[----:B------:R-:W-:Y:S05]  /*b350*/  EXIT ;  /* 0x000000000000794d */ /* 0x000fea0003800000 */
.L_x_1463:
[----:B0-----:R-:W-:-:S04]  /*b360*/  F2FP.F16.F32.PACK_AB R3, RZ, R2 ;  /* 0x00000002ff03723e */ /* 0x001fc800000000ff */
[----:B------:R-:W-:-:S05]  /*b370*/  PRMT R3, R3, 0x5410, RZ ;  /* 0x0000541003037816 */ /* 0x000fca00000000ff */
[----:B------:R-:W-:Y:S01]  /*b380*/  STG.E desc[UR36][R16.64], R3 ;  /* 0x0000000310007986 */ /* 0x000fe2000c101924 */
[----:B------:R-:W-:Y:S05]  /*b390*/  EXIT ;  /* 0x000000000000794d */ /* 0x000fea0003800000 */
.L_x_1462:
[----:B0-----:R-:W-:-:S06]  /*b3a0*/  FMUL.FTZ R2, R2, 1 ;  /* 0x3f80000002027820 */ /* 0x001fcc0000410000 */
[----:B------:R-:W0:Y:S02]  /*b3b0*/  F2F.F64.F32 R2, R2 ;  /* 0x0000000200027310 */ /* 0x000e240000201800 */
[----:B0-----:R-:W-:Y:S01]  /*b3c0*/  STG.E.64 desc[UR36][R16.64], R2 ;  /* 0x0000000210007986 */ /* 0x001fe2000c101b24 */
[----:B------:R-:W-:Y:S05]  /*b3d0*/  EXIT ;  /* 0x000000000000794d */ /* 0x000fea0003800000 */
.L_x_1453:
        /* <DEDUP_REMOVED lines=11> */
[----:B0-----:R-:W-:Y:S01]  /*b490*/  STG.E.U16 desc[UR36][R16.64], R3 ;  /* 0x0000000310007986 */ /* 0x001fe2000c101524 */
[----:B------:R-:W-:Y:S05]  /*b4a0*/  EXIT ;  /* 0x000000000000794d */ /* 0x000fea0003800000 */
.L_x_1467:
[----:B0-----:R-:W-:Y:S01]  /*b4b0*/  LOP3.LUT R4, R2, 0x7fffffff, RZ, 0xc0, !PT ;  /* 0x7fffffff02047812 */ /* 0x001fe200078ec0ff */
        /* <DEDUP_REMOVED lines=15> */
.L_x_1470:
[----:B------:R-:W-:-:S04]  /*b5b0*/  SHF.R.U32.HI R2, RZ, 0x18, R2 ;  /* 0x00000018ff027819 */ /* 0x000fc80000011602 */
[----:B------:R-:W-:-:S04]  /*b5c0*/  LOP3.LUT R2, R3, 0x80, R2, 0xf8, !PT ;  /* 0x0000008003027812 */ /* 0x000fc800078ef802 */
[----:B------:R-:W-:-:S07]  /*b5d0*/  PRMT R8, R2, 0x7610, R8 ;  /* 0x0000761002087816 */ /* 0x000fce0000000008 */
.L_x_1469:
[----:B------:R-:W-:Y:S05]  /*b5e0*/  BSYNC.RECONVERGENT B0 ;  /* 0x0000000000007941 */ /* 0x000fea0003800200 */
.L_x_1468:
[----:B------:R-:W-:Y:S01]  /*b5f0*/  STG.E.U8 desc[UR36][R16.64], R8 ;  /* 0x0000000810007986 */ /* 0x000fe2000c101124 */
[----:B------:R-:W-:Y:S05]  /*b600*/  EXIT ;  /* 0x000000000000794d */ /* 0x000fea0003800000 */
.L_x_1466:
[----:B0-----:R-:W-:Y:S01]  /*b610*/  LOP3.LUT R4, R2, 0x7fffffff, RZ, 0xc0, !PT ;  /* 0x7fffffff02047812 */ /* 0x001fe200078ec0ff */
        /* <DEDUP_REMOVED lines=15> */
.L_x_1473:
[----:B------:R-:W-:-:S04]  /*b710*/  SHF.R.U32.HI R2, RZ, 0x18, R2 ;  /* 0x00000018ff027819 */ /* 0x000fc80000011602 */
[----:B------:R-:W-:-:S04]  /*b720*/  LOP3.LUT R3, R3, 0x80, R2, 0xf8, !PT ;  /* 0x0000008003037812 */ /* 0x000fc800078ef802 */
[----:B------:R-:W-:-:S07]  /*b730*/  PRMT R8, R3, 0x7610, R8 ;  /* 0x0000761003087816 */ /* 0x000fce0000000008 */
.L_x_1472:
[----:B------:R-:W-:Y:S05]  /*b740*/  BSYNC.RECONVERGENT B0 ;  /* 0x0000000000007941 */ /* 0x000fea0003800200 */
.L_x_1471:
[----:B------:R-:W-:Y:S01]  /*b750*/  STG.E.U8 desc[UR36][R16.64], R8 ;  /* 0x0000000810007986 */ /* 0x000fe2000c101124 */
[----:B------:R-:W-:Y:S05]  /*b760*/  EXIT ;  /* 0x000000000000794d */ /* 0x000fea0003800000 */
.L_x_1465:
[----:B------:R-:W-:-:S09]  /*b770*/  UISETP.NE.AND UP0, UPT, UR4, 0x1c, UPT ;  /* 0x0000001c0400788c */ /* 0x000fd2000bf05270 */
[----:B------:R-:W-:Y:S05]  /*b780*/  BRA.U !UP0, `(.L_x_1474) ;  /* 0x0000000108587547 */ /* 0x000fea000b800000 */
[----:B------:R-:W-:-:S09]  /*b790*/  UISETP.NE.AND UP0, UPT, UR4, 0x1d, UPT ;  /* 0x0000001d0400788c */ /* 0x000fd2000bf05270 */
[----:B------:R-:W-:Y:S05]  /*b7a0*/  BRA.U !UP0, `(.L_x_1475) ;  /* 0x0000000108447547 */ /* 0x000fea000b800000 */
[----:B------:R-:W-:-:S09]  /*b7b0*/  UISETP.NE.AND UP0, UPT, UR4, 0x2c, UPT ;  /* 0x0000002c0400788c */ /* 0x000fd2000bf05270 */
[----:B------:R-:W-:Y:S05]  /*b7c0*/  BRA.U UP0, `(.L_x_1457) ;  /* 0x0000000100a87547 */ /* 0x000fea000b800000 */
[----:B0-----:R-:W-:-:S04]  /*b7d0*/  SHF.R.U32.HI R4, RZ, 0x17, R2 ;  /* 0x00000017ff047819 */ /* 0x001fc80000011602 */
        /* <DEDUP_REMOVED lines=14> */
.L_x_1475:
[----:B0-----:R-:W0:Y:S02]  /*b8c0*/  F2I.U64.TRUNC R2, R2 ;  /* 0x0000000200027311 */ /* 0x001e24000020d800 */
[----:B0-----:R-:W-:Y:S01]  /*b8d0*/  STG.E.64 desc[UR36][R16.64], R2 ;  /* 0x0000000210007986 */ /* 0x001fe2000c101b24 */
[----:B------:R-:W-:Y:S05]  /*b8e0*/  EXIT ;  /* 0x000000000000794d */ /* 0x000fea0003800000 */
.L_x_1474:
[----:B0-----:R-:W0:Y:S02]  /*b8f0*/  F2I.FTZ.U32.TRUNC.NTZ R3, R2 ;  /* 0x0000000200037305 */ /* 0x001e24000021f000 */
[----:B0-----:R-:W-:Y:S01]  /*b900*/  STG.E desc[UR36][R16.64], R3 ;  /* 0x0000000310007986 */ /* 0x001fe2000c101924 */
[----:B------:R-:W-:Y:S05]  /*b910*/  EXIT ;  /* 0x000000000000794d */ /* 0x000fea0003800000 */
.L_x_1464:
        /* <DEDUP_REMOVED lines=8> */
[----:B------:R-:W-:Y:S01]  /*b9a0*/  STG.E.U8 desc[UR36][R16.64], R3 ;  /* 0x0000000310007986 */ /* 0x000fe2000c101124 */
[----:B------:R-:W-:Y:S05]  /*b9b0*/  EXIT ;  /* 0x000000000000794d */ /* 0x000fea0003800000 */
.L_x_1477:
[----:B0-----:R-:W-:Y:S01]  /*b9c0*/  FMUL.FTZ R4, R2, 1 ;  /* 0x3f80000002047820 */ /* 0x001fe20000410000 */
[----:B------:R-:W-:-:S05]  /*b9d0*/  CS2R R6, SRZ ;  /* 0x0000000000067805 */ /* 0x000fca000001ff00 */
[----:B------:R-:W0:Y:S02]  /*b9e0*/  F2F.F64.F32 R4, R4 ;  /* 0x0000000400047310 */ /* 0x000e240000201800 */
[----:B0-----:R-:W-:Y:S01]  /*b9f0*/  STG.E.128 desc[UR36][R16.64], R4 ;  /* 0x0000000410007986 */ /* 0x001fe2000c101d24 */
[----:B------:R-:W-:Y:S05]  /*ba00*/  EXIT ;  /* 0x000000000000794d */ /* 0x000fea0003800000 */
.L_x_1476:
[----:B------:R-:W-:-:S09]  /*ba10*/  UISETP.NE.AND UP0, UPT, UR4, 0xf, UPT ;  /* 0x0000000f0400788c */ /* 0x000fd2000bf05270 */
[----:B------:R-:W-:Y:S05]  /*ba20*/  BRA.U !UP0, `(.L_x_1478) ;  /* 0x0000000108e07547 */ /* 0x000fea000b800000 */
[----:B------:R-:W-:-:S09]  /*ba30*/  UISETP.NE.AND UP0, UPT, UR4, 0x17, UPT ;  /* 0x000000170400788c */ /* 0x000fd2000bf05270 */
[----:B------:R-:W-:Y:S05]  /*ba40*/  BRA.U !UP0, `(.L_x_1479) ;  /* 0x00000001088c7547 */ /* 0x000fea000b800000 */
[----:B------:R-:W-:-:S09]  /*ba50*/  UISETP.NE.AND UP0, UPT, UR4, 0x18, UPT ;  /* 0x000000180400788c */ /* 0x000fd2000bf05270 */
[----:B------:R-:W-:Y:S05]  /*ba60*/  BRA.U !UP0, `(.L_x_1480) ;  /* 0x0000000108447547 */ /* 0x000fea000b800000 */
.L_x_1457:
[----:B------:R-:W-:Y:S01]  /*ba70*/  MOV R0, 0x0 ;  /* 0x0000000000007802 */ /* 0x000fe20000000f00 */
[----:B------:R-:W1:Y:S01]  /*ba80*/  LDCU.64 UR4, c[0x4][0x128] ;  /* 0x01002500ff0477ac */ /* 0x000e620008000a00 */
[----:B------:R-:W-:Y:S02]  /*ba90*/  HFMA2 R8, -RZ, RZ, 0, 6.020069122314453125e-06 ;  /* 0x00000065ff087431 */ /* 0x000fe400000001ff */
[----:B------:R-:W-:Y:S01]  /*baa0*/  IMAD.MOV.U32 R12, RZ, RZ, 0x1 ;  /* 0x00000001ff0c7424 */ /* 0x000fe200078e00ff */
[----:B0-----:R0:W2:Y:S01]  /*bab0*/  LDC.64 R2, c[0x4][R0] ;  /* 0x0100000000027b82 */ /* 0x0010a20000000a00 */
[----:B------:R-:W3:Y:S01]  /*bac0*/  LDCU.64 UR6, c[0x4][0x130] ;  /* 0x01002600ff0677ac */ /* 0x000ee20008000a00 */
[----:B------:R-:W-:Y:S01]  /*bad0*/  MOV R13, RZ ;  /* 0x000000ff000d7202 */ /* 0x000fe20000000f00 */
[----:B------:R-:W4:Y:S01]  /*bae0*/  LDCU.64 UR8, c[0x4][0x20] ;  /* 0x01000400ff0877ac */ /* 0x000f220008000a00 */
[----:B-1----:R-:W-:Y:S01]  /*baf0*/  MOV R4, UR4 ;  /* 0x0000000400047c02 */ /* 0x002fe20008000f00 */
[----:B------:R-:W-:Y:S01]  /*bb00*/  IMAD.U32 R5, RZ, RZ, UR5 ;  /* 0x00000005ff057e24 */ /* 0x000fe2000f8e00ff */
[----:B---3--:R-:W-:Y:S01]  /*bb10*/  MOV R6, UR6 ;  /* 0x0000000600067c02 */ /* 0x008fe20008000f00 */
[----:B------:R-:W-:Y:S01]  /*bb20*/  IMAD.U32 R7, RZ, RZ, UR7 ;  /* 0x00000007ff077e24 */ /* 0x000fe2000f8e00ff */
[----:B----4-:R-:W-:Y:S01]  /*bb30*/  MOV R10, UR8 ;  /* 0x00000008000a7c02 */ /* 0x010fe20008000f00 */
[----:B0-----:R-:W-:-:S07]  /*bb40*/  IMAD.U32 R11, RZ, RZ, UR9 ;  /* 0x00000009ff0b7e24 */ /* 0x001fce000f8e00ff */
[----:B------:R-:W-:-:S07]  /*bb50*/  LEPC R20, `(.L_x_1481) ;  /* 0x000000001014794e */ /* 0x000fce0000000000 */
[----:B--2---:R-:W-:Y:S05]  /*bb60*/  CALL.ABS.NOINC R2 ;  /* 0x0000000002007343 */ /* 0x004fea0003c00000 */
.L_x_1481:
[----:B------:R-:W-:Y:S05]  /*bb70*/  EXIT ;  /* 0x000000000000794d */ /* 0x000fea0003800000 */
.L_x_1480:
[----:B0-----:R-:W-:Y:S01]  /*bb80*/  LOP3.LUT R4, R2, 0x7fffffff, RZ, 0xc0, !PT ;  /* 0x7fffffff02047812 */ /* 0x001fe200078ec0ff */
        /* <DEDUP_REMOVED lines=11> */
.L_x_1483:
[----:B------:R-:W-:Y:S05]  /*bc40*/  BSYNC.RECONVERGENT B0 ;  /* 0x0000000000007941 */ /* 0x000fea0003800200 */
.L_x_1482:
[----:B------:R-:W-:-:S05]  /*bc50*/  LOP3.LUT R3, R0, 0x80, R5, 0xf8, !PT ;  /* 0x0000008000037812 */ /* 0x000fca00078ef805 */
[----:B------:R-:W-:Y:S01]  /*bc60*/  STG.E.U8 desc[UR36][R16.64], R3 ;  /* 0x0000000310007986 */ /* 0x000fe2000c101124 */
[----:B------:R-:W-:Y:S05]  /*bc70*/  EXIT ;  /* 0x000000000000794d */ /* 0x000fea0003800000 */
.L_x_1479:
[----:B0-----:R-:W-:Y:S01]  /*bc80*/  LOP3.LUT R4, R2, 0x7fffffff, RZ, 0xc0, !PT ;  /* 0x7fffffff02047812 */ /* 0x001fe200078ec0ff */
        /* <DEDUP_REMOVED lines=10> */
.L_x_1485:
[----:B------:R-:W-:Y:S01]  /*bd30*/  HFMA2 R0, -RZ, RZ, 0, 7.569789886474609375e-06 ;  /* 0x0000007fff007431 */ /* 0x000fe200000001ff */
[----:B------:R-:W-:-:S04]  /*bd40*/  ISETP.GT.U32.AND P0, PT, R4, 0x7f800000, PT ;  /* 0x7f8000000400780c */ /* 0x000fc80003f04070 */
[----:B------:R-:W-:-:S09]  /*bd50*/  SEL R0, R0, 0x7c, P0 ;  /* 0x0000007c00007807 */ /* 0x000fd20000000000 */
.L_x_1486:
[----:B------:R-:W-:Y:S05]  /*bd60*/  BSYNC.RECONVERGENT B0 ;  /* 0x0000000000007941 */ /* 0x000fea0003800200 */
.L_x_1484:
[----:B------:R-:W-:-:S04]  /*bd70*/  SHF.R.U32.HI R3, RZ, 0x18, R2 ;  /* 0x00000018ff037819 */ /* 0x000fc80000011602 */
[----:B------:R-:W-:-:S05]  /*bd80*/  LOP3.LUT R3, R0, 0x80, R3, 0xf8, !PT ;  /* 0x0000008000037812 */ /* 0x000fca00078ef803 */
[----:B------:R-:W-:Y:S01]  /*bd90*/  STG.E.U8 desc[UR36][R16.64], R3 ;  /* 0x0000000310007986 */ /* 0x000fe2000c101124 */
[----:B------:R-:W-:Y:S05]  /*bda0*/  EXIT ;  /* 0x000000000000794d */ /* 0x000fea0003800000 */
.L_x_1478:
[----:B0-----:R-:W-:-:S05]  /*bdb0*/  F2FP.BF16.F32.PACK_AB R2, RZ, R2 ;  /* 0x00000002ff02723e */ /* 0x001fca00000010ff */
[----:B------:R-:W-:Y:S01]  /*bdc0*/  STG.E.U16 desc[UR36][R16.64], R2 ;  /* 0x0000000210007986 */ /* 0x000fe2000c101524 */
[----:B------:R-:W-:Y:S05]  /*bdd0*/  EXIT ;  /* 0x000000000000794d */ /* 0x000fea0003800000 */
.L_x_1487:
        /* <DEDUP_REMOVED lines=10> */
.L_x_2676:


//--------------------- .text._ZN2at6native27unrolled_elementwise_kernelIZZZNS0_15sin_kernel_cudaERNS_18TensorIteratorBaseEENKUlvE0_clEvENKUlvE0_clEvEUlfE_St5arrayIPcLm2EELi4E23TrivialOffsetCalculatorILi1EjESB_NS0_6memory12LoadWithCastILi1EEENSC_13StoreWithCastILi1EEEEEviT_T0_T2_T3_T4_T5_ --------------------------
	.section	.text._ZN2at6native27unrolled_elementwise_kernelIZZZNS0_15sin_kernel_cudaERNS_18TensorIteratorBaseEENKUlvE0_clEvENKUlvE0_clEvEUlfE_St5arrayIPcLm2EELi4E23TrivialOffsetCalculatorILi1EjESB_NS0_6memory12LoadWithCastILi1EEENSC_13StoreWithCastILi1EEEEEviT_T0_T2_T3_T4_T5_,"ax",@progbits
	.align	128
        .global         _ZN2at6native27unrolled_elementwise_kernelIZZZNS0_15sin_kernel_cudaERNS_18TensorIteratorBaseEENKUlvE0_clEvENKUlvE0_clEvEUlfE_St5arrayIPcLm2EELi4E23TrivialOffsetCalculatorILi1EjESB_NS0_6memory12LoadWithCastILi1EEENSC_13StoreWithCastILi1EEEEEviT_T0_T2_T3_T4_T5_
        .type           _ZN2at6native27unrolled_elementwise_kernelIZZZNS0_15sin_kernel_cudaERNS_18TensorIteratorBaseEENKUlvE0_clEvENKUlvE0_clEvEUlfE_St5arrayIPcLm2EELi4E23TrivialOffsetCalculatorILi1EjESB_NS0_6memory12LoadWithCastILi1EEENSC_13StoreWithCastILi1EEEEEviT_T0_T2_T3_T4_T5_,@function
        .size           _ZN2at6native27unrolled_elementwise_kernelIZZZNS0_15sin_kernel_cudaERNS_18TensorIteratorBaseEENKUlvE0_clEvENKUlvE0_clEvEUlfE_St5arrayIPcLm2EELi4E23TrivialOffsetCalculatorILi1EjESB_NS0_6memory12LoadWithCastILi1EEENSC_13StoreWithCastILi1EEEEEviT_T0_T2_T3_T4_T5_,(.L_x_2677 - _ZN2at6native27unrolled_elementwise_kernelIZZZNS0_15sin_kernel_cudaERNS_18TensorIteratorBaseEENKUlvE0_clEvENKUlvE0_clEvEUlfE_St5arrayIPcLm2EELi4E23TrivialOffsetCalculatorILi1EjESB_NS0_6memory12LoadWithCastILi1EEENSC_13StoreWithCastILi1EEEEEviT_T0_T2_T3_T4_T5_)
        .other          _ZN2at6native27unrolled_elementwise_kernelIZZZNS0_15sin_kernel_cudaERNS_18TensorIteratorBaseEENKUlvE0_clEvENKUlvE0_clEvEUlfE_St5arrayIPcLm2EELi4E23TrivialOffsetCalculatorILi1EjESB_NS0_6memory12LoadWithCastILi1EEENSC_13StoreWithCastILi1EEEEEviT_T0_T2_T3_T4_T5_,@"STO_CUDA_ENTRY STV_DEFAULT"
_ZN2at6native27unrolled_elementwise_kernelIZZZNS0_15sin_kernel_cudaERNS_18TensorIteratorBaseEENKUlvE0_clEvENKUlvE0_clEvEUlfE_St5arrayIPcLm2EELi4E23TrivialOffsetCalculatorILi1EjESB_NS0_6memory12LoadWithCastILi1EEENSC_13StoreWithCastILi1EEEEEviT_T0_T2_T3_T4_T5_:
.text._ZN2at6native27unrolled_elementwise_kernelIZZZNS0_15sin_kernel_cudaERNS_18TensorIteratorBaseEENKUlvE0_clEvENKUlvE0_clEvEUlfE_St5arrayIPcLm2EELi4E23TrivialOffsetCalculatorILi1EjESB_NS0_6memory12LoadWithCastILi1EEENSC_13StoreWithCastILi1EEEEEviT_T0_T2_T3_T4_T5_:
[----:B------:R-:W0:Y:S01]  /*0000*/  LDC R1, c[0x0][0x37c] ;  /* 0x0000df00ff017b82 */ /* 0x000e220000000800 */
[----:B------:R-:W1:Y:S07]  /*0010*/  S2R R2, SR_CTAID.X ;  /* 0x0000000000027919 */ /* 0x000e6e0000002500 */
[----:B------:R-:W1:Y:S01]  /*0020*/  LDC R17, c[0x0][0x380] ;  /* 0x0000e000ff117b82 */ /* 0x000e620000000800 */
[----:B------:R-:W2:Y:S01]  /*0030*/  LDCU.64 UR36, c[0x0][0x358] ;  /* 0x00006b00ff2477ac */ /* 0x000ea20008000a00 */
[----:B------:R-:W-:Y:S01]  /*0040*/  BSSY.RECONVERGENT B7, `(.L_x_1488) ;  /* 0x00000ec000077945 */ /* 0x000fe20003800200 */
[----:B------:R-:W3:Y:S01]  /*0050*/  S2R R24, SR_TID.X ;  /* 0x0000000000187919 */ /* 0x000ee20000002100 */
[----:B------:R-:W-:Y:S01]  /*0060*/  IMAD.MOV.U32 R22, RZ, RZ, RZ ;  /* 0x000000ffff167224 */ /* 0x000fe200078e00ff */
        /* <DEDUP_REMOVED lines=8> */
[----:B------:R-:W-:Y:S01]  /*00f0*/  BSSY.RECONVERGENT B6, `(.L_x_1490) ;  /* 0x00000df000067945 */ /* 0x000fe20003800200 */
        /* <DEDUP_REMOVED lines=17> */
.L_x_1494:
[----:B------:R-:W2:Y:S02]  /*0210*/  LDG.E.U8 R4, desc[UR36][R4.64] ;  /* 0x0000002404047981 */ /* 0x000ea4000c1e1100 */
[----:B--2---:R-:W-:Y:S01]  /*0220*/  I2FP.F32.U32 R22, R4 ;  /* 0x0000000400167245 */ /* 0x004fe20000201000 */
[----:B------:R-:W-:Y:S06]  /*0230*/  BRA `(.L_x_1496) ;  /* 0x0000000c00287947 */ /* 0x000fec0003800000 */
.L_x_1493:
        /* <DEDUP_REMOVED lines=9> */
.L_x_1498:
[----:B------:R-:W2:Y:S02]  /*02d0*/  LDG.E R4, desc[UR36][R4.64] ;  /* 0x0000002404047981 */ /* 0x000ea4000c1e1900 */
[----:B--2---:R-:W-:Y:S01]  /*02e0*/  I2FP.F32.S32 R22, R4 ;  /* 0x0000000400167245 */ /* 0x004fe20000201400 */
[----:B------:R-:W-:Y:S06]  /*02f0*/  BRA `(.L_x_1496) ;  /* 0x0000000800f87947 */ /* 0x000fec0003800000 */
.L_x_1497:
[----:B------:R-:W2:Y:S02]  /*0300*/  LDG.E.U16 R4, desc[UR36][R4.64] ;  /* 0x0000002404047981 */ /* 0x000ea4000c1e1500 */
[----:B--2---:R2:W3:Y:S01]  /*0310*/  I2F.S16 R22, R4 ;  /* 0x0000000400167306 */ /* 0x0044e20000101400 */
[----:B------:R-:W-:Y:S05]  /*0320*/  BRA `(.L_x_1496) ;  /* 0x0000000800ec7947 */ /* 0x000fea0003800000 */
.L_x_1492:
        /* <DEDUP_REMOVED lines=8> */
.L_x_1500:
[----:B------:R-:W2:Y:S02]  /*03b0*/  LDG.E.U16 R4, desc[UR36][R4.64] ;  /* 0x0000002404047981 */ /* 0x000ea4000c1e1500 */
[----:B--2---:R-:W-:Y:S01]  /*03c0*/  HADD2.F32 R22, -RZ, R4.H0_H0 ;  /* 0x20000004ff167230 */ /* 0x004fe20000004100 */
[----:B------:R-:W-:Y:S06]  /*03d0*/  BRA `(.L_x_1496) ;  /* 0x0000000800c07947 */ /* 0x000fec0003800000 */
.L_x_1499:
        /* <DEDUP_REMOVED lines=8> */
.L_x_1502:
[----:B------:R-:W2:Y:S02]  /*0460*/  LDG.E.U16 R4, desc[UR36][R4.64] ;  /* 0x0000002404047981 */ /* 0x000ea4000c1e1500 */
[----:B--2---:R-:W-:Y:S01]  /*0470*/  HADD2.F32 R22, -RZ, R4.H0_H0 ;  /* 0x20000004ff167230 */ /* 0x004fe20000004100 */
[----:B------:R-:W-:Y:S06]  /*0480*/  BRA `(.L_x_1496) ;  /* 0x0000000800947947 */ /* 0x000fec0003800000 */
.L_x_1501:
[----:B------:R-:W2:Y:S01]  /*0490*/  LDG.E.64 R4, desc[UR36][R4.64] ;  /* 0x0000002404047981 */ /* 0x000ea2000c1e1b00 */
[----:B------:R-:W-:Y:S01]  /*04a0*/  UMOV UR4, 0xf0000000 ;  /* 0xf000000000047882 */ /* 0x000fe20000000000 */
[----:B------:R-:W-:Y:S01]  /*04b0*/  UMOV UR5, 0x380fffff ;  /* 0x380fffff00057882 */ /* 0x000fe20000000000 */
[----:B--2---:R-:W0:Y:S01]  /*04c0*/  F2F.F32.F64 R22, R4 ;  /* 0x0000000400167310 */ /* 0x004e220000301000 */
[----:B------:R-:W-:-:S14]  /*04d0*/  DSETP.GEU.AND P0, PT, |R4|, UR4, PT ;  /* 0x0000000404007e2a */ /* 0x000fdc000bf0e200 */
[----:B0-----:R-:W-:Y:S01]  /*04e0*/  @!P0 FMUL R22, R22, 1.175494350822287508e-38 ;  /* 0x0080000016168820 */ /* 0x001fe20000400000 */
[----:B------:R-:W-:Y:S06]  /*04f0*/  BRA `(.L_x_1496) ;  /* 0x0000000800787947 */ /* 0x000fec0003800000 */
.L_x_1491:
        /* <DEDUP_REMOVED lines=12> */
.L_x_1505:
[----:B------:R-:W2:Y:S01]  /*05c0*/  LDG.E.64 R4, desc[UR36][R4.64] ;  /* 0x0000002404047981 */ /* 0x000ea2000c1e1b00 */
[----:B------:R-:W-:Y:S01]  /*05d0*/  UMOV UR4, 0xf0000000 ;  /* 0xf000000000047882 */ /* 0x000fe20000000000 */
[----:B------:R-:W-:Y:S01]  /*05e0*/  UMOV UR5, 0x380fffff ;  /* 0x380fffff00057882 */ /* 0x000fe20000000000 */
[----:B--2---:R-:W0:Y:S01]  /*05f0*/  F2F.F32.F64 R22, R4 ;  /* 0x0000000400167310 */ /* 0x004e220000301000 */
[----:B------:R-:W-:-:S14]  /*0600*/  DSETP.GEU.AND P0, PT, |R4|, UR4, PT ;  /* 0x0000000404007e2a */ /* 0x000fdc000bf0e200 */
[----:B0-----:R-:W-:Y:S01]  /*0610*/  @!P0 FMUL R22, R22, 1.175494350822287508e-38 ;  /* 0x0080000016168820 */ /* 0x001fe20000400000 */
[----:B------:R-:W-:Y:S06]  /*0620*/  BRA `(.L_x_1496) ;  /* 0x00000008002c7947 */ /* 0x000fec0003800000 */
.L_x_1504:
        /* <DEDUP_REMOVED lines=25> */
.L_x_1507:
        /* <DEDUP_REMOVED lines=11> */
[----:B------:R-:W-:Y:S01]  /*0870*/  LOP3.LUT R22, R0, 0x80000000, R3, 0xf8, !PT ;  /* 0x8000000000167812 */ /* 0x000fe200078ef803 */
[----:B------:R-:W-:Y:S06]  /*0880*/  BRA `(.L_x_1496) ;  /* 0x0000000400947947 */ /* 0x000fec0003800000 */
.L_x_1506:
[----:B------:R-:W2:Y:S02]  /*0890*/  LDG.E.U16 R4, desc[UR36][R4.64] ;  /* 0x0000002404047981 */ /* 0x000ea4000c1e1500 */
[----:B--2---:R-:W-:Y:S01]  /*08a0*/  IMAD.U32 R22, R4, 0x10000, RZ ;  /* 0x0001000004167824 */ /* 0x004fe200078e00ff */
[----:B------:R-:W-:Y:S06]  /*08b0*/  BRA `(.L_x_1496) ;  /* 0x0000000400887947 */ /* 0x000fec0003800000 */
.L_x_1503:
        /* <DEDUP_REMOVED lines=11> */
.L_x_1510:
        /* <DEDUP_REMOVED lines=20> */
.L_x_1512:
[----:B------:R-:W-:Y:S05]  /*0ab0*/  BSYNC.RECONVERGENT B0 ;  /* 0x0000000000007941 */ /* 0x000fea0003800200 */
.L_x_1511:
[----:B------:R-:W-:Y:S01]  /*0ac0*/  IMAD.SHL.U32 R0, R0, 0x100000, RZ ;  /* 0x0010000000007824 */ /* 0x000fe200078e00ff */
[----:B------:R-:W-:-:S04]  /*0ad0*/  LEA R3, R3, 0x3b800000, 0x17 ;  /* 0x3b80000003037811 */ /* 0x000fc800078eb8ff */
[----:B------:R-:W-:Y:S01]  /*0ae0*/  LOP3.LUT R22, R3, R0, R7, 0xfe, !PT ;  /* 0x0000000003167212 */ /* 0x000fe200078efe07 */
[----:B------:R-:W-:Y:S06]  /*0af0*/  BRA `(.L_x_1496) ;  /* 0x0000000000f87947 */ /* 0x000fec0003800000 */
.L_x_1509:
        /* <DEDUP_REMOVED lines=20> */
.L_x_1514:
[----:B------:R-:W-:Y:S05]  /*0c40*/  BSYNC.RECONVERGENT B0 ;  /* 0x0000000000007941 */ /* 0x000fea0003800200 */
.L_x_1513:
[----:B------:R-:W-:Y:S01]  /*0c50*/  IMAD.SHL.U32 R0, R0, 0x200000, RZ ;  /* 0x0020000000007824 */ /* 0x000fe200078e00ff */
[----:B------:R-:W-:-:S04]  /*0c60*/  LEA R3, R3, 0x37800000, 0x17 ;  /* 0x3780000003037811 */ /* 0x000fc800078eb8ff */
[----:B------:R-:W-:Y:S01]  /*0c70*/  LOP3.LUT R22, R3, R0, R7, 0xfe, !PT ;  /* 0x0000000003167212 */ /* 0x000fe200078efe07 */
[----:B------:R-:W-:Y:S06]  /*0c80*/  BRA `(.L_x_1496) ;  /* 0x0000000000947947 */ /* 0x000fec0003800000 */
.L_x_1508:
[----:B------:R-:W-:-:S09]  /*0c90*/  UISETP.NE.AND UP0, UPT, UR4, 0x1c, UPT ;  /* 0x0000001c0400788c */ /* 0x000fd2000bf05270 */
[----:B------:R-:W-:Y:S05]  /*0ca0*/  BRA.U !UP0, `(.L_x_1515) ;  /* 0x0000000108847547 */ /* 0x000fea000b800000 */
[----:B------:R-:W-:-:S09]  /*0cb0*/  UISETP.NE.AND UP0, UPT, UR4, 0x1d, UPT ;  /* 0x0000001d0400788c */ /* 0x000fd2000bf05270 */
[----:B------:R-:W-:Y:S05]  /*0cc0*/  BRA.U !UP0, `(.L_x_1516) ;  /* 0x0000000108707547 */ /* 0x000fea000b800000 */
[----:B------:R-:W-:-:S09]  /*0cd0*/  UISETP.NE.AND UP0, UPT, UR4, 0x2c, UPT ;  /* 0x0000002c0400788c */ /* 0x000fd2000bf05270 */
[----:B------:R-:W-:Y:S05]  /*0ce0*/  BRA.U !UP0, `(.L_x_1517) ;  /* 0x0000000108487547 */ /* 0x000fea000b800000 */
.L_x_1495:
        /* <DEDUP_REMOVED lines=16> */
.L_x_1518:
[----:B------:R-:W-:Y:S01]  /*0df0*/  IMAD.MOV.U32 R22, RZ, RZ, RZ ;  /* 0x000000ffff167224 */ /* 0x000fe200078e00ff */
[----:B------:R-:W-:Y:S06]  /*0e00*/  BRA `(.L_x_1496) ;  /* 0x0000000000347947 */ /* 0x000fec0003800000 */
.L_x_1517:
[----:B------:R-:W2:Y:S01]  /*0e10*/  LDG.E.U8 R4, desc[UR36][R4.64] ;  /* 0x0000002404047981 */ /* 0x000ea2000c1e1100 */
[----:B------:R-:W-:Y:S01]  /*0e20*/  IMAD.MOV.U32 R22, RZ, RZ, 0x400000 ;  /* 0x00400000ff167424 */ /* 0x000fe200078e00ff */
[----:B--2---:R-:W-:-:S13]  /*0e30*/  ISETP.NE.AND P0, PT, R4, RZ, PT ;  /* 0x000000ff0400720c */ /* 0x004fda0003f05270 */
[----:B------:R-:W-:Y:S05]  /*0e40*/  @!P0 BRA `(.L_x_1496) ;  /* 0x0000000000248947 */ /* 0x000fea0003800000 */
[----:B------:R-:W-:-:S13]  /*0e50*/  ISETP.NE.AND P0, PT, R4, 0xff, PT ;  /* 0x000000ff0400780c */ /* 0x000fda0003f05270 */
[----:B------:R-:W-:Y:S02]  /*0e60*/  @!P0 IMAD.MOV.U32 R22, RZ, RZ, 0x7f800001 ;  /* 0x7f800001ff168424 */ /* 0x000fe400078e00ff */
[----:B------:R-:W-:Y:S01]  /*0e70*/  @P0 IMAD.SHL.U32 R22, R4, 0x800000, RZ ;  /* 0x0080000004160824 */ /* 0x000fe200078e00ff */
[----:B------:R-:W-:Y:S06]  /*0e80*/  BRA `(.L_x_1496) ;  /* 0x0000000000147947 */ /* 0x000fec0003800000 */
.L_x_1516:
[----:B------:R-:W2:Y:S02]  /*0e90*/  LDG.E.64 R22, desc[UR36][R4.64] ;  /* 0x0000002404167981 */ /* 0x000ea4000c1e1b00 */
[----:B--2---:R0:W1:Y:S01]  /*0ea0*/  I2F.U64 R22, R22 ;  /* 0x0000001600167312 */ /* 0x0040620000301000 */
[----:B------:R-:W-:Y:S05]  /*0eb0*/  BRA `(.L_x_1496) ;  /* 0x0000000000087947 */ /* 0x000fea0003800000 */
.L_x_1515:
[----:B------:R-:W2:Y:S02]  /*0ec0*/  LDG.E R4, desc[UR36][R4.64] ;  /* 0x0000002404047981 */ /* 0x000ea4000c1e1900 */
[----:B--2---:R-:W-:-:S07]  /*0ed0*/  I2FP.F32.U32 R22, R4 ;  /* 0x0000000400167245 */ /* 0x004fce0000201000 */
.L_x_1496:
[----:B------:R-:W-:Y:S05]  /*0ee0*/  BSYNC.RECONVERGENT B6 ;  /* 0x0000000000067941 */ /* 0x000fea0003800200 */
.L_x_1490:
[----:B------:R-:W-:-:S07]  /*0ef0*/  VIADD R24, R25, 0x80 ;  /* 0x0000008019187836 */ /* 0x000fce0000000000 */
.L_x_1489:
[----:B------:R-:W-:Y:S05]  /*0f00*/  BSYNC.RECONVERGENT B7 ;  /* 0x0000000000077941 */ /* 0x000fea0003800200 */
.L_x_1488:
[----:B------:R-:W-:Y:S01]  /*0f10*/  ISETP.GE.AND P0, PT, R24, R17, PT ;  /* 0x000000111800720c */ /* 0x000fe20003f06270 */
[----:B------:R-:W-:Y:S01]  /*0f20*/  BSSY.RECONVERGENT B7, `(.L_x_1519) ;  /* 0x00000e7000077945 */ /* 0x000fe20003800200 */
[----:B------:R-:W-:-:S11]  /*0f30*/  IMAD.MOV.U32 R18, RZ, RZ, RZ ;  /* 0x000000ffff127224 */ /* 0x000fd600078e00ff */
[----:B------:R-:W-:Y:S05]  /*0f40*/  @P0 BRA `(.L_x_1520) ;  /* 0x0000000c00900947 */ /* 0x000fea0003800000 */
[----:B0-2-4-:R-:W0:Y:S01]  /*0f50*/  LDC.64 R4, c[0x0][0x390] ;  /* 0x0000e400ff047b82 */ /* 0x015e220000000a00 */
[----:B------:R-:W2:Y:S01]  /*0f60*/  LDCU UR5, c[0x0][0x3a0] ;  /* 0x00007400ff0577ac */ /* 0x000ea20008000800 */
[----:B------:R-:W-:Y:S01]  /*0f70*/  IMAD R0, R2, 0x200, R24 ;  /* 0x0000020002007824 */ /* 0x000fe200078e0218 */
[----:B------:R-:W-:Y:S01]  /*0f80*/  BSSY.RECONVERGENT B6, `(.L_x_1521) ;  /* 0x00000df000067945 */ /* 0x000fe20003800200 */
[----:B------:R-:W-:-:S04]  /*0f90*/  UPRMT UR4, UR38, 0x9910, URZ ;  /* 0x0000991026047896 */ /* 0x000fc800080000ff */
[----:B------:R-:W-:Y:S01]  /*0fa0*/  UISETP.GT.AND UP0, UPT, UR4, 0x9, UPT ;  /* 0x000000090400788c */ /* 0x000fe2000bf04270 */
[----:B--2---:R-:W-:-:S05]  /*0fb0*/  IMAD R3, R0, UR5, RZ ;  /* 0x0000000500037c24 */ /* 0x004fca000f8e02ff */
        /* <DEDUP_REMOVED lines=14> */
.L_x_1525:
[----:B------:R-:W2:Y:S02]  /*10a0*/  LDG.E.U8 R4, desc[UR36][R4.64] ;  /* 0x0000002404047981 */ /* 0x000ea4000c1e1100 */
[----:B--2---:R-:W-:Y:S01]  /*10b0*/  I2FP.F32.U32 R18, R4 ;  /* 0x0000000400127245 */ /* 0x004fe20000201000 */
[----:B------:R-:W-:Y:S06]  /*10c0*/  BRA `(.L_x_1527) ;  /* 0x0000000c00287947 */ /* 0x000fec0003800000 */
.L_x_1524:
[----:B------:R-:W-:-:S09]  /*10d0*/  UISETP.NE.AND UP0, UPT, UR4, 0x2, UPT ;  /* 0x000000020400788c */ /* 0x000fd2000bf05270 */
[----:B------:R-:W-:Y:S05]  /*10e0*/  BRA.U !UP0, `(.L_x_1528) ;  /* 0x0000000108287547 */ /* 0x000fea000b800000 */
[----:B------:R-:W-:-:S09]  /*10f0*/  UISETP.NE.AND UP0, UPT, UR4, 0x3, UPT ;  /* 0x000000030400788c */ /* 0x000fd2000bf05270 */
[----:B------:R-:W-:Y:S05]  /*1100*/  BRA.U !UP0, `(.L_x_1529) ;  /* 0x0000000108147547 */ /* 0x000fea000b800000 */
[----:B------:R-:W-:-:S09]  /*1110*/  UISETP.NE.AND UP0, UPT, UR4, 0x4, UPT ;  /* 0x000000040400788c */ /* 0x000fd2000bf05270 */
[----:B------:R-:W-:Y:S05]  /*1120*/  BRA.U UP0, `(.L_x_1526) ;  /* 0x0000000900b47547 */ /* 0x000fea000b800000 */
[----:B------:R-:W2:Y:S02]  /*1130*/  LDG.E.64 R18, desc[UR36][R4.64] ;  /* 0x0000002404127981 */ /* 0x000ea4000c1e1b00 */
[----:B--2---:R0:W2:Y:S01]  /*1140*/  I2F.S64 R18, R18 ;  /* 0x0000001200127312 */ /* 0x0040a20000301400 */
[----:B------:R-:W-:Y:S05]  /*1150*/  BRA `(.L_x_1527) ;  /* 0x0000000c00047947 */ /* 0x000fea0003800000 */
.L_x_1529:
[----:B------:R-:W2:Y:S02]  /*1160*/  LDG.E R4, desc[UR36][R4.64] ;  /* 0x0000002404047981 */ /* 0x000ea4000c1e1900 */
[----:B--2---:R-:W-:Y:S01]  /*1170*/  I2FP.F32.S32 R18, R4 ;  /* 0x0000000400127245 */ /* 0x004fe20000201400 */
[----:B------:R-:W-:Y:S06]  /*1180*/  BRA `(.L_x_1527) ;  /* 0x0000000800f87947 */ /* 0x000fec0003800000 */
.L_x_1528:
[----:B------:R-:W2:Y:S02]  /*1190*/  LDG.E.U16 R4, desc[UR36][R4.64] ;  /* 0x0000002404047981 */ /* 0x000ea4000c1e1500 */
[----:B--2---:R0:W2:Y:S01]  /*11a0*/  I2F.S16 R18, R4 ;  /* 0x0000000400127306 */ /* 0x0040a20000101400 */
[----:B------:R-:W-:Y:S05]  /*11b0*/  BRA `(.L_x_1527) ;  /* 0x0000000800ec7947 */ /* 0x000fea0003800000 */
.L_x_1523:
        /* <DEDUP_REMOVED lines=8> */
.L_x_1531:
[----:B------:R-:W2:Y:S02]  /*1240*/  LDG.E.U16 R4, desc[UR36][R4.64] ;  /* 0x0000002404047981 */ /* 0x000ea4000c1e1500 */
[----:B--2---:R-:W-:Y:S01]  /*1250*/  HADD2.F32 R18, -RZ, R4.H0_H0 ;  /* 0x20000004ff127230 */ /* 0x004fe20000004100 */
[----:B------:R-:W-:Y:S06]  /*1260*/  BRA `(.L_x_1527) ;  /* 0x0000000800c07947 */ /* 0x000fec0003800000 */
.L_x_1530:
        /* <DEDUP_REMOVED lines=8> */
.L_x_1533:
[----:B------:R-:W2:Y:S02]  /*12f0*/  LDG.E.U16 R4, desc[UR36][R4.64] ;  /* 0x0000002404047981 */ /* 0x000ea4000c1e1500 */
[----:B--2---:R-:W-:Y:S01]  /*1300*/  HADD2.F32 R18, -RZ, R4.H0_H0 ;  /* 0x20000004ff127230 */ /* 0x004fe20000004100 */
[----:B------:R-:W-:Y:S06]  /*1310*/  BRA `(.L_x_1527) ;  /* 0x0000000800947947 */ /* 0x000fec0003800000 */
.L_x_1532:
[----:B------:R-:W2:Y:S01]  /*1320*/  LDG.E.64 R4, desc[UR36][R4.64] ;  /* 0x0000002404047981 */ /* 0x000ea2000c1e1b00 */
[----:B------:R-:W-:Y:S01]  /*1330*/  UMOV UR4, 0xf0000000 ;  /* 0xf000000000047882 */ /* 0x000fe20000000000 */
[----:B------:R-:W-:Y:S01]  /*1340*/  UMOV UR5, 0x380fffff ;  /* 0x380fffff00057882 */ /* 0x000fe20000000000 */
[----:B--2---:R-:W0:Y:S01]  /*1350*/  F2F.F32.F64 R18, R4 ;  /* 0x0000000400127310 */ /* 0x004e220000301000 */
[----:B------:R-:W-:-:S14]  /*1360*/  DSETP.GEU.AND P0, PT, |R4|, UR4, PT ;  /* 0x0000000404007e2a */ /* 0x000fdc000bf0e200 */
[----:B0-----:R-:W-:Y:S01]  /*1370*/  @!P0 FMUL R18, R18, 1.175494350822287508e-38 ;  /* 0x0080000012128820 */ /* 0x001fe20000400000 */
[----:B------:R-:W-:Y:S06]  /*1380*/  BRA `(.L_x_1527) ;  /* 0x0000000800787947 */ /* 0x000fec0003800000 */
.L_x_1522:
        /* <DEDUP_REMOVED lines=12> */
.L_x_1536:
[----:B------:R-:W2:Y:S01]  /*1450*/  LDG.E.64 R4, desc[UR36][R4.64] ;  /* 0x0000002404047981 */ /* 0x000ea2000c1e1b00 */
[----:B------:R-:W-:Y:S01]  /*1460*/  UMOV UR4, 0xf0000000 ;  /* 0xf000000000047882 */ /* 0x000fe20000000000 */
[----:B------:R-:W-:Y:S01]  /*1470*/  UMOV UR5, 0x380fffff ;  /* 0x380fffff00057882 */ /* 0x000fe20000000000 */
[----:B--2---:R-:W0:Y:S01]  /*1480*/  F2F.F32.F64 R18, R4 ;  /* 0x0000000400127310 */ /* 0x004e220000301000 */
[----:B------:R-:W-:-:S14]  /*1490*/  DSETP.GEU.AND P0, PT, |R4|, UR4, PT ;  /* 0x0000000404007e2a */ /* 0x000fdc000bf0e200 */
[----:B0-----:R-:W-:Y:S01]  /*14a0*/  @!P0 FMUL R18, R18, 1.175494350822287508e-38 ;  /* 0x0080000012128820 */ /* 0x001fe20000400000 */
[----:B------:R-:W-:Y:S06]  /*14b0*/  BRA `(.L_x_1527) ;  /* 0x00000008002c7947 */ /* 0x000fec0003800000 */
.L_x_1535:
        /* <DEDUP_REMOVED lines=25> */
.L_x_1538:
        /* <DEDUP_REMOVED lines=11> */
[----:B------:R-:W-:Y:S01]  /*1700*/  LOP3.LUT R18, R0, 0x80000000, R3, 0xf8, !PT ;  /* 0x8000000000127812 */ /* 0x000fe200078ef803 */
[----:B------:R-:W-:Y:S06]  /*1710*/  BRA `(.L_x_1527) ;  /* 0x0000000400947947 */ /* 0x000fec0003800000 */
.L_x_1537:
[----:B------:R-:W2:Y:S02]  /*1720*/  LDG.E.U16 R4, desc[UR36][R4.64] ;  /* 0x0000002404047981 */ /* 0x000ea4000c1e1500 */
[----:B--2---:R-:W-:Y:S01]  /*1730*/  IMAD.U32 R18, R4, 0x10000, RZ ;  /* 0x0001000004127824 */ /* 0x004fe200078e00ff */
[----:B------:R-:W-:Y:S06]  /*1740*/  BRA `(.L_x_1527) ;  /* 0x0000000400887947 */ /* 0x000fec0003800000 */
.L_x_1534:
        /* <DEDUP_REMOVED lines=11> */
.L_x_1541:
        /* <DEDUP_REMOVED lines=20> */
.L_x_1543:
[----:B------:R-:W-:Y:S05]  /*1940*/  BSYNC.RECONVERGENT B0 ;  /* 0x0000000000007941 */ /* 0x000fea0003800200 */
.L_x_1542:
[----:B------:R-:W-:Y:S01]  /*1950*/  IMAD.SHL.U32 R0, R0, 0x100000, RZ ;  /* 0x0010000000007824 */ /* 0x000fe200078e00ff */
[----:B------:R-:W-:-:S04]  /*1960*/  LEA R3, R3, 0x3b800000, 0x17 ;  /* 0x3b80000003037811 */ /* 0x000fc800078eb8ff */
[----:B------:R-:W-:Y:S01]  /*1970*/  LOP3.LUT R18, R3, R0, R7, 0xfe, !PT ;  /* 0x0000000003127212 */ /* 0x000fe200078efe07 */
[----:B------:R-:W-:Y:S06]  /*1980*/  BRA `(.L_x_1527) ;  /* 0x0000000000f87947 */ /* 0x000fec0003800000 */
.L_x_1540:
        /* <DEDUP_REMOVED lines=20> */
.L_x_1545:
[----:B------:R-:W-:Y:S05]  /*1ad0*/  BSYNC.RECONVERGENT B0 ;  /* 0x0000000000007941 */ /* 0x000fea0003800200 */
.L_x_1544:
[----:B------:R-:W-:Y:S01]  /*1ae0*/  IMAD.SHL.U32 R0, R0, 0x200000, RZ ;  /* 0x0020000000007824 */ /* 0x000fe200078e00ff */
[----:B------:R-:W-:-:S04]  /*1af0*/  LEA R3, R3, 0x37800000, 0x17 ;  /* 0x3780000003037811 */ /* 0x000fc800078eb8ff */
[----:B------:R-:W-:Y:S01]  /*1b00*/  LOP3.LUT R18, R3, R0, R7, 0xfe, !PT ;  /* 0x0000000003127212 */ /* 0x000fe200078efe07 */
[----:B------:R-:W-:Y:S06]  /*1b10*/  BRA `(.L_x_1527) ;  /* 0x0000000000947947 */ /* 0x000fec0003800000 */
.L_x_1539:
        /* <DEDUP_REMOVED lines=14> */
.L_x_1526:
[----:B------:R-:W-:Y:S01]  /*1c00*/  MOV R14, 0x0 ;  /* 0x00000000000e7802 */ /* 0x000fe20000000f00 */
[----:B------:R-:W0:Y:S01]  /*1c10*/  LDCU.64 UR4, c[0x4][0x128] ;  /* 0x01002500ff0477ac */ /* 0x000e220008000a00 */
[----:B------:R-:W-:Y:S02]  /*1c20*/  IMAD.MOV.U32 R8, RZ, RZ, 0x4e ;  /* 0x0000004eff087424 */ /* 0x000fe400078e00ff */
[----:B------:R-:W-:Y:S01]  /*1c30*/  IMAD.MOV.U32 R12, RZ, RZ, 0x1 ;  /* 0x00000001ff0c7424 */ /* 0x000fe200078e00ff */
[----:B------:R-:W2:Y:S01]  /*1c40*/  LDCU.64 UR6, c[0x4][0x130] ;  /* 0x01002600ff0677ac */ /* 0x000ea20008000a00 */
[----:B------:R-:W4:Y:S01]  /*1c50*/  LDC.64 R14, c[0x4][R14] ;  /* 0x010000000e0e7b82 */ /* 0x000f220000000a00 */
[----:B------:R-:W-:Y:S01]  /*1c60*/  IMAD.MOV.U32 R13, RZ, RZ, RZ ;  /* 0x000000ffff0d7224 */ /* 0x000fe200078e00ff */
[----:B------:R-:W1:Y:S01]  /*1c70*/  LDCU.64 UR8, c[0x4][0x18] ;  /* 0x01000300ff0877ac */ /* 0x000e620008000a00 */
[----:B0-----:R-:W-:Y:S02]  /*1c80*/  IMAD.U32 R4, RZ, RZ, UR4 ;  /* 0x00000004ff047e24 */ /* 0x001fe4000f8e00ff */
[----:B------:R-:W-:-:S02]  /*1c90*/  IMAD.U32 R5, RZ, RZ, UR5 ;  /* 0x00000005ff057e24 */ /* 0x000fc4000f8e00ff */
[----:B--2---:R-:W-:Y:S02]  /*1ca0*/  IMAD.U32 R6, RZ, RZ, UR6 ;  /* 0x00000006ff067e24 */ /* 0x004fe4000f8e00ff */
[----:B------:R-:W-:Y:S02]  /*1cb0*/  IMAD.U32 R7, RZ, RZ, UR7 ;  /* 0x00000007ff077e24 */ /* 0x000fe4000f8e00ff */
[----:B-1----:R-:W-:Y:S02]  /*1cc0*/  IMAD.U32 R10, RZ, RZ, UR8 ;  /* 0x00000008ff0a7e24 */ /* 0x002fe4000f8e00ff */
[----:B------:R-:W-:-:S07]  /*1cd0*/  IMAD.U32 R11, RZ, RZ, UR9 ;  /* 0x00000009ff0b7e24 */ /* 0x000fce000f8e00ff */
[----:B------:R-:W-:-:S07]  /*1ce0*/  LEPC R20, `(.L_x_1548) ;  /* 0x000000001014794e */ /* 0x000fce0000000000 */
[----:B---345:R-:W-:Y:S05]  /*1cf0*/  CALL.ABS.NOINC R14 ;  /* 0x000000000e007343 */ /* 0x038fea0003c00000 */
.L_x_1548:
[----:B------:R-:W-:Y:S01]  /*1d00*/  IMAD.MOV.U32 R18, RZ, RZ, RZ ;  /* 0x000000ffff127224 */ /* 0x000fe200078e00ff */
[----:B------:R-:W-:Y:S06]  /*1d10*/  BRA `(.L_x_1527) ;  /* 0x0000000000147947 */ /* 0x000fec0003800000 */
.L_x_1547:
[----:B------:R-:W2:Y:S02]  /*1d20*/  LDG.E.64 R18, desc[UR36][R4.64] ;  /* 0x0000002404127981 */ /* 0x000ea4000c1e1b00 */
[----:B--2---:R0:W2:Y:S01]  /*1d30*/  I2F.U64 R18, R18 ;  /* 0x0000001200127312 */ /* 0x0040a20000301000 */
[----:B------:R-:W-:Y:S05]  /*1d40*/  BRA `(.L_x_1527) ;  /* 0x0000000000087947 */ /* 0x000fea0003800000 */
.L_x_1546:
[----:B------:R-:W2:Y:S02]  /*1d50*/  LDG.E R4, desc[UR36][R4.64] ;  /* 0x0000002404047981 */ /* 0x000ea4000c1e1900 */
[----:B--2---:R-:W-:-:S07]  /*1d60*/  I2FP.F32.U32 R18, R4 ;  /* 0x0000000400127245 */ /* 0x004fce0000201000 */
.L_x_1527:
[----:B------:R-:W-:Y:S05]  /*1d70*/  BSYNC.RECONVERGENT B6 ;  /* 0x0000000000067941 */ /* 0x000fea0003800200 */
.L_x_1521:
[----:B------:R-:W-:-:S07]  /*1d80*/  VIADD R24, R24, 0x80 ;  /* 0x0000008018187836 */ /* 0x000fce0000000000 */
.L_x_1520:
[----:B------:R-:W-:Y:S05]  /*1d90*/  BSYNC.RECONVERGENT B7 ;  /* 0x0000000000077941 */ /* 0x000fea0003800200 */
.L_x_1519:
[----:B------:R-:W-:Y:S01]  /*1da0*/  ISETP.GE.AND P0, PT, R24, R17, PT ;  /* 0x000000111800720c */ /* 0x000fe20003f06270 */
[----:B------:R-:W-:Y:S01]  /*1db0*/  BSSY.RECONVERGENT B7, `(.L_x_1549) ;  /* 0x00000e6000077945 */ /* 0x000fe20003800200 */
[----:B0-----:R-:W-:-:S11]  /*1dc0*/  IMAD.MOV.U32 R19, RZ, RZ, RZ ;  /* 0x000000ffff137224 */ /* 0x001fd600078e00ff */
[----:B------:R-:W-:Y:S05]  /*1dd0*/  @P0 BRA `(.L_x_1550) ;  /* 0x0000000c008c0947 */ /* 0x000fea0003800000 */
[----:B--2-4-:R-:W0:Y:S01]  /*1de0*/  LDC.64 R4, c[0x0][0x390] ;  /* 0x0000e400ff047b82 */ /* 0x014e220000000a00 */
        /* <DEDUP_REMOVED lines=18> */
[----:B--2---:R0:W2:Y:S01]  /*1f10*/  I2F.S16 R19, R4 ;  /* 0x0000000400137306 */ /* 0x0040a20000101400 */
[----:B------:R-:W-:Y:S05]  /*1f20*/  BRA `(.L_x_1557) ;  /* 0x0000000c00307947 */ /* 0x000fea0003800000 */
.L_x_1555:
[----:B------:R-:W2:Y:S02]  /*1f30*/  LDG.E.U8 R4, desc[UR36][R4.64] ;  /* 0x0000002404047981 */ /* 0x000ea4000c1e1100 */
[----:B--2---:R-:W-:Y:S01]  /*1f40*/  I2FP.F32.U32 R19, R4 ;  /* 0x0000000400137245 */ /* 0x004fe20000201000 */
[----:B------:R-:W-:Y:S06]  /*1f50*/  BRA `(.L_x_1557) ;  /* 0x0000000c00247947 */ /* 0x000fec0003800000 */
.L_x_1554:
        /* <DEDUP_REMOVED lines=9> */
.L_x_1559:
[----:B------:R-:W2:Y:S02]  /*1ff0*/  LDG.E R4, desc[UR36][R4.64] ;  /* 0x0000002404047981 */ /* 0x000ea4000c1e1900 */
[----:B--2---:R-:W-:Y:S01]  /*2000*/  I2FP.F32.S32 R19, R4 ;  /* 0x0000000400137245 */ /* 0x004fe20000201400 */
[----:B------:R-:W-:Y:S06]  /*2010*/  BRA `(.L_x_1557) ;  /* 0x0000000800f47947 */ /* 0x000fec0003800000 */
.L_x_1558:
[----:B------:R-:W2:Y:S02]  /*2020*/  LDG.E.U16 R4, desc[UR36][R4.64] ;  /* 0x0000002404047981 */ /* 0x000ea4000c1e1500 */
[----:B--2---:R4:W0:Y:S01]  /*2030*/  I2F.S16 R19, R4 ;  /* 0x0000000400137306 */ /* 0x0048220000101400 */
[----:B------:R-:W-:Y:S05]  /*2040*/  BRA `(.L_x_1557) ;  /* 0x0000000800e87947 */ /* 0x000fea0003800000 */
.L_x_1553:
        /* <DEDUP_REMOVED lines=8> */
.L_x_1561:
[----:B------:R-:W2:Y:S02]  /*20d0*/  LDG.E.U16 R4, desc[UR36][R4.64] ;  /* 0x0000002404047981 */ /* 0x000ea4000c1e1500 */
[----:B--2---:R-:W-:Y:S01]  /*20e0*/  HADD2.F32 R19, -RZ, R4.H0_H0 ;  /* 0x20000004ff137230 */ /* 0x004fe20000004100 */
[----:B------:R-:W-:Y:S06]  /*20f0*/  BRA `(.L_x_1557) ;  /* 0x0000000800bc7947 */ /* 0x000fec0003800000 */
.L_x_1560:
        /* <DEDUP_REMOVED lines=8> */
.L_x_1563:
[----:B------:R-:W2:Y:S02]  /*2180*/  LDG.E.U16 R4, desc[UR36][R4.64] ;  /* 0x0000002404047981 */ /* 0x000ea4000c1e1500 */
[----:B--2---:R-:W-:Y:S01]  /*2190*/  HADD2.F32 R19, -RZ, R4.H0_H0 ;  /* 0x20000004ff137230 */ /* 0x004fe20000004100 */
[----:B------:R-:W-:Y:S06]  /*21a0*/  BRA `(.L_x_1557) ;  /* 0x0000000800907947 */ /* 0x000fec0003800000 */
.L_x_1562:
[----:B------:R-:W2:Y:S01]  /*21b0*/  LDG.E.64 R4, desc[UR36][R4.64] ;  /* 0x0000002404047981 */ /* 0x000ea2000c1e1b00 */
[----:B------:R-:W-:Y:S01]  /*21c0*/  UMOV UR4, 0xf0000000 ;  /* 0xf000000000047882 */ /* 0x000fe20000000000 */
[----:B------:R-:W-:Y:S01]  /*21d0*/  UMOV UR5, 0x380fffff ;  /* 0x380fffff00057882 */ /* 0x000fe20000000000 */
[----:B--2---:R-:W0:Y:S01]  /*21e0*/  F2F.F32.F64 R19, R4 ;  /* 0x0000000400137310 */ /* 0x004e220000301000 */
[----:B------:R-:W-:-:S14]  /*21f0*/  DSETP.GEU.AND P0, PT, |R4|, UR4, PT ;  /* 0x0000000404007e2a */ /* 0x000fdc000bf0e200 */
[----:B0-----:R-:W-:Y:S01]  /*2200*/  @!P0 FMUL R19, R19, 1.175494350822287508e-38 ;  /* 0x0080000013138820 */ /* 0x001fe20000400000 */
[----:B------:R-:W-:Y:S06]  /*2210*/  BRA `(.L_x_1557) ;  /* 0x0000000800747947 */ /* 0x000fec0003800000 */
.L_x_1552:
        /* <DEDUP_REMOVED lines=12> */
.L_x_1566:
[----:B------:R-:W2:Y:S01]  /*22e0*/  LDG.E.64 R4, desc[UR36][R4.64] ;  /* 0x0000002404047981 */ /* 0x000ea2000c1e1b00 */
[----:B------:R-:W-:Y:S01]  /*22f0*/  UMOV UR4, 0xf0000000 ;  /* 0xf000000000047882 */ /* 0x000fe20000000000 */
[----:B------:R-:W-:Y:S01]  /*2300*/  UMOV UR5, 0x380fffff ;  /* 0x380fffff00057882 */ /* 0x000fe20000000000 */
[----:B--2---:R-:W0:Y:S01]  /*2310*/  F2F.F32.F64 R19, R4 ;  /* 0x0000000400137310 */ /* 0x004e220000301000 */
[----:B------:R-:W-:-:S14]  /*2320*/  DSETP.GEU.AND P0, PT, |R4|, UR4, PT ;  /* 0x0000000404007e2a */ /* 0x000fdc000bf0e200 */
[----:B0-----:R-:W-:Y:S01]  /*2330*/  @!P0 FMUL R19, R19, 1.175494350822287508e-38 ;  /* 0x0080000013138820 */ /* 0x001fe20000400000 */
[----:B------:R-:W-:Y:S06]  /*2340*/  BRA `(.L_x_1557) ;  /* 0x0000000800287947 */ /* 0x000fec0003800000 */
.L_x_1565:
        /* <DEDUP_REMOVED lines=25> */
.L_x_1568:
[----:B------:R-:W2:Y:S02]  /*24e0*/  LDG.E.U8 R4, desc[UR36][R4.64] ;  /* 0x0000002404047981 */ /* 0x000ea4000c1e1100 */
[C---:B--2---:R-:W-:Y:S02]  /*24f0*/  IMAD.SHL.U32 R0, R4.reuse, 0x2000000, RZ ;  /* 0x0200000004007824 */ /* 0x044fe400078e00ff */
[----:B------:R-:W-:-:S03]  /*2500*/  IMAD.SHL.U32 R6, R4, 0x100, RZ ;  /* 0x0000010004067824 */ /* 0x000fc600078e00ff */
[----:B------:R-:W-:Y:S02]  /*2510*/  ISETP.GE.U32.AND P0, PT, R0, 0x8000000, PT ;  /* 0x080000000000780c */ /* 0x000fe40003f06070 */
[----:B------:R-:W-:-:S11]  /*2520*/  PRMT R19, R6, 0x9910, RZ ;  /* 0x0000991006137816 */ /* 0x000fd600000000ff */
[----:B------:R-:W-:Y:S02]  /*2530*/  @!P0 LOP3.LUT R3, R6, 0x7f00, RZ, 0xc0, !PT ;  /* 0x00007f0006038812 */ /* 0x000fe400078ec0ff */
[----:B------:R-:W-:Y:S02]  /*2540*/  @P0 LEA.HI R0, R0, 0x70000000, RZ, 0x1c ;  /* 0x7000000000000811 */ /* 0x000fe400078fe0ff */
[----:B------:R-:W-:-:S03]  /*2550*/  @!P0 LOP3.LUT R3, R3, 0x3f000000, RZ, 0xfc, !PT ;  /* 0x3f00000003038812 */ /* 0x000fc600078efcff */
[----:B------:R-:W-:Y:S02]  /*2560*/  @P0 FMUL.FTZ R0, R0, 1.9259299443872358531e-34 ;  /* 0x0780000000000820 */ /* 0x000fe40000410000 */
[----:B------:R-:W-:-:S05]  /*2570*/  @!P0 FADD.FTZ R0, R3, -0.5 ;  /* 0xbf00000003008421 */ /* 0x000fca0000010000 */
[----:B------:R-:W-:Y:S01]  /*2580*/  LOP3.LUT R19, R0, 0x80000000, R19, 0xf8, !PT ;  /* 0x8000000000137812 */ /* 0x000fe200078ef813 */
[----:B------:R-:W-:Y:S06]  /*2590*/  BRA `(.L_x_1557) ;  /* 0x0000000400947947 */ /* 0x000fec0003800000 */
.L_x_1567:
[----:B------:R-:W2:Y:S02]  /*25a0*/  LDG.E.U16 R4, desc[UR36][R4.64] ;  /* 0x0000002404047981 */ /* 0x000ea4000c1e1500 */
[----:B--2---:R-:W-:Y:S01]  /*25b0*/  IMAD.U32 R19, R4, 0x10000, RZ ;  /* 0x0001000004137824 */ /* 0x004fe200078e00ff */
[----:B------:R-:W-:Y:S06]  /*25c0*/  BRA `(.L_x_1557) ;  /* 0x0000000400887947 */ /* 0x000fec0003800000 */
.L_x_1564:
        /* <DEDUP_REMOVED lines=11> */
.L_x_1571:
        /* <DEDUP_REMOVED lines=20> */
.L_x_1573:
[----:B------:R-:W-:Y:S05]  /*27c0*/  BSYNC.RECONVERGENT B0 ;  /* 0x0000000000007941 */ /* 0x000fea0003800200 */
.L_x_1572:
[----:B------:R-:W-:Y:S01]  /*27d0*/  IMAD.SHL.U32 R0, R0, 0x100000, RZ ;  /* 0x0010000000007824 */ /* 0x000fe200078e00ff */
[----:B------:R-:W-:-:S04]  /*27e0*/  LEA R3, R3, 0x3b800000, 0x17 ;  /* 0x3b80000003037811 */ /* 0x000fc800078eb8ff */
[----:B------:R-:W-:Y:S01]  /*27f0*/  LOP3.LUT R19, R3, R0, R19, 0xfe, !PT ;  /* 0x0000000003137212 */ /* 0x000fe200078efe13 */
[----:B------:R-:W-:Y:S06]  /*2800*/  BRA `(.L_x_1557) ;  /* 0x0000000000f87947 */ /* 0x000fec0003800000 */
.L_x_1570:
        /* <DEDUP_REMOVED lines=20> */
.L_x_1575:
[----:B------:R-:W-:Y:S05]  /*2950*/  BSYNC.RECONVERGENT B0 ;  /* 0x0000000000007941 */ /* 0x000fea0003800200 */
.L_x_1574:
[----:B------:R-:W-:Y:S01]  /*2960*/  IMAD.SHL.U32 R0, R0, 0x200000, RZ ;  /* 0x0020000000007824 */ /* 0x000fe200078e00ff */
[----:B------:R-:W-:-:S04]  /*2970*/  LEA R3, R3, 0x37800000, 0x17 ;  /* 0x3780000003037811 */ /* 0x000fc800078eb8ff */
[----:B------:R-:W-:Y:S01]  /*2980*/  LOP3.LUT R19, R3, R0, R19, 0xfe, !PT ;  /* 0x0000000003137212 */ /* 0x000fe200078efe13 */
[----:B------:R-:W-:Y:S06]  /*2990*/  BRA `(.L_x_1557) ;  /* 0x0000000000947947 */ /* 0x000fec0003800000 */
.L_x_1569:
        /* <DEDUP_REMOVED lines=14> */
.L_x_1556:
        /* <DEDUP_REMOVED lines=16> */
.L_x_1578:
[----:B------:R-:W-:Y:S01]  /*2b80*/  IMAD.MOV.U32 R19, RZ, RZ, RZ ;  /* 0x000000ffff137224 */ /* 0x000fe200078e00ff */
[----:B------:R-:W-:Y:S06]  /*2b90*/  BRA `(.L_x_1557) ;  /* 0x0000000000147947 */ /* 0x000fec0003800000 */
.L_x_1577:
[----:B------:R-:W2:Y:S02]  /*2ba0*/  LDG.E.64 R4, desc[UR36][R4.64] ;  /* 0x0000002404047981 */ /* 0x000ea4000c1e1b00 */
[----:B--2---:R0:W2:Y:S01]  /*2bb0*/  I2F.U64 R19, R4 ;  /* 0x0000000400137312 */ /* 0x0040a20000301000 */
[----:B------:R-:W-:Y:S05]  /*2bc0*/  BRA `(.L_x_1557) ;  /* 0x0000000000087947 */ /* 0x000fea0003800000 */
.L_x_1576:
[----:B------:R-:W2:Y:S02]  /*2bd0*/  LDG.E R4, desc[UR36][R4.64] ;  /* 0x0000002404047981 */ /* 0x000ea4000c1e1900 */
[----:B--2---:R-:W-:-:S07]  /*2be0*/  I2FP.F32.U32 R19, R4 ;  /* 0x0000000400137245 */ /* 0x004fce0000201000 */
.L_x_1557:
[----:B------:R-:W-:Y:S05]  /*2bf0*/  BSYNC.RECONVERGENT B6 ;  /* 0x0000000000067941 */ /* 0x000fea0003800200 */
.L_x_1551:
[----:B------:R-:W-:-:S07]  /*2c00*/  VIADD R24, R24, 0x80 ;  /* 0x0000008018187836 */ /* 0x000fce0000000000 */
.L_x_1550:
[----:B------:R-:W-:Y:S05]  /*2c10*/  BSYNC.RECONVERGENT B7 ;  /* 0x0000000000077941 */ /* 0x000fea0003800200 */
.L_x_1549:
[----:B------:R-:W-:Y:S01]  /*2c20*/  ISETP.GE.AND P0, PT, R24, R17, PT ;  /* 0x000000111800720c */ /* 0x000fe20003f06270 */
[----:B------:R-:W-:Y:S01]  /*2c30*/  BSSY.RECONVERGENT B6, `(.L_x_1579) ;  /* 0x00000e1000067945 */ /* 0x000fe20003800200 */
[----:B------:R-:W-:-:S11]  /*2c40*/  IMAD.MOV.U32 R16, RZ, RZ, RZ ;  /* 0x000000ffff107224 */ /* 0x000fd600078e00ff */
[----:B------:R-:W-:Y:S05]  /*2c50*/  @P0 BRA `(.L_x_1580) ;  /* 0x0000000c00780947 */ /* 0x000fea0003800000 */
[----:B0-2-4-:R-:W0:Y:S01]  /*2c60*/  LDC.64 R4, c[0x0][0x390] ;  /* 0x0000e400ff047b82 */ /* 0x015e220000000a00 */
[----:B------:R-:W2:Y:S01]  /*2c70*/  LDCU UR5, c[0x0][0x3a0] ;  /* 0x00007400ff0577ac */ /* 0x000ea20008000800 */
[----:B------:R-:W-:Y:S01]  /*2c80*/  IMAD R0, R2, 0x200, R24 ;  /* 0x0000020002007824 */ /* 0x000fe200078e0218 */
        /* <DEDUP_REMOVED lines=17> */
.L_x_1584:
[----:B------:R-:W2:Y:S02]  /*2da0*/  LDG.E.U8 R4, desc[UR36][R4.64] ;  /* 0x0000002404047981 */ /* 0x000ea4000c1e1100 */
[----:B--2---:R-:W-:Y:S01]  /*2db0*/  I2FP.F32.U32 R16, R4 ;  /* 0x0000000400107245 */ /* 0x004fe20000201000 */
[----:B------:R-:W-:Y:S06]  /*2dc0*/  BRA `(.L_x_1580) ;  /* 0x0000000c001c7947 */ /* 0x000fec0003800000 */
.L_x_1583:
        /* <DEDUP_REMOVED lines=9> */
.L_x_1587:
[----:B------:R-:W2:Y:S02]  /*2e60*/  LDG.E R4, desc[UR36][R4.64] ;  /* 0x0000002404047981 */ /* 0x000ea4000c1e1900 */
[----:B--2---:R-:W-:Y:S01]  /*2e70*/  I2FP.F32.S32 R16, R4 ;  /* 0x0000000400107245 */ /* 0x004fe20000201400 */
[----:B------:R-:W-:Y:S06]  /*2e80*/  BRA `(.L_x_1580) ;  /* 0x0000000800ec7947 */ /* 0x000fec0003800000 */
.L_x_1586:
[----:B------:R-:W2:Y:S02]  /*2e90*/  LDG.E.U16 R4, desc[UR36][R4.64] ;  /* 0x0000002404047981 */ /* 0x000ea4000c1e1500 */
[----:B--2---:R0:W2:Y:S01]  /*2ea0*/  I2F.S16 R16, R4 ;  /* 0x0000000400107306 */ /* 0x0040a20000101400 */
[----:B------:R-:W-:Y:S05]  /*2eb0*/  BRA `(.L_x_1580) ;  /* 0x0000000800e07947 */ /* 0x000fea0003800000 */
.L_x_1582:
        /* <DEDUP_REMOVED lines=8> */
.L_x_1589:
[----:B------:R-:W2:Y:S02]  /*2f40*/  LDG.E.U16 R4, desc[UR36][R4.64] ;  /* 0x0000002404047981 */ /* 0x000ea4000c1e1500 */
[----:B--2---:R-:W-:Y:S01]  /*2f50*/  HADD2.F32 R16, -RZ, R4.H0_H0 ;  /* 0x20000004ff107230 */ /* 0x004fe20000004100 */
[----:B------:R-:W-:Y:S06]  /*2f60*/  BRA `(.L_x_1580) ;  /* 0x0000000800b47947 */ /* 0x000fec0003800000 */
.L_x_1588:
        /* <DEDUP_REMOVED lines=8> */
.L_x_1591:
[----:B------:R-:W2:Y:S02]  /*2ff0*/  LDG.E.U16 R4, desc[UR36][R4.64] ;  /* 0x0000002404047981 */ /* 0x000ea4000c1e1500 */
[----:B--2---:R-:W-:Y:S01]  /*3000*/  HADD2.F32 R16, -RZ, R4.H0_H0 ;  /* 0x20000004ff107230 */ /* 0x004fe20000004100 */
[----:B------:R-:W-:Y:S06]  /*3010*/  BRA `(.L_x_1580) ;  /* 0x0000000800887947 */ /* 0x000fec0003800000 */
.L_x_1590:
[----:B------:R-:W2:Y:S01]  /*3020*/  LDG.E.64 R4, desc[UR36][R4.64] ;  /* 0x0000002404047981 */ /* 0x000ea2000c1e1b00 */
[----:B------:R-:W-:Y:S01]  /*3030*/  UMOV UR4, 0xf0000000 ;  /* 0xf000000000047882 */ /* 0x000fe20000000000 */
[----:B------:R-:W-:Y:S01]  /*3040*/  UMOV UR5, 0x380fffff ;  /* 0x380fffff00057882 */ /* 0x000fe20000000000 */
[----:B--2---:R-:W0:Y:S01]  /*3050*/  F2F.F32.F64 R16, R4 ;  /* 0x0000000400107310 */ /* 0x004e220000301000 */
[----:B------:R-:W-:-:S14]  /*3060*/  DSETP.GEU.AND P0, PT, |R4|, UR4, PT ;  /* 0x0000000404007e2a */ /* 0x000fdc000bf0e200 */
[----:B0-----:R-:W-:Y:S01]  /*3070*/  @!P0 FMUL R16, R16, 1.175494350822287508e-38 ;  /* 0x0080000010108820 */ /* 0x001fe20000400000 */
[----:B------:R-:W-:Y:S06]  /*3080*/  BRA `(.L_x_1580) ;  /* 0x00000008006c7947 */ /* 0x000fec0003800000 */
.L_x_1581:
        /* <DEDUP_REMOVED lines=12> */
.L_x_1594:
[----:B------:R-:W2:Y:S01]  /*3150*/  LDG.E.64 R4, desc[UR36][R4.64] ;  /* 0x0000002404047981 */ /* 0x000ea2000c1e1b00 */
[----:B------:R-:W-:Y:S01]  /*3160*/  UMOV UR4, 0xf0000000 ;  /* 0xf000000000047882 */ /* 0x000fe20000000000 */
[----:B------:R-:W-:Y:S01]  /*3170*/  UMOV UR5, 0x380fffff ;  /* 0x380fffff00057882 */ /* 0x000fe20000000000 */
[----:B--2---:R-:W0:Y:S01]  /*3180*/  F2F.F32.F64 R16, R4 ;  /* 0x0000000400107310 */ /* 0x004e220000301000 */
[----:B------:R-:W-:-:S14]  /*3190*/  DSETP.GEU.AND P0, PT, |R4|, UR4, PT ;  /* 0x0000000404007e2a */ /* 0x000fdc000bf0e200 */
[----:B0-----:R-:W-:Y:S01]  /*31a0*/  @!P0 FMUL R16, R16, 1.175494350822287508e-38 ;  /* 0x0080000010108820 */ /* 0x001fe20000400000 */
[----:B------:R-:W-:Y:S06]  /*31b0*/  BRA `(.L_x_1580) ;  /* 0x0000000800207947 */ /* 0x000fec0003800000 */
.L_x_1593:
        /* <DEDUP_REMOVED lines=25> */
.L_x_1596:
        /* <DEDUP_REMOVED lines=13> */
.L_x_1595:
[----:B------:R-:W2:Y:S02]  /*3420*/  LDG.E.U16 R4, desc[UR36][R4.64] ;  /* 0x0000002404047981 */ /* 0x000ea4000c1e1500 */
[----:B--2---:R-:W-:Y:S01]  /*3430*/  IMAD.U32 R16, R4, 0x10000, RZ ;  /* 0x0001000004107824 */ /* 0x004fe200078e00ff */
[----:B------:R-:W-:Y:S06]  /*3440*/  BRA `(.L_x_1580) ;  /* 0x00000004007c7947 */ /* 0x000fec0003800000 */
.L_x_1592:
        /* <DEDUP_REMOVED lines=11> */
.L_x_1599:
[----:B------:R-:W2:Y:S02]  /*3500*/  LDG.E.U8 R4, desc[UR36][R4.64] ;  /* 0x0000002404047981 */ /* 0x000ea4000c1e1100 */
        /* <DEDUP_REMOVED lines=18> */
.L_x_1601:
[----:B------:R-:W-:Y:S05]  /*3630*/  BSYNC.RECONVERGENT B0 ;  /* 0x0000000000007941 */ /* 0x000fea0003800200 */
.L_x_1600:
[----:B------:R-:W-:Y:S01]  /*3640*/  IMAD.SHL.U32 R0, R0, 0x100000, RZ ;  /* 0x0010000000007824 */ /* 0x000fe200078e00ff */
[----:B------:R-:W-:-:S04]  /*3650*/  LEA R3, R3, 0x3b800000, 0x17 ;  /* 0x3b80000003037811 */ /* 0x000fc800078eb8ff */
[----:B------:R-:W-:Y:S01]  /*3660*/  LOP3.LUT R16, R3, R0, R7, 0xfe, !PT ;  /* 0x0000000003107212 */ /* 0x000fe200078efe07 */
[----:B------:R-:W-:Y:S06]  /*3670*/  BRA `(.L_x_1580) ;  /* 0x0000000000f07947 */ /* 0x000fec0003800000 */
.L_x_1598:
        /* <DEDUP_REMOVED lines=19> */
.L_x_1603:
[----:B------:R-:W-:Y:S05]  /*37b0*/  BSYNC.RECONVERGENT B0 ;  /* 0x0000000000007941 */ /* 0x000fea0003800200 */
.L_x_1602:
[----:B------:R-:W-:Y:S01]  /*37c0*/  IMAD.SHL.U32 R0, R0, 0x200000, RZ ;  /* 0x0020000000007824 */ /* 0x000fe200078e00ff */
[----:B------:R-:W-:-:S04]  /*37d0*/  LEA R3, R3, 0x37800000, 0x17 ;  /* 0x3780000003037811 */ /* 0x000fc800078eb8ff */
[----:B------:R-:W-:Y:S01]  /*37e0*/  LOP3.LUT R16, R3, R0, R7, 0xfe, !PT ;  /* 0x0000000003107212 */ /* 0x000fe200078efe07 */
[----:B------:R-:W-:Y:S06]  /*37f0*/  BRA `(.L_x_1580) ;  /* 0x0000000000907947 */ /* 0x000fec0003800000 */
.L_x_1597:
        /* <DEDUP_REMOVED lines=14> */
.L_x_1585:
        /* <DEDUP_REMOVED lines=16> */
.L_x_1606:
[----:B------:R-:W-:Y:S05]  /*39e0*/  BRA `(.L_x_1580) ;  /* 0x0000000000147947 */ /* 0x000fea0003800000 */
.L_x_1605:
[----:B------:R-:W2:Y:S02]  /*39f0*/  LDG.E.64 R4, desc[UR36][R4.64] ;  /* 0x0000002404047981 */ /* 0x000ea4000c1e1b00 */
[----:B--2---:R0:W2:Y:S01]  /*3a00*/  I2F.U64 R16, R4 ;  /* 0x0000000400107312 */ /* 0x0040a20000301000 */
[----:B------:R-:W-:Y:S05]  /*3a10*/  BRA `(.L_x_1580) ;  /* 0x0000000000087947 */ /* 0x000fea0003800000 */
.L_x_1604:
[----:B------:R-:W2:Y:S02]  /*3a20*/  LDG.E R4, desc[UR36][R4.64] ;  /* 0x0000002404047981 */ /* 0x000ea4000c1e1900 */
[----:B--2---:R-:W-:-:S07]  /*3a30*/  I2FP.F32.U32 R16, R4 ;  /* 0x0000000400107245 */ /* 0x004fce0000201000 */
.L_x_1580:
[----:B------:R-:W-:Y:S05]  /*3a40*/  BSYNC.RECONVERGENT B6 ;  /* 0x0000000000067941 */ /* 0x000fea0003800200 */
.L_x_1579:
[C---:B------:R-:W-:Y:S01]  /*3a50*/  VIADD R0, R25.reuse, 0x100 ;  /* 0x0000010019007836 */ /* 0x040fe20000000000 */
[CC--:B------:R-:W-:Y:S01]  /*3a60*/  ISETP.GE.AND P0, PT, R25.reuse, R17.reuse, PT ;  /* 0x000000111900720c */ /* 0x0c0fe20003f06270 */
[C---:B------:R-:W-:Y:S01]  /*3a70*/  VIADD R26, R25.reuse, 0x80 ;  /* 0x00000080191a7836 */ /* 0x040fe20000000000 */
[----:B------:R-:W-:Y:S02]  /*3a80*/  BSSY.RECONVERGENT B6, `(.L_x_1607) ;  /* 0x0000109000067945 */ /* 0x000fe40003800200 */
[-C--:B------:R-:W-:Y:S01]  /*3a90*/  ISETP.GE.AND P2, PT, R0, R17.reuse, PT ;  /* 0x000000110000720c */ /* 0x080fe20003f46270 */
[----:B------:R-:W-:Y:S01]  /*3aa0*/  VIADD R0, R25, 0x180 ;  /* 0x0000018019007836 */ /* 0x000fe20000000000 */
[----:B------:R-:W-:-:S04]  /*3ab0*/  ISETP.GE.AND P1, PT, R26, R17, PT ;  /* 0x000000111a00720c */ /* 0x000fc80003f26270 */
[----:B------:R-:W-:-:S03]  /*3ac0*/  ISETP.GE.AND P3, PT, R0, R17, PT ;  /* 0x000000110000720c */ /* 0x000fc60003f66270 */
[----:B-1-3-5:R-:W-:-:S04]  /*3ad0*/  @!P0 FMUL.RZ R0, R22, 0.15915493667125701904 ;  /* 0x3e22f98316008820 */ /* 0x02afc8000040c000 */
[----:B0-2---:R-:W-:Y:S01]  /*3ae0*/  @!P2 FMUL.RZ R19, R19, 0.15915493667125701904 ;  /* 0x3e22f9831313a820 */ /* 0x005fe2000040c000 */
[----:B----4-:R0:W1:Y:S01]  /*3af0*/  @!P0 MUFU.SIN R4, R0 ;  /* 0x0000000000048308 */ /* 0x0100620000000400 */
[----:B------:R-:W-:-:S04]  /*3b00*/  @!P1 FMUL.RZ R3, R18, 0.15915493667125701904 ;  /* 0x3e22f98312039820 */ /* 0x000fc8000040c000 */
[----:B------:R-:W-:Y:S02]  /*3b10*/  @!P3 FMUL.RZ R5, R16, 0.15915493667125701904 ;  /* 0x3e22f9831005b820 */ /* 0x000fe4000040c000 */
[----:B------:R-:W2:Y:S01]  /*3b20*/  LDC.U8 R16, c[0x0][0x3a4] ;  /* 0x0000e900ff107b82 */ /* 0x000ea20000000000 */
[----:B------:R0:W3:Y:S08]  /*3b30*/  @!P2 MUFU.SIN R22, R19 ;  /* 0x000000130016a308 */ /* 0x0000f00000000400 */
[----:B------:R0:W4:Y:S08]  /*3b40*/  @!P3 MUFU.SIN R24, R5 ;  /* 0x000000050018b308 */ /* 0x0001300000000400 */
[----:B------:R0:W0:Y:S01]  /*3b50*/  @!P1 MUFU.SIN R18, R3 ;  /* 0x0000000300129308 */ /* 0x0000220000000400 */
[----:B-1-3--:R-:W-:Y:S05]  /*3b60*/  @P0 BRA `(.L_x_1608) ;  /* 0x0000000c00e80947 */ /* 0x00afea0003800000 */
[----:B------:R-:W1:Y:S01]  /*3b70*/  LDCU UR4, c[0x0][0x3a8] ;  /* 0x00007500ff0477ac */ /* 0x000e620008000800 */
[----:B------:R-:W3:Y:S01]  /*3b80*/  LDC.64 R8, c[0x0][0x388] ;  /* 0x0000e200ff087b82 */ /* 0x000ee20000000a00 */
[----:B0-----:R-:W-:Y:S01]  /*3b90*/  IMAD R0, R2, 0x200, R25 ;  /* 0x0000020002007824 */ /* 0x001fe200078e0219 */
[----:B--2---:R-:W-:-:S03]  /*3ba0*/  PRMT R5, R16, 0x9910, RZ ;  /* 0x0000991010057816 */ /* 0x004fc600000000ff */
[----:B-1----:R-:W-:Y:S02]  /*3bb0*/  IMAD R3, R0, UR4, RZ ;  /* 0x0000000400037c24 */ /* 0x002fe4000f8e02ff */
[----:B------:R-:W-:-:S05]  /*3bc0*/  IMAD.MOV.U32 R0, RZ, RZ, R5 ;  /* 0x000000ffff007224 */ /* 0x000fca00078e0005 */
[----:B------:R-:W-:Y:S02]  /*3bd0*/  ISETP.GT.AND P0, PT, R0, 0x9, PT ;  /* 0x000000090000780c */ /* 0x000fe40003f04270 */
[----:B---3--:R-:W-:-:S05]  /*3be0*/  IADD3 R8, P1, PT, R3, R8, RZ ;  /* 0x0000000803087210 */ /* 0x008fca0007f3e0ff */
        /* <DEDUP_REMOVED lines=10> */
[----:B------:R-:W0:Y:S01]  /*3c90*/  F2I.FTZ.TRUNC.NTZ R3, R4 ;  /* 0x0000000400037305 */ /* 0x000e22000021f100 */
[----:B------:R-:W-:Y:S01]  /*3ca0*/  IMAD.MOV.U32 R25, RZ, RZ, R26 ;  /* 0x000000ffff197224 */ /* 0x000fe200078e001a */
[----:B0-----:R0:W-:Y:S01]  /*3cb0*/  STG.E.U8 desc[UR36][R8.64], R3 ;  /* 0x0000000308007986 */ /* 0x0011e2000c101124 */
[----:B------:R-:W-:Y:S05]  /*3cc0*/  BRA `(.L_x_1608) ;  /* 0x0000000c00907947 */ /* 0x000fea0003800000 */
.L_x_1612:
[----:B------:R-:W0:Y:S01]  /*3cd0*/  F2I.S64.TRUNC R4, R4 ;  /* 0x0000000400047311 */ /* 0x000e22000020d900 */
[----:B------:R-:W-:Y:S02]  /*3ce0*/  IMAD.MOV.U32 R25, RZ, RZ, R26 ;  /* 0x000000ffff197224 */ /* 0x000fe400078e001a */
[----:B0-----:R-:W-:-:S05]  /*3cf0*/  IMAD.MOV.U32 R3, RZ, RZ, R4 ;  /* 0x000000ffff037224 */ /* 0x001fca00078e0004 */
[----:B------:R0:W-:Y:S01]  /*3d00*/  STG.E.U8 desc[UR36][R8.64], R3 ;  /* 0x0000000308007986 */ /* 0x0001e2000c101124 */
[----:B------:R-:W-:Y:S05]  /*3d10*/  BRA `(.L_x_1608) ;  /* 0x0000000c007c7947 */ /* 0x000fea0003800000 */
.L_x_1611:
[----:B------:R-:W-:-:S13]  /*3d20*/  ISETP.NE.AND P0, PT, R0, 0x2, PT ;  /* 0x000000020000780c */ /* 0x000fda0003f05270 */
[----:B------:R-:W-:Y:S05]  /*3d30*/  @!P0 BRA `(.L_x_1614) ;  /* 0x0000000000308947 */ /* 0x000fea0003800000 */
[----:B------:R-:W-:-:S13]  /*3d40*/  ISETP.NE.AND P0, PT, R0, 0x3, PT ;  /* 0x000000030000780c */ /* 0x000fda0003f05270 */
[----:B------:R-:W-:Y:S05]  /*3d50*/  @!P0 BRA `(.L_x_1615) ;  /* 0x0000000000188947 */ /* 0x000fea0003800000 */
[----:B------:R-:W-:-:S13]  /*3d60*/  ISETP.NE.AND P0, PT, R0, 0x4, PT ;  /* 0x000000040000780c */ /* 0x000fda0003f05270 */
[----:B------:R-:W-:Y:S05]  /*3d70*/  @P0 BRA `(.L_x_1613) ;  /* 0x0000000800c00947 */ /* 0x000fea0003800000 */
[----:B------:R-:W0:Y:S01]  /*3d80*/  F2I.S64.TRUNC R4, R4 ;  /* 0x0000000400047311 */ /* 0x000e22000020d900 */
[----:B------:R-:W-:Y:S01]  /*3d90*/  IMAD.MOV.U32 R25, RZ, RZ, R26 ;  /* 0x000000ffff197224 */ /* 0x000fe200078e001a */
[----:B0-----:R0:W-:Y:S01]  /*3da0*/  STG.E.64 desc[UR36][R8.64], R4 ;  /* 0x0000000408007986 */ /* 0x0011e2000c101b24 */
[----:B------:R-:W-:Y:S05]  /*3db0*/  BRA `(.L_x_1608) ;  /* 0x0000000c00547947 */ /* 0x000fea0003800000 */
.L_x_1615:
[----:B------:R-:W0:Y:S01]  /*3dc0*/  F2I.FTZ.TRUNC.NTZ R3, R4 ;  /* 0x0000000400037305 */ /* 0x000e22000021f100 */
[----:B------:R-:W-:Y:S01]  /*3dd0*/  IMAD.MOV.U32 R25, RZ, RZ, R26 ;  /* 0x000000ffff197224 */ /* 0x000fe200078e001a */
[----:B0-----:R0:W-:Y:S01]  /*3de0*/  STG.E desc[UR36][R8.64], R3 ;  /* 0x0000000308007986 */ /* 0x0011e2000c101924 */
[----:B------:R-:W-:Y:S05]  /*3df0*/  BRA `(.L_x_1608) ;  /* 0x0000000c00447947 */ /* 0x000fea0003800000 */
.L_x_1614:
[----:B------:R-:W0:Y:S01]  /*3e00*/  F2I.FTZ.TRUNC.NTZ R3, R4 ;  /* 0x0000000400037305 */ /* 0x000e22000021f100 */
[----:B------:R-:W-:Y:S01]  /*3e10*/  IMAD.MOV.U32 R25, RZ, RZ, R26 ;  /* 0x000000ffff197224 */ /* 0x000fe200078e001a */
[----:B0-----:R0:W-:Y:S01]  /*3e20*/  STG.E.U16 desc[UR36][R8.64], R3 ;  /* 0x0000000308007986 */ /* 0x0011e2000c101524 */
[----:B------:R-:W-:Y:S05]  /*3e30*/  BRA `(.L_x_1608) ;  /* 0x0000000c00347947 */ /* 0x000fea0003800000 */
.L_x_1610:
[----:B------:R-:W-:-:S13]  /*3e40*/  ISETP.GT.AND P0, PT, R0, 0x6, PT ;  /* 0x000000060000780c */ /* 0x000fda0003f04270 */
[----:B------:R-:W-:Y:S05]  /*3e50*/  @P0 BRA `(.L_x_1616) ;  /* 0x00000000002c0947 */ /* 0x000fea0003800000 */
[----:B------:R-:W-:-:S13]  /*3e60*/  ISETP.NE.AND P0, PT, R0, 0x5, PT ;  /* 0x000000050000780c */ /* 0x000fda0003f05270 */
[----:B------:R-:W-:Y:S05]  /*3e70*/  @!P0 BRA `(.L_x_1617) ;  /* 0x0000000000148947 */ /* 0x000fea0003800000 */
[----:B------:R-:W-:-:S13]  /*3e80*/  ISETP.NE.AND P0, PT, R0, 0x6, PT ;  /* 0x000000060000780c */ /* 0x000fda0003f05270 */
[----:B------:R-:W-:Y:S05]  /*3e90*/  @P0 BRA `(.L_x_1613) ;  /* 0x0000000800780947 */ /* 0x000fea0003800000 */
[----:B------:R0:W-:Y:S01]  /*3ea0*/  STG.E desc[UR36][R8.64], R4 ;  /* 0x0000000408007986 */ /* 0x0001e2000c101924 */
[----:B------:R-:W-:Y:S01]  /*3eb0*/  IMAD.MOV.U32 R25, RZ, RZ, R26 ;  /* 0x000000ffff197224 */ /* 0x000fe200078e001a */
[----:B------:R-:W-:Y:S06]  /*3ec0*/  BRA `(.L_x_1608) ;  /* 0x0000000c00107947 */ /* 0x000fec0003800000 */
.L_x_1617:
[----:B------:R-:W-:Y:S01]  /*3ed0*/  F2FP.F16.F32.PACK_AB R4, RZ, R4 ;  /* 0x00000004ff04723e */ /* 0x000fe200000000ff */
[----:B------:R-:W-:-:S04]  /*3ee0*/  IMAD.MOV.U32 R25, RZ, RZ, R26 ;  /* 0x000000ffff197224 */ /* 0x000fc800078e001a */
[----:B------:R0:W-:Y:S01]  /*3ef0*/  STG.E.U16 desc[UR36][R8.64], R4 ;  /* 0x0000000408007986 */ /* 0x0001e2000c101524 */
[----:B------:R-:W-:Y:S05]  /*3f00*/  BRA `(.L_x_1608) ;  /* 0x0000000c00007947 */ /* 0x000fea0003800000 */
.L_x_1616:
[----:B------:R-:W-:-:S13]  /*3f10*/  ISETP.NE.AND P0, PT, R0, 0x7, PT ;  /* 0x000000070000780c */ /* 0x000fda0003f05270 */
[----:B------:R-:W-:Y:S05]  /*3f20*/  @!P0 BRA `(.L_x_1618) ;  /* 0x0000000000348947 */ /* 0x000fea0003800000 */
[----:B------:R-:W-:-:S13]  /*3f30*/  ISETP.NE.AND P0, PT, R0, 0x8, PT ;  /* 0x000000080000780c */ /* 0x000fda0003f05270 */
[----:B------:R-:W-:Y:S05]  /*3f40*/  @!P0 BRA `(.L_x_1619) ;  /* 0x0000000000188947 */ /* 0x000fea0003800000 */
[----:B------:R-:W-:-:S13]  /*3f50*/  ISETP.NE.AND P0, PT, R0, 0x9, PT ;  /* 0x000000090000780c */ /* 0x000fda0003f05270 */
[----:B------:R-:W-:Y:S05]  /*3f60*/  @P0 BRA `(.L_x_1613) ;  /* 0x0000000800440947 */ /* 0x000fea0003800000 */
[----:B------:R-:W-:Y:S02]  /*3f70*/  IMAD.MOV.U32 R5, RZ, RZ, RZ ;  /* 0x000000ffff057224 */ /* 0x000fe400078e00ff */
[----:B------:R-:W-:-:S03]  /*3f80*/  IMAD.MOV.U32 R25, RZ, RZ, R26 ;  /* 0x000000ffff197224 */ /* 0x000fc600078e001a */
[----:B------:R0:W-:Y:S01]  /*3f90*/  STG.E.64 desc[UR36][R8.64], R4 ;  /* 0x0000000408007986 */ /* 0x0001e2000c101b24 */
[----:B------:R-:W-:Y:S05]  /*3fa0*/  BRA `(.L_x_1608) ;  /* 0x0000000800d87947 */ /* 0x000fea0003800000 */
.L_x_1619:
[----:B------:R-:W-:Y:S01]  /*3fb0*/  F2FP.F16.F32.PACK_AB R3, RZ, R4 ;  /* 0x00000004ff03723e */ /* 0x000fe200000000ff */
[----:B------:R-:W-:-:S03]  /*3fc0*/  IMAD.MOV.U32 R25, RZ, RZ, R26 ;  /* 0x000000ffff197224 */ /* 0x000fc600078e001a */
[----:B------:R-:W-:-:S05]  /*3fd0*/  PRMT R3, R3, 0x5410, RZ ;  /* 0x0000541003037816 */ /* 0x000fca00000000ff */
[----:B------:R0:W-:Y:S01]  /*3fe0*/  STG.E desc[UR36][R8.64], R3 ;  /* 0x0000000308007986 */ /* 0x0001e2000c101924 */
[----:B------:R-:W-:Y:S05]  /*3ff0*/  BRA `(.L_x_1608) ;  /* 0x0000000800c47947 */ /* 0x000fea0003800000 */
.L_x_1618:
[----:B------:R-:W-:Y:S01]  /*4000*/  FMUL.FTZ R4, R4, 1 ;  /* 0x3f80000004047820 */ /* 0x000fe20000410000 */
[----:B------:R-:W-:-:S05]  /*4010*/  IMAD.MOV.U32 R25, RZ, RZ, R26 ;  /* 0x000000ffff197224 */ /* 0x000fca00078e001a */
[----:B------:R-:W0:Y:S02]  /*4020*/  F2F.F64.F32 R4, R4 ;  /* 0x0000000400047310 */ /* 0x000e240000201800 */
[----:B0-----:R0:W-:Y:S01]  /*4030*/  STG.E.64 desc[UR36][R8.64], R4 ;  /* 0x0000000408007986 */ /* 0x0011e2000c101b24 */
[----:B------:R-:W-:Y:S05]  /*4040*/  BRA `(.L_x_1608) ;  /* 0x0000000800b07947 */ /* 0x000fea0003800000 */
.L_x_1609:
        /* <DEDUP_REMOVED lines=8> */
[----:B------:R-:W-:Y:S01]  /*40d0*/  FSETP.NEU.FTZ.AND P0, PT, R4, RZ, PT ;  /* 0x000000ff0400720b */ /* 0x000fe20003f1d000 */
[----:B------:R-:W-:-:S03]  /*40e0*/  IMAD.MOV.U32 R25, RZ, RZ, R26 ;  /* 0x000000ffff197224 */ /* 0x000fc600078e001a */
[----:B------:R-:W-:-:S05]  /*40f0*/  SEL R3, RZ, 0x1, !P0 ;  /* 0x00000001ff037807 */ /* 0x000fca0004000000 */
[----:B------:R0:W-:Y:S01]  /*4100*/  STG.E.U8 desc[UR36][R8.64], R3 ;  /* 0x0000000308007986 */ /* 0x0001e2000c101124 */
[----:B------:R-:W-:Y:S05]  /*4110*/  BRA `(.L_x_1608) ;  /* 0x00000008007c7947 */ /* 0x000fea0003800000 */
.L_x_1622:
[----:B------:R-:W-:Y:S01]  /*4120*/  FMUL.FTZ R4, R4, 1 ;  /* 0x3f80000004047820 */ /* 0x000fe20000410000 */
[----:B------:R-:W-:Y:S01]  /*4130*/  CS2R R6, SRZ ;  /* 0x0000000000067805 */ /* 0x000fe2000001ff00 */
[----:B------:R-:W-:-:S04]  /*4140*/  IMAD.MOV.U32 R25, RZ, RZ, R26 ;  /* 0x000000ffff197224 */ /* 0x000fc800078e001a */
[----:B------:R-:W0:Y:S02]  /*4150*/  F2F.F64.F32 R4, R4 ;  /* 0x0000000400047310 */ /* 0x000e240000201800 */
[----:B0-----:R0:W-:Y:S01]  /*4160*/  STG.E.128 desc[UR36][R8.64], R4 ;  /* 0x0000000408007986 */ /* 0x0011e2000c101d24 */
[----:B------:R-:W-:Y:S05]  /*4170*/  BRA `(.L_x_1608) ;  /* 0x0000000800647947 */ /* 0x000fea0003800000 */
.L_x_1621:
[----:B------:R-:W-:-:S13]  /*4180*/  ISETP.NE.AND P0, PT, R0, 0xf, PT ;  /* 0x0000000f0000780c */ /* 0x000fda0003f05270 */
[----:B------:R-:W-:Y:S05]  /*4190*/  @!P0 BRA `(.L_x_1623) ;  /* 0x0000000000a08947 */ /* 0x000fea0003800000 */
[----:B------:R-:W-:-:S13]  /*41a0*/  ISETP.NE.AND P0, PT, R0, 0x17, PT ;  /* 0x000000170000780c */ /* 0x000fda0003f05270 */
[----:B------:R-:W-:Y:S05]  /*41b0*/  @!P0 BRA `(.L_x_1624) ;  /* 0x00000000004c8947 */ /* 0x000fea0003800000 */
[----:B------:R-:W-:-:S13]  /*41c0*/  ISETP.NE.AND P0, PT, R0, 0x18, PT ;  /* 0x000000180000780c */ /* 0x000fda0003f05270 */
[----:B------:R-:W-:Y:S05]  /*41d0*/  @P0 BRA `(.L_x_1613) ;  /* 0x0000000400a80947 */ /* 0x000fea0003800000 */
[----:B------:R-:W-:Y:S01]  /*41e0*/  LOP3.LUT R6, R4, 0x7fffffff, RZ, 0xc0, !PT ;  /* 0x7fffffff04067812 */ /* 0x000fe200078ec0ff */
[----:B------:R-:W-:Y:S01]  /*41f0*/  BSSY.RECONVERGENT B0, `(.L_x_1625) ;  /* 0x000000b000007945 */ /* 0x000fe20003800200 */
[----:B------:R-:W-:Y:S01]  /*4200*/  SHF.R.U32.HI R5, RZ, 0x18, R4 ;  /* 0x00000018ff057819 */ /* 0x000fe20000011604 */
[----:B------:R-:W-:Y:S01]  /*4210*/  IMAD.MOV.U32 R0, RZ, RZ, 0x7f ;  /* 0x0000007fff007424 */ /* 0x000fe200078e00ff */
        /* <DEDUP_REMOVED lines=8> */
.L_x_1626:
[----:B------:R-:W-:Y:S05]  /*42a0*/  BSYNC.RECONVERGENT B0 ;  /* 0x0000000000007941 */ /* 0x000fea0003800200 */
.L_x_1625:
[----:B------:R-:W-:Y:S01]  /*42b0*/  LOP3.LUT R5, R0, 0x80, R5, 0xf8, !PT ;  /* 0x0000008000057812 */ /* 0x000fe200078ef805 */
[----:B------:R-:W-:-:S04]  /*42c0*/  IMAD.MOV.U32 R25, RZ, RZ, R26 ;  /* 0x000000ffff197224 */ /* 0x000fc800078e001a */
[----:B------:R0:W-:Y:S01]  /*42d0*/  STG.E.U8 desc[UR36][R8.64], R5 ;  /* 0x0000000508007986 */ /* 0x0001e2000c101124 */
[----:B------:R-:W-:Y:S05]  /*42e0*/  BRA `(.L_x_1608) ;  /* 0x0000000800087947 */ /* 0x000fea0003800000 */
.L_x_1624:
[----:B------:R-:W-:Y:S01]  /*42f0*/  LOP3.LUT R5, R4, 0x7fffffff, RZ, 0xc0, !PT ;  /* 0x7fffffff04057812 */ /* 0x000fe200078ec0ff */
        /* <DEDUP_REMOVED lines=13> */
.L_x_1628:
[----:B------:R-:W-:Y:S05]  /*43d0*/  BSYNC.RECONVERGENT B0 ;  /* 0x0000000000007941 */ /* 0x000fea0003800200 */
.L_x_1627:
[----:B------:R-:W-:Y:S01]  /*43e0*/  LOP3.LUT R3, R0, 0x80, R7, 0xf8, !PT ;  /* 0x0000008000037812 */ /* 0x000fe200078ef807 */
[----:B------:R-:W-:-:S04]  /*43f0*/  IMAD.MOV.U32 R25, RZ, RZ, R26 ;  /* 0x000000ffff197224 */ /* 0x000fc800078e001a */
[----:B------:R0:W-:Y:S01]  /*4400*/  STG.E.U8 desc[UR36][R8.64], R3 ;  /* 0x0000000308007986 */ /* 0x0001e2000c101124 */
[----:B------:R-:W-:Y:S05]  /*4410*/  BRA `(.L_x_1608) ;  /* 0x0000000400bc7947 */ /* 0x000fea0003800000 */
.L_x_1623:
[----:B------:R-:W-:Y:S01]  /*4420*/  F2FP.BF16.F32.PACK_AB R4, RZ, R4 ;  /* 0x00000004ff04723e */ /* 0x000fe200000010ff */
[----:B------:R-:W-:-:S04]  /*4430*/  IMAD.MOV.U32 R25, RZ, RZ, R26 ;  /* 0x000000ffff197224 */ /* 0x000fc800078e001a */
[----:B------:R0:W-:Y:S01]  /*4440*/  STG.E.U16 desc[UR36][R8.64], R4 ;  /* 0x0000000408007986 */ /* 0x0001e2000c101524 */
[----:B------:R-:W-:Y:S05]  /*4450*/  BRA `(.L_x_1608) ;  /* 0x0000000400ac7947 */ /* 0x000fea0003800000 */
.L_x_1620:
        /* <DEDUP_REMOVED lines=8> */
[----:B------:R-:W0:Y:S01]  /*44e0*/  F2I.FTZ.U32.TRUNC.NTZ R3, R4 ;  /* 0x0000000400037305 */ /* 0x000e22000021f000 */
[----:B------:R-:W-:Y:S01]  /*44f0*/  IMAD.MOV.U32 R25, RZ, RZ, R26 ;  /* 0x000000ffff197224 */ /* 0x000fe200078e001a */
[----:B0-----:R1:W-:Y:S01]  /*4500*/  STG.E.U16 desc[UR36][R8.64], R3 ;  /* 0x0000000308007986 */ /* 0x0013e2000c101524 */
[----:B------:R-:W-:Y:S05]  /*4510*/  BRA `(.L_x_1608) ;  /* 0x00000004007c7947 */ /* 0x000fea0003800000 */
.L_x_1631:
[----:B------:R-:W-:Y:S01]  /*4520*/  LOP3.LUT R3, R4, 0x7fffffff, RZ, 0xc0, !PT ;  /* 0x7fffffff04037812 */ /* 0x000fe200078ec0ff */
        /* <DEDUP_REMOVED lines=11> */
.L_x_1634:
[----:B------:R-:W-:-:S04]  /*45e0*/  SHF.R.U32.HI R0, RZ, 0x14, R4 ;  /* 0x00000014ff007819 */ /* 0x000fc80000011604 */
[----:B------:R-:W-:-:S04]  /*45f0*/  LOP3.LUT R3, R0, 0x1, RZ, 0xc0, !PT ;  /* 0x0000000100037812 */ /* 0x000fc800078ec0ff */
[----:B------:R-:W-:-:S04]  /*4600*/  IADD3 R0, PT, PT, R4, 0x487ffff, R3 ;  /* 0x0487ffff04007810 */ /* 0x000fc80007ffe003 */
[----:B------:R-:W-:-:S04]  /*4610*/  SHF.R.U32.HI R0, RZ, 0x14, R0 ;  /* 0x00000014ff007819 */ /* 0x000fc80000011600 */
[----:B------:R-:W-:-:S07]  /*4620*/  LOP3.LUT R3, R0, 0xff, RZ, 0xc0, !PT ;  /* 0x000000ff00037812 */ /* 0x000fce00078ec0ff */
.L_x_1635:
[----:B------:R-:W-:-:S04]  /*4630*/  SHF.R.U32.HI R4, RZ, 0x18, R4 ;  /* 0x00000018ff047819 */ /* 0x000fc80000011604 */
[----:B------:R-:W-:-:S04]  /*4640*/  LOP3.LUT R3, R3, 0x80, R4, 0xf8, !PT ;  /* 0x0000008003037812 */ /* 0x000fc800078ef804 */
[----:B------:R-:W-:-:S07]  /*4650*/  PRMT R0, R3, 0x7610, R0 ;  /* 0x0000761003007816 */ /* 0x000fce0000000000 */
.L_x_1633:
[----:B------:R-:W-:Y:S05]  /*4660*/  BSYNC.RECONVERGENT B0 ;  /* 0x0000000000007941 */ /* 0x000fea0003800200 */
.L_x_1632:
[----:B------:R3:W-:Y:S01]  /*4670*/  STG.E.U8 desc[UR36][R8.64], R0 ;  /* 0x0000000008007986 */ /* 0x0007e2000c101124 */
[----:B------:R-:W-:Y:S01]  /*4680*/  IMAD.MOV.U32 R25, RZ, RZ, R26 ;  /* 0x000000ffff197224 */ /* 0x000fe200078e001a */
[----:B------:R-:W-:Y:S06]  /*4690*/  BRA `(.L_x_1608) ;  /* 0x00000004001c7947 */ /* 0x000fec0003800000 */
.L_x_1630:
        /* <DEDUP_REMOVED lines=12> */
.L_x_1638:
[----:B------:R-:W-:-:S04]  /*4760*/  SHF.R.U32.HI R0, RZ, 0x15, R4 ;  /* 0x00000015ff007819 */ /* 0x000fc80000011604 */
[----:B------:R-:W-:-:S04]  /*4770*/  LOP3.LUT R3, R0, 0x1, RZ, 0xc0, !PT ;  /* 0x0000000100037812 */ /* 0x000fc800078ec0ff */
[----:B------:R-:W-:-:S04]  /*4780*/  IADD3 R0, PT, PT, R4, 0x88fffff, R3 ;  /* 0x088fffff04007810 */ /* 0x000fc80007ffe003 */
[----:B------:R-:W-:-:S04]  /*4790*/  SHF.R.U32.HI R0, RZ, 0x15, R0 ;  /* 0x00000015ff007819 */ /* 0x000fc80000011600 */
[----:B------:R-:W-:-:S07]  /*47a0*/  LOP3.LUT R3, R0, 0xff, RZ, 0xc0, !PT ;  /* 0x000000ff00037812 */ /* 0x000fce00078ec0ff */
.L_x_1639:
[----:B------:R-:W-:-:S04]  /*47b0*/  SHF.R.U32.HI R4, RZ, 0x18, R4 ;  /* 0x00000018ff047819 */ /* 0x000fc80000011604 */
[----:B------:R-:W-:-:S04]  /*47c0*/  LOP3.LUT R3, R3, 0x80, R4, 0xf8, !PT ;  /* 0x0000008003037812 */ /* 0x000fc800078ef804 */
[----:B------:R-:W-:-:S07]  /*47d0*/  PRMT R0, R3, 0x7610, R0 ;  /* 0x0000761003007816 */ /* 0x000fce0000000000 */
.L_x_1637:
[----:B------:R-:W-:Y:S05]  /*47e0*/  BSYNC.RECONVERGENT B0 ;  /* 0x0000000000007941 */ /* 0x000fea0003800200 */
.L_x_1636:
[----:B------:R0:W-:Y:S01]  /*47f0*/  STG.E.U8 desc[UR36][R8.64], R0 ;  /* 0x0000000008007986 */ /* 0x0001e2000c101124 */
[----:B------:R-:W-:Y:S01]  /*4800*/  IMAD.MOV.U32 R25, RZ, RZ, R26 ;  /* 0x000000ffff197224 */ /* 0x000fe200078e001a */
[----:B------:R-:W-:Y:S06]  /*4810*/  BRA `(.L_x_1608) ;  /* 0x0000000000bc7947 */ /* 0x000fec0003800000 */
.L_x_1629:
[----:B------:R-:W-:-:S13]  /*4820*/  ISETP.NE.AND P0, PT, R0, 0x1c, PT ;  /* 0x0000001c0000780c */ /* 0x000fda0003f05270 */
[----:B------:R-:W-:Y:S05]  /*4830*/  @!P0 BRA `(.L_x_1640) ;  /* 0x0000000000a88947 */ /* 0x000fea0003800000 */
[----:B------:R-:W-:-:S13]  /*4840*/  ISETP.NE.AND P0, PT, R0, 0x1d, PT ;  /* 0x0000001d0000780c */ /* 0x000fda0003f05270 */
[----:B------:R-:W-:Y:S05]  /*4850*/  @!P0 BRA `(.L_x_1641) ;  /* 0x0000000000908947 */ /* 0x000fea0003800000 */
[----:B------:R-:W-:-:S13]  /*4860*/  ISETP.NE.AND P0, PT, R0, 0x2c, PT ;  /* 0x0000002c0000780c */ /* 0x000fda0003f05270 */
[----:B------:R-:W-:Y:S05]  /*4870*/  @!P0 BRA `(.L_x_1642) ;  /* 0x0000000000488947 */ /* 0x000fea0003800000 */
.L_x_1613:
        /* <DEDUP_REMOVED lines=15> */
[----:B--2-4-:R-:W-:Y:S05]  /*4970*/  CALL.ABS.NOINC R14 ;  /* 0x000000000e007343 */ /* 0x014fea0003c00000 */
.L_x_1643:
[----:B------:R-:W-:Y:S01]  /*4980*/  IMAD.MOV.U32 R25, RZ, RZ, R26 ;  /* 0x000000ffff197224 */ /* 0x000fe200078e001a */
[----:B------:R-:W-:Y:S06]  /*4990*/  BRA `(.L_x_1608) ;  /* 0x00000000005c7947 */ /* 0x000fec0003800000 */
.L_x_1642:
[----:B------:R-:W-:Y:S01]  /*49a0*/  SHF.R.U32.HI R5, RZ, 0x17, R4 ;  /* 0x00000017ff057819 */ /* 0x000fe20000011604 */
[----:B------:R-:W-:-:S03]  /*49b0*/  IMAD.MOV.U32 R25, RZ, RZ, R26 ;  /* 0x000000ffff197224 */ /* 0x000fc600078e001a */
        /* <DEDUP_REMOVED lines=14> */
.L_x_1641:
[----:B------:R-:W0:Y:S01]  /*4aa0*/  F2I.U64.TRUNC R4, R4 ;  /* 0x0000000400047311 */ /* 0x000e22000020d800 */
[----:B------:R-:W-:Y:S01]  /*4ab0*/  IMAD.MOV.U32 R25, RZ, RZ, R26 ;  /* 0x000000ffff197224 */ /* 0x000fe200078e001a */
[----:B0-----:R0:W-:Y:S01]  /*4ac0*/  STG.E.64 desc[UR36][R8.64], R4 ;  /* 0x0000000408007986 */ /* 0x0011e2000c101b24 */
[----:B------:R-:W-:Y:S05]  /*4ad0*/  BRA `(.L_x_1608) ;  /* 0x00000000000c7947 */ /* 0x000fea0003800000 */
.L_x_1640:
[----:B------:R-:W0:Y:S01]  /*4ae0*/  F2I.FTZ.U32.TRUNC.NTZ R3, R4 ;  /* 0x0000000400037305 */ /* 0x000e22000021f000 */
[----:B------:R-:W-:Y:S01]  /*4af0*/  IMAD.MOV.U32 R25, RZ, RZ, R26 ;  /* 0x000000ffff197224 */ /* 0x000fe200078e001a */
[----:B0-----:R0:W-:Y:S06]  /*4b00*/  STG.E desc[UR36][R8.64], R3 ;  /* 0x0000000308007986 */ /* 0x0011ec000c101924 */
.L_x_1608:
[----:B------:R-:W-:Y:S05]  /*4b10*/  BSYNC.RECONVERGENT B6 ;  /* 0x0000000000067941 */ /* 0x000fea0003800200 */
.L_x_1607:
[----:B------:R-:W-:Y:S01]  /*4b20*/  ISETP.GE.AND P0, PT, R25, R17, PT ;  /* 0x000000111900720c */ /* 0x000fe20003f06270 */
[----:B------:R-:W-:-:S12]  /*4b30*/  BSSY.RECONVERGENT B6, `(.L_x_1644) ;  /* 0x00001cc000067945 */ /* 0x000fd80003800200 */
[----:B------:R-:W-:Y:S05]  /*4b40*/  @P0 BRA `(.L_x_1645) ;  /* 0x0000001c00280947 */ /* 0x000fea0003800000 */
[----:B------:R-:W5:Y:S01]  /*4b50*/  LDCU UR4, c[0x0][0x3a8] ;  /* 0x00007500ff0477ac */ /* 0x000f620008000800 */
[----:B01-3--:R-:W0:Y:S01]  /*4b60*/  LDC.64 R8, c[0x0][0x388] ;  /* 0x0000e200ff087b82 */ /* 0x00be220000000a00 */
[----:B------:R-:W-:Y:S01]  /*4b70*/  IMAD R0, R2, 0x200, R25 ;  /* 0x0000020002007824 */ /* 0x000fe200078e0219 */
[----:B--2---:R-:W-:-:S03]  /*4b80*/  PRMT R4, R16, 0x9910, RZ ;  /* 0x0000991010047816 */ /* 0x004fc600000000ff */
        /* <DEDUP_REMOVED lines=14> */
[----:B------:R-:W0:Y:S02]  /*4c70*/  F2I.FTZ.TRUNC.NTZ R3, R18 ;  /* 0x0000001200037305 */ /* 0x000e24000021f100 */
[----:B0-----:R0:W-:Y:S01]  /*4c80*/  STG.E.U8 desc[UR36][R8.64], R3 ;  /* 0x0000000308007986 */ /* 0x0011e2000c101124 */
[----:B------:R-:W-:Y:S05]  /*4c90*/  BRA `(.L_x_1651) ;  /* 0x0000000c00387947 */ /* 0x000fea0003800000 */
.L_x_1649:
[----:B------:R-:W0:Y:S02]  /*4ca0*/  F2I.S64.TRUNC R18, R18 ;  /* 0x0000001200127311 */ /* 0x000e24000020d900 */
[----:B0-----:R-:W-:-:S05]  /*4cb0*/  IMAD.MOV.U32 R3, RZ, RZ, R18 ;  /* 0x000000ffff037224 */ /* 0x001fca00078e0012 */
[----:B------:R0:W-:Y:S01]  /*4cc0*/  STG.E.U8 desc[UR36][R8.64], R3 ;  /* 0x0000000308007986 */ /* 0x0001e2000c101124 */
[----:B------:R-:W-:Y:S05]  /*4cd0*/  BRA `(.L_x_1651) ;  /* 0x0000000c00287947 */ /* 0x000fea0003800000 */
.L_x_1648:
[----:B------:R-:W-:-:S13]  /*4ce0*/  ISETP.NE.AND P0, PT, R0, 0x2, PT ;  /* 0x000000020000780c */ /* 0x000fda0003f05270 */
[----:B------:R-:W-:Y:S05]  /*4cf0*/  @!P0 BRA `(.L_x_1652) ;  /* 0x0000000000288947 */ /* 0x000fea0003800000 */
[----:B------:R-:W-:-:S13]  /*4d00*/  ISETP.NE.AND P0, PT, R0, 0x3, PT ;  /* 0x000000030000780c */ /* 0x000fda0003f05270 */
[----:B------:R-:W-:Y:S05]  /*4d10*/  @!P0 BRA `(.L_x_1653) ;  /* 0x0000000000148947 */ /* 0x000fea0003800000 */
[----:B------:R-:W-:-:S13]  /*4d20*/  ISETP.NE.AND P0, PT, R0, 0x4, PT ;  /* 0x000000040000780c */ /* 0x000fda0003f05270 */
[----:B------:R-:W-:Y:S05]  /*4d30*/  @P0 BRA `(.L_x_1650) ;  /* 0x0000000800380947 */ /* 0x000fea0003800000 */
[----:B------:R-:W0:Y:S02]  /*4d40*/  F2I.S64.TRUNC R18, R18 ;  /* 0x0000001200127311 */ /* 0x000e24000020d900 */
[----:B0-----:R0:W-:Y:S01]  /*4d50*/  STG.E.64 desc[UR36][R8.64], R18 ;  /* 0x0000001208007986 */ /* 0x0011e2000c101b24 */
[----:B------:R-:W-:Y:S05]  /*4d60*/  BRA `(.L_x_1651) ;  /* 0x0000000c00047947 */ /* 0x000fea0003800000 */
.L_x_1653:
[----:B------:R-:W0:Y:S02]  /*4d70*/  F2I.FTZ.TRUNC.NTZ R3, R18 ;  /* 0x0000001200037305 */ /* 0x000e24000021f100 */
[----:B0-----:R0:W-:Y:S01]  /*4d80*/  STG.E desc[UR36][R8.64], R3 ;  /* 0x0000000308007986 */ /* 0x0011e2000c101924 */
[----:B------:R-:W-:Y:S05]  /*4d90*/  BRA `(.L_x_1651) ;  /* 0x0000000800f87947 */ /* 0x000fea0003800000 */
.L_x_1652:
[----:B------:R-:W0:Y:S02]  /*4da0*/  F2I.FTZ.TRUNC.NTZ R3, R18 ;  /* 0x0000001200037305 */ /* 0x000e24000021f100 */
[----:B0-----:R0:W-:Y:S01]  /*4db0*/  STG.E.U16 desc[UR36][R8.64], R3 ;  /* 0x0000000308007986 */ /* 0x0011e2000c101524 */
[----:B------:R-:W-:Y:S05]  /*4dc0*/  BRA `(.L_x_1651) ;  /* 0x0000000800ec7947 */ /* 0x000fea0003800000 */
.L_x_1647:
[----:B------:R-:W-:-:S13]  /*4dd0*/  ISETP.GT.AND P0, PT, R0, 0x6, PT ;  /* 0x000000060000780c */ /* 0x000fda0003f04270 */
[----:B------:R-:W-:Y:S05]  /*4de0*/  @P0 BRA `(.L_x_1654) ;  /* 0x0000000000240947 */ /* 0x000fea0003800000 */
[----:B------:R-:W-:-:S13]  /*4df0*/  ISETP.NE.AND P0, PT, R0, 0x5, PT ;  /* 0x000000050000780c */ /* 0x000fda0003f05270 */
[----:B------:R-:W-:Y:S05]  /*4e00*/  @!P0 BRA `(.L_x_1655) ;  /* 0x0000000000108947 */ /* 0x000fea0003800000 */
[----:B------:R-:W-:-:S13]  /*4e10*/  ISETP.NE.AND P0, PT, R0, 0x6, PT ;  /* 0x000000060000780c */ /* 0x000fda0003f05270 */
[----:B------:R-:W-:Y:S05]  /*4e20*/  @P0 BRA `(.L_x_1650) ;  /* 0x0000000400fc0947 */ /* 0x000fea0003800000 */
[----:B------:R0:W-:Y:S01]  /*4e30*/  STG.E desc[UR36][R8.64], R18 ;  /* 0x0000001208007986 */ /* 0x0001e2000c101924 */
[----:B------:R-:W-:Y:S05]  /*4e40*/  BRA `(.L_x_1651) ;  /* 0x0000000800cc7947 */ /* 0x000fea0003800000 */
.L_x_1655:
[----:B------:R-:W-:-:S05]  /*4e50*/  F2FP.F16.F32.PACK_AB R18, RZ, R18 ;  /* 0x00000012ff12723e */ /* 0x000fca00000000ff */
[----:B------:R0:W-:Y:S01]  /*4e60*/  STG.E.U16 desc[UR36][R8.64], R18 ;  /* 0x0000001208007986 */ /* 0x0001e2000c101524 */
[----:B------:R-:W-:Y:S05]  /*4e70*/  BRA `(.L_x_1651) ;  /* 0x0000000800c07947 */ /* 0x000fea0003800000 */
.L_x_1654:
[----:B------:R-:W-:-:S13]  /*4e80*/  ISETP.NE.AND P0, PT, R0, 0x7, PT ;  /* 0x000000070000780c */ /* 0x000fda0003f05270 */
[----:B------:R-:W-:Y:S05]  /*4e90*/  @!P0 BRA `(.L_x_1656) ;  /* 0x00000000002c8947 */ /* 0x000fea0003800000 */
[----:B------:R-:W-:-:S13]  /*4ea0*/  ISETP.NE.AND P0, PT, R0, 0x8, PT ;  /* 0x000000080000780c */ /* 0x000fda0003f05270 */
[----:B------:R-:W-:Y:S05]  /*4eb0*/  @!P0 BRA `(.L_x_1657) ;  /* 0x0000000000148947 */ /* 0x000fea0003800000 */
[----:B------:R-:W-:-:S13]  /*4ec0*/  ISETP.NE.AND P0, PT, R0, 0x9, PT ;  /* 0x000000090000780c */ /* 0x000fda0003f05270 */
[----:B------:R-:W-:Y:S05]  /*4ed0*/  @P0 BRA `(.L_x_1650) ;  /* 0x0000000400d00947 */ /* 0x000fea0003800000 */
[----:B------:R-:W-:-:S05]  /*4ee0*/  IMAD.MOV.U32 R19, RZ, RZ, RZ ;  /* 0x000000ffff137224 */ /* 0x000fca00078e00ff */
[----:B------:R0:W-:Y:S01]  /*4ef0*/  STG.E.64 desc[UR36][R8.64], R18 ;  /* 0x0000001208007986 */ /* 0x0001e2000c101b24 */
[----:B------:R-:W-:Y:S05]  /*4f00*/  BRA `(.L_x_1651) ;  /* 0x00000008009c7947 */ /* 0x000fea0003800000 */
.L_x_1657:
[----:B------:R-:W-:-:S04]  /*4f10*/  F2FP.F16.F32.PACK_AB R3, RZ, R18 ;  /* 0x00000012ff03723e */ /* 0x000fc800000000ff */
[----:B------:R-:W-:-:S05]  /*4f20*/  PRMT R3, R3, 0x5410, RZ ;  /* 0x0000541003037816 */ /* 0x000fca00000000ff */
[----:B------:R0:W-:Y:S01]  /*4f30*/  STG.E desc[UR36][R8.64], R3 ;  /* 0x0000000308007986 */ /* 0x0001e2000c101924 */
[----:B------:R-:W-:Y:S05]  /*4f40*/  BRA `(.L_x_1651) ;  /* 0x00000008008c7947 */ /* 0x000fea0003800000 */
.L_x_1656:
[----:B------:R-:W-:-:S06]  /*4f50*/  FMUL.FTZ R4, R18, 1 ;  /* 0x3f80000012047820 */ /* 0x000fcc0000410000 */
[----:B------:R-:W0:Y:S02]  /*4f60*/  F2F.F64.F32 R4, R4 ;  /* 0x0000000400047310 */ /* 0x000e240000201800 */
[----:B0-----:R0:W-:Y:S01]  /*4f70*/  STG.E.64 desc[UR36][R8.64], R4 ;  /* 0x0000000408007986 */ /* 0x0011e2000c101b24 */
[----:B------:R-:W-:Y:S05]  /*4f80*/  BRA `(.L_x_1651) ;  /* 0x00000008007c7947 */ /* 0x000fea0003800000 */
.L_x_1646:
        /* <DEDUP_REMOVED lines=10> */
[----:B------:R-:W0:Y:S02]  /*5030*/  F2I.FTZ.U32.TRUNC.NTZ R3, R18 ;  /* 0x0000001200037305 */ /* 0x000e24000021f000 */
[----:B0-----:R0:W-:Y:S01]  /*5040*/  STG.E.U16 desc[UR36][R8.64], R3 ;  /* 0x0000000308007986 */ /* 0x0011e2000c101524 */
[----:B------:R-:W-:Y:S05]  /*5050*/  BRA `(.L_x_1651) ;  /* 0x0000000800487947 */ /* 0x000fea0003800000 */
.L_x_1661:
        /* <DEDUP_REMOVED lines=16> */
.L_x_1664:
[----:B------:R-:W-:-:S04]  /*5160*/  SHF.R.U32.HI R18, RZ, 0x18, R18 ;  /* 0x00000018ff127819 */ /* 0x000fc80000011612 */
[----:B------:R-:W-:-:S04]  /*5170*/  LOP3.LUT R3, R3, 0x80, R18, 0xf8, !PT ;  /* 0x0000008003037812 */ /* 0x000fc800078ef812 */
[----:B------:R-:W-:-:S07]  /*5180*/  PRMT R4, R3, 0x7610, R4 ;  /* 0x0000761003047816 */ /* 0x000fce0000000004 */
.L_x_1663:
[----:B------:R-:W-:Y:S05]  /*5190*/  BSYNC.RECONVERGENT B0 ;  /* 0x0000000000007941 */ /* 0x000fea0003800200 */
.L_x_1662:
[----:B------:R0:W-:Y:S01]  /*51a0*/  STG.E.U8 desc[UR36][R8.64], R4 ;  /* 0x0000000408007986 */ /* 0x0001e2000c101124 */
[----:B------:R-:W-:Y:S05]  /*51b0*/  BRA `(.L_x_1651) ;  /* 0x0000000400f07947 */ /* 0x000fea0003800000 */
.L_x_1660:
        /* <DEDUP_REMOVED lines=16> */
.L_x_1667:
[----:B------:R-:W-:-:S04]  /*52c0*/  SHF.R.U32.HI R18, RZ, 0x18, R18 ;  /* 0x00000018ff127819 */ /* 0x000fc80000011612 */
[----:B------:R-:W-:-:S04]  /*52d0*/  LOP3.LUT R3, R3, 0x80, R18, 0xf8, !PT ;  /* 0x0000008003037812 */ /* 0x000fc800078ef812 */
[----:B------:R-:W-:-:S07]  /*52e0*/  PRMT R4, R3, 0x7610, R4 ;  /* 0x0000761003047816 */ /* 0x000fce0000000004 */
.L_x_1666:
[----:B------:R-:W-:Y:S05]  /*52f0*/  BSYNC.RECONVERGENT B0 ;  /* 0x0000000000007941 */ /* 0x000fea0003800200 */
.L_x_1665:
[----:B------:R0:W-:Y:S01]  /*5300*/  STG.E.U8 desc[UR36][R8.64], R4 ;  /* 0x0000000408007986 */ /* 0x0001e2000c101124 */
[----:B------:R-:W-:Y:S05]  /*5310*/  BRA `(.L_x_1651) ;  /* 0x0000000400987947 */ /* 0x000fea0003800000 */
.L_x_1659:
[----:B------:R-:W-:-:S13]  /*5320*/  ISETP.NE.AND P0, PT, R0, 0x1c, PT ;  /* 0x0000001c0000780c */ /* 0x000fda0003f05270 */
[----:B------:R-:W-:Y:S05]  /*5330*/  @!P0 BRA `(.L_x_1668) ;  /* 0x0000000000588947 */ /* 0x000fea0003800000 */
[----:B------:R-:W-:-:S13]  /*5340*/  ISETP.NE.AND P0, PT, R0, 0x1d, PT ;  /* 0x0000001d0000780c */ /* 0x000fda0003f05270 */
[----:B------:R-:W-:Y:S05]  /*5350*/  @!P0 BRA `(.L_x_1669) ;  /* 0x0000000000448947 */ /* 0x000fea0003800000 */
[----:B------:R-:W-:-:S13]  /*5360*/  ISETP.NE.AND P0, PT, R0, 0x2c, PT ;  /* 0x0000002c0000780c */ /* 0x000fda0003f05270 */
[----:B------:R-:W-:Y:S05]  /*5370*/  @P0 BRA `(.L_x_1650) ;  /* 0x0000000000a80947 */ /* 0x000fea0003800000 */
        /* <DEDUP_REMOVED lines=15> */
.L_x_1669:
[----:B------:R-:W0:Y:S02]  /*5470*/  F2I.U64.TRUNC R18, R18 ;  /* 0x0000001200127311 */ /* 0x000e24000020d800 */
[----:B0-----:R0:W-:Y:S01]  /*5480*/  STG.E.64 desc[UR36][R8.64], R18 ;  /* 0x0000001208007986 */ /* 0x0011e2000c101b24 */
[----:B------:R-:W-:Y:S05]  /*5490*/  BRA `(.L_x_1651) ;  /* 0x0000000400387947 */ /* 0x000fea0003800000 */
.L_x_1668:
[----:B------:R-:W0:Y:S02]  /*54a0*/  F2I.FTZ.U32.TRUNC.NTZ R3, R18 ;  /* 0x0000001200037305 */ /* 0x000e24000021f000 */
[----:B0-----:R0:W-:Y:S01]  /*54b0*/  STG.E desc[UR36][R8.64], R3 ;  /* 0x0000000308007986 */ /* 0x0011e2000c101924 */
[----:B------:R-:W-:Y:S05]  /*54c0*/  BRA `(.L_x_1651) ;  /* 0x00000004002c7947 */ /* 0x000fea0003800000 */
.L_x_1658:
[----:B------:R-:W-:-:S13]  /*54d0*/  ISETP.GT.AND P0, PT, R0, 0xe, PT ;  /* 0x0000000e0000780c */ /* 0x000fda0003f04270 */
[----:B------:R-:W-:Y:S05]  /*54e0*/  @P0 BRA `(.L_x_1670) ;  /* 0x0000000000340947 */ /* 0x000fea0003800000 */
[----:B------:R-:W-:-:S13]  /*54f0*/  ISETP.NE.AND P0, PT, R0, 0xa, PT ;  /* 0x0000000a0000780c */ /* 0x000fda0003f05270 */
[----:B------:R-:W-:Y:S05]  /*5500*/  @!P0 BRA `(.L_x_1671) ;  /* 0x0000000000188947 */ /* 0x000fea0003800000 */
[----:B------:R-:W-:-:S13]  /*5510*/  ISETP.NE.AND P0, PT, R0, 0xb, PT ;  /* 0x0000000b0000780c */ /* 0x000fda0003f05270 */
[----:B------:R-:W-:Y:S05]  /*5520*/  @P0 BRA `(.L_x_1650) ;  /* 0x00000000003c0947 */ /* 0x000fea0003800000 */
[----:B------:R-:W-:-:S04]  /*5530*/  FSETP.NEU.FTZ.AND P0, PT, R18, RZ, PT ;  /* 0x000000ff1200720b */ /* 0x000fc80003f1d000 */
[----:B------:R-:W-:-:S05]  /*5540*/  SEL R3, RZ, 0x1, !P0 ;  /* 0x00000001ff037807 */ /* 0x000fca0004000000 */
[----:B------:R3:W-:Y:S01]  /*5550*/  STG.E.U8 desc[UR36][R8.64], R3 ;  /* 0x0000000308007986 */ /* 0x0007e2000c101124 */
[----:B------:R-:W-:Y:S05]  /*5560*/  BRA `(.L_x_1651) ;  /* 0x0000000400047947 */ /* 0x000fea0003800000 */
.L_x_1671:
[----:B------:R-:W-:Y:S01]  /*5570*/  FMUL.FTZ R4, R18, 1 ;  /* 0x3f80000012047820 */ /* 0x000fe20000410000 */
[----:B------:R-:W-:-:S05]  /*5580*/  CS2R R6, SRZ ;  /* 0x0000000000067805 */ /* 0x000fca000001ff00 */
[----:B------:R-:W0:Y:S02]  /*5590*/  F2F.F64.F32 R4, R4 ;  /* 0x0000000400047310 */ /* 0x000e240000201800 */
[----:B0-----:R0:W-:Y:S01]  /*55a0*/  STG.E.128 desc[UR36][R8.64], R4 ;  /* 0x0000000408007986 */ /* 0x0011e2000c101d24 */
[----:B------:R-:W-:Y:S05]  /*55b0*/  BRA `(.L_x_1651) ;  /* 0x0000000000f07947 */ /* 0x000fea0003800000 */
.L_x_1670:
[----:B------:R-:W-:-:S13]  /*55c0*/  ISETP.NE.AND P0, PT, R0, 0xf, PT ;  /* 0x0000000f0000780c */ /* 0x000fda0003f05270 */
[----:B------:R-:W-:Y:S05]  /*55d0*/  @!P0 BRA `(.L_x_1672) ;  /* 0x0000000000e08947 */ /* 0x000fea0003800000 */
[----:B------:R-:W-:-:S13]  /*55e0*/  ISETP.NE.AND P0, PT, R0, 0x17, PT ;  /* 0x000000170000780c */ /* 0x000fda0003f05270 */
[----:B------:R-:W-:Y:S05]  /*55f0*/  @!P0 BRA `(.L_x_1673) ;  /* 0x00000000008c8947 */ /* 0x000fea0003800000 */
[----:B------:R-:W-:-:S13]  /*5600*/  ISETP.NE.AND P0, PT, R0, 0x18, PT ;  /* 0x000000180000780c */ /* 0x000fda0003f05270 */
[----:B------:R-:W-:Y:S05]  /*5610*/  @!P0 BRA `(.L_x_1674) ;  /* 0x0000000000448947 */ /* 0x000fea0003800000 */
.L_x_1650:
        /* <DEDUP_REMOVED lines=16> */
.L_x_1675:
[----:B------:R-:W-:Y:S05]  /*5720*/  BRA `(.L_x_1651) ;  /* 0x0000000000947947 */ /* 0x000fea0003800000 */
.L_x_1674:
        /* <DEDUP_REMOVED lines=12> */
.L_x_1677:
[----:B------:R-:W-:Y:S05]  /*57f0*/  BSYNC.RECONVERGENT B0 ;  /* 0x0000000000007941 */ /* 0x000fea0003800200 */
.L_x_1676:
[----:B------:R-:W-:-:S05]  /*5800*/  LOP3.LUT R3, R0, 0x80, R5, 0xf8, !PT ;  /* 0x0000008000037812 */ /* 0x000fca00078ef805 */
[----:B------:R1:W-:Y:S01]  /*5810*/  STG.E.U8 desc[UR36][R8.64], R3 ;  /* 0x0000000308007986 */ /* 0x0003e2000c101124 */
[----:B------:R-:W-:Y:S05]  /*5820*/  BRA `(.L_x_1651) ;  /* 0x0000000000547947 */ /* 0x000fea0003800000 */
.L_x_1673:
        /* <DEDUP_REMOVED lines=11> */
.L_x_1679:
[----:B------:R-:W-:Y:S01]  /*58e0*/  IMAD.MOV.U32 R0, RZ, RZ, 0x7f ;  /* 0x0000007fff007424 */ /* 0x000fe200078e00ff */
[----:B------:R-:W-:-:S04]  /*58f0*/  ISETP.GT.U32.AND P0, PT, R4, 0x7f800000, PT ;  /* 0x7f8000000400780c */ /* 0x000fc80003f04070 */
[----:B------:R-:W-:-:S09]  /*5900*/  SEL R0, R0, 0x7c, P0 ;  /* 0x0000007c00007807 */ /* 0x000fd20000000000 */
.L_x_1680:
[----:B------:R-:W-:Y:S05]  /*5910*/  BSYNC.RECONVERGENT B0 ;  /* 0x0000000000007941 */ /* 0x000fea0003800200 */
.L_x_1678:
[----:B------:R-:W-:-:S04]  /*5920*/  SHF.R.U32.HI R3, RZ, 0x18, R18 ;  /* 0x00000018ff037819 */ /* 0x000fc80000011612 */
[----:B------:R-:W-:-:S05]  /*5930*/  LOP3.LUT R3, R0, 0x80, R3, 0xf8, !PT ;  /* 0x0000008000037812 */ /* 0x000fca00078ef803 */
[----:B------:R2:W-:Y:S01]  /*5940*/  STG.E.U8 desc[UR36][R8.64], R3 ;  /* 0x0000000308007986 */ /* 0x0005e2000c101124 */
[----:B------:R-:W-:Y:S05]  /*5950*/  BRA `(.L_x_1651) ;  /* 0x0000000000087947 */ /* 0x000fea0003800000 */
.L_x_1672:
[----:B------:R-:W-:-:S05]  /*5960*/  F2FP.BF16.F32.PACK_AB R18, RZ, R18 ;  /* 0x00000012ff12723e */ /* 0x000fca00000010ff */
[----:B------:R0:W-:Y:S02]  /*5970*/  STG.E.U16 desc[UR36][R8.64], R18 ;  /* 0x0000001208007986 */ /* 0x0001e4000c101524 */
.L_x_1651:
[----:B------:R-:W-:-:S05]  /*5980*/  VIADD R25, R25, 0x80 ;  /* 0x0000008019197836 */ /* 0x000fca0000000000 */
[----:B------:R-:W-:-:S13]  /*5990*/  ISETP.GE.AND P0, PT, R25, R17, PT ;  /* 0x000000111900720c */ /* 0x000fda0003f06270 */
[----:B------:R-:W-:Y:S05]  /*59a0*/  @P0 BRA `(.L_x_1645) ;  /* 0x0000000c00900947 */ /* 0x000fea0003800000 */
[----:B------:R-:W5:Y:S01]  /*59b0*/  LDCU UR4, c[0x0][0x3a8] ;  /* 0x00007500ff0477ac */ /* 0x000f620008000800 */
[----:B0123--:R-:W0:Y:S01]  /*59c0*/  LDC.64 R8, c[0x0][0x388] ;  /* 0x0000e200ff087b82 */ /* 0x00fe220000000a00 */
        /* <DEDUP_REMOVED lines=19> */
.L_x_1684:
[----:B------:R-:W0:Y:S02]  /*5b00*/  F2I.S64.TRUNC R22, R22 ;  /* 0x0000001600167311 */ /* 0x000e24000020d900 */
[----:B0-----:R-:W-:-:S05]  /*5b10*/  IMAD.MOV.U32 R3, RZ, RZ, R22 ;  /* 0x000000ffff037224 */ /* 0x001fca00078e0016 */
[----:B------:R0:W-:Y:S01]  /*5b20*/  STG.E.U8 desc[UR36][R8.64], R3 ;  /* 0x0000000308007986 */ /* 0x0001e2000c101124 */
[----:B------:R-:W-:Y:S05]  /*5b30*/  BRA `(.L_x_1686) ;  /* 0x0000000c00287947 */ /* 0x000fea0003800000 */
.L_x_1683:
        /* <DEDUP_REMOVED lines=9> */
.L_x_1688:
[----:B------:R-:W0:Y:S02]  /*5bd0*/  F2I.FTZ.TRUNC.NTZ R3, R22 ;  /* 0x0000001600037305 */ /* 0x000e24000021f100 */
[----:B0-----:R0:W-:Y:S01]  /*5be0*/  STG.E desc[UR36][R8.64], R3 ;  /* 0x0000000308007986 */ /* 0x0011e2000c101924 */
[----:B------:R-:W-:Y:S05]  /*5bf0*/  BRA `(.L_x_1686) ;  /* 0x0000000800f87947 */ /* 0x000fea0003800000 */
.L_x_1687:
[----:B------:R-:W0:Y:S02]  /*5c00*/  F2I.FTZ.TRUNC.NTZ R3, R22 ;  /* 0x0000001600037305 */ /* 0x000e24000021f100 */
[----:B0-----:R0:W-:Y:S01]  /*5c10*/  STG.E.U16 desc[UR36][R8.64], R3 ;  /* 0x0000000308007986 */ /* 0x0011e2000c101524 */
[----:B------:R-:W-:Y:S05]  /*5c20*/  BRA `(.L_x_1686) ;  /* 0x0000000800ec7947 */ /* 0x000fea0003800000 */
.L_x_1682:
        /* <DEDUP_REMOVED lines=8> */
.L_x_1690:
[----:B------:R-:W-:-:S05]  /*5cb0*/  F2FP.F16.F32.PACK_AB R22, RZ, R22 ;  /* 0x00000016ff16723e */ /* 0x000fca00000000ff */
[----:B------:R0:W-:Y:S01]  /*5cc0*/  STG.E.U16 desc[UR36][R8.64], R22 ;  /* 0x0000001608007986 */ /* 0x0001e2000c101524 */
[----:B------:R-:W-:Y:S05]  /*5cd0*/  BRA `(.L_x_1686) ;  /* 0x0000000800c07947 */ /* 0x000fea0003800000 */
.L_x_1689:
        /* <DEDUP_REMOVED lines=9> */
.L_x_1692:
[----:B------:R-:W-:-:S04]  /*5d70*/  F2FP.F16.F32.PACK_AB R3, RZ, R22 ;  /* 0x00000016ff03723e */ /* 0x000fc800000000ff */
[----:B------:R-:W-:-:S05]  /*5d80*/  PRMT R3, R3, 0x5410, RZ ;  /* 0x0000541003037816 */ /* 0x000fca00000000ff */
[----:B------:R0:W-:Y:S01]  /*5d90*/  STG.E desc[UR36][R8.64], R3 ;  /* 0x0000000308007986 */ /* 0x0001e2000c101924 */
[----:B------:R-:W-:Y:S05]  /*5da0*/  BRA `(.L_x_1686) ;  /* 0x00000008008c7947 */ /* 0x000fea0003800000 */
.L_x_1691:
[----:B------:R-:W-:-:S06]  /*5db0*/  FMUL.FTZ R4, R22, 1 ;  /* 0x3f80000016047820 */ /* 0x000fcc0000410000 */
[----:B------:R-:W0:Y:S02]  /*5dc0*/  F2F.F64.F32 R4, R4 ;  /* 0x0000000400047310 */ /* 0x000e240000201800 */
[----:B0-----:R0:W-:Y:S01]  /*5dd0*/  STG.E.64 desc[UR36][R8.64], R4 ;  /* 0x0000000408007986 */ /* 0x0011e2000c101b24 */
[----:B------:R-:W-:Y:S05]  /*5de0*/  BRA `(.L_x_1686) ;  /* 0x00000008007c7947 */ /* 0x000fea0003800000 */
.L_x_1681:
        /* <DEDUP_REMOVED lines=13> */
.L_x_1696:
        /* <DEDUP_REMOVED lines=16> */
.L_x_1699:
[----:B------:R-:W-:-:S04]  /*5fc0*/  SHF.R.U32.HI R22, RZ, 0x18, R22 ;  /* 0x00000018ff167819 */ /* 0x000fc80000011616 */
[----:B------:R-:W-:-:S04]  /*5fd0*/  LOP3.LUT R3, R3, 0x80, R22, 0xf8, !PT ;  /* 0x0000008003037812 */ /* 0x000fc800078ef816 */
[----:B------:R-:W-:-:S07]  /*5fe0*/  PRMT R4, R3, 0x7610, R4 ;  /* 0x0000761003047816 */ /* 0x000fce0000000004 */
.L_x_1698:
[----:B------:R-:W-:Y:S05]  /*5ff0*/  BSYNC.RECONVERGENT B0 ;  /* 0x0000000000007941 */ /* 0x000fea0003800200 */
.L_x_1697:
[----:B------:R0:W-:Y:S01]  /*6000*/  STG.E.U8 desc[UR36][R8.64], R4 ;  /* 0x0000000408007986 */ /* 0x0001e2000c101124 */
[----:B------:R-:W-:Y:S05]  /*6010*/  BRA `(.L_x_1686) ;  /* 0x0000000400f07947 */ /* 0x000fea0003800000 */
.L_x_1695:
        /* <DEDUP_REMOVED lines=16> */
.L_x_1702:
[----:B------:R-:W-:-:S04]  /*6120*/  SHF.R.U32.HI R22, RZ, 0x18, R22 ;  /* 0x00000018ff167819 */ /* 0x000fc80000011616 */
[----:B------:R-:W-:-:S04]  /*6130*/  LOP3.LUT R3, R3, 0x80, R22, 0xf8, !PT ;  /* 0x0000008003037812 */ /* 0x000fc800078ef816 */
[----:B------:R-:W-:-:S07]  /*6140*/  PRMT R4, R3, 0x7610, R4 ;  /* 0x0000761003047816 */ /* 0x000fce0000000004 */
.L_x_1701:
[----:B------:R-:W-:Y:S05]  /*6150*/  BSYNC.RECONVERGENT B0 ;  /* 0x0000000000007941 */ /* 0x000fea0003800200 */
.L_x_1700:
[----:B------:R0:W-:Y:S01]  /*6160*/  STG.E.U8 desc[UR36][R8.64], R4 ;  /* 0x0000000408007986 */ /* 0x0001e2000c101124 */
[----:B------:R-:W-:Y:S05]  /*6170*/  BRA `(.L_x_1686) ;  /* 0x0000000400987947 */ /* 0x000fea0003800000 */
.L_x_1694:
        /* <DEDUP_REMOVED lines=21> */
.L_x_1704:
[----:B------:R-:W0:Y:S02]  /*62d0*/  F2I.U64.TRUNC R22, R22 ;  /* 0x0000001600167311 */ /* 0x000e24000020d800 */
[----:B0-----:R0:W-:Y:S01]  /*62e0*/  STG.E.64 desc[UR36][R8.64], R22 ;  /* 0x0000001608007986 */ /* 0x0011e2000c101b24 */
[----:B------:R-:W-:Y:S05]  /*62f0*/  BRA `(.L_x_1686) ;  /* 0x0000000400387947 */ /* 0x000fea0003800000 */
.L_x_1703:
[----:B------:R-:W0:Y:S02]  /*6300*/  F2I.FTZ.U32.TRUNC.NTZ R3, R22 ;  /* 0x0000001600037305 */ /* 0x000e24000021f000 */
[----:B0-----:R0:W-:Y:S01]  /*6310*/  STG.E desc[UR36][R8.64], R3 ;  /* 0x0000000308007986 */ /* 0x0011e2000c101924 */
[----:B------:R-:W-:Y:S05]  /*6320*/  BRA `(.L_x_1686) ;  /* 0x00000004002c7947 */ /* 0x000fea0003800000 */
.L_x_1693:
        /* <DEDUP_REMOVED lines=10> */
.L_x_1706:
[----:B------:R-:W-:Y:S01]  /*63d0*/  FMUL.FTZ R4, R22, 1 ;  /* 0x3f80000016047820 */ /* 0x000fe20000410000 */
[----:B------:R-:W-:-:S05]  /*63e0*/  CS2R R6, SRZ ;  /* 0x0000000000067805 */ /* 0x000fca000001ff00 */
[----:B------:R-:W0:Y:S02]  /*63f0*/  F2F.F64.F32 R4, R4 ;  /* 0x0000000400047310 */ /* 0x000e240000201800 */
[----:B0-----:R0:W-:Y:S01]  /*6400*/  STG.E.128 desc[UR36][R8.64], R4 ;  /* 0x0000000408007986 */ /* 0x0011e2000c101d24 */
[----:B------:R-:W-:Y:S05]  /*6410*/  BRA `(.L_x_1686) ;  /* 0x0000000000f07947 */ /* 0x000fea0003800000 */
.L_x_1705:
[----:B------:R-:W-:-:S13]  /*6420*/  ISETP.NE.AND P0, PT, R0, 0xf, PT ;  /* 0x0000000f0000780c */ /* 0x000fda0003f05270 */
[----:B------:R-:W-:Y:S05]  /*6430*/  @!P0 BRA `(.L_x_1707) ;  /* 0x0000000000e08947 */ /* 0x000fea0003800000 */
[----:B------:R-:W-:-:S13]  /*6440*/  ISETP.NE.AND P0, PT, R0, 0x17, PT ;  /* 0x000000170000780c */ /* 0x000fda0003f05270 */
[----:B------:R-:W-:Y:S05]  /*6450*/  @!P0 BRA `(.L_x_1708) ;  /* 0x00000000008c8947 */ /* 0x000fea0003800000 */
[----:B------:R-:W-:-:S13]  /*6460*/  ISETP.NE.AND P0, PT, R0, 0x18, PT ;  /* 0x000000180000780c */ /* 0x000fda0003f05270 */
[----:B------:R-:W-:Y:S05]  /*6470*/  @!P0 BRA `(.L_x_1709) ;  /* 0x0000000000448947 */ /* 0x000fea0003800000 */
.L_x_1685:
        /* <DEDUP_REMOVED lines=16> */
.L_x_1710:
[----:B------:R-:W-:Y:S05]  /*6580*/  BRA `(.L_x_1686) ;  /* 0x0000000000947947 */ /* 0x000fea0003800000 */
.L_x_1709:
        /* <DEDUP_REMOVED lines=12> */
.L_x_1712:
[----:B------:R-:W-:Y:S05]  /*6650*/  BSYNC.RECONVERGENT B0 ;  /* 0x0000000000007941 */ /* 0x000fea0003800200 */
.L_x_1711:
[----:B------:R-:W-:-:S05]  /*6660*/  LOP3.LUT R3, R0, 0x80, R5, 0xf8, !PT ;  /* 0x0000008000037812 */ /* 0x000fca00078ef805 */
[----:B------:R3:W-:Y:S01]  /*6670*/  STG.E.U8 desc[UR36][R8.64], R3 ;  /* 0x0000000308007986 */ /* 0x0007e2000c101124 */
[----:B------:R-:W-:Y:S05]  /*6680*/  BRA `(.L_x_1686) ;  /* 0x0000000000547947 */ /* 0x000fea0003800000 */
.L_x_1708:
        /* <DEDUP_REMOVED lines=11> */
.L_x_1714:
[----:B------:R-:W-:Y:S01]  /*6740*/  IMAD.MOV.U32 R0, RZ, RZ, 0x7f ;  /* 0x0000007fff007424 */ /* 0x000fe200078e00ff */
[----:B------:R-:W-:-:S04]  /*6750*/  ISETP.GT.U32.AND P0, PT, R4, 0x7f800000, PT ;  /* 0x7f8000000400780c */ /* 0x000fc80003f04070 */
[----:B------:R-:W-:-:S09]  /*6760*/  SEL R0, R0, 0x7c, P0 ;  /* 0x0000007c00007807 */ /* 0x000fd20000000000 */
.L_x_1715:
[----:B------:R-:W-:Y:S05]  /*6770*/  BSYNC.RECONVERGENT B0 ;  /* 0x0000000000007941 */ /* 0x000fea0003800200 */
.L_x_1713:
[----:B------:R-:W-:-:S04]  /*6780*/  SHF.R.U32.HI R3, RZ, 0x18, R22 ;  /* 0x00000018ff037819 */ /* 0x000fc80000011616 */
[----:B------:R-:W-:-:S05]  /*6790*/  LOP3.LUT R3, R0, 0x80, R3, 0xf8, !PT ;  /* 0x0000008000037812 */ /* 0x000fca00078ef803 */
[----:B------:R2:W-:Y:S01]  /*67a0*/  STG.E.U8 desc[UR36][R8.64], R3 ;  /* 0x0000000308007986 */ /* 0x0005e2000c101124 */
[----:B------:R-:W-:Y:S05]  /*67b0*/  BRA `(.L_x_1686) ;  /* 0x0000000000087947 */ /* 0x000fea0003800000 */
.L_x_1707:
[----:B------:R-:W-:-:S05]  /*67c0*/  F2FP.BF16.F32.PACK_AB R22, RZ, R22 ;  /* 0x00000016ff16723e */ /* 0x000fca00000010ff */
[----:B------:R0:W-:Y:S02]  /*67d0*/  STG.E.U16 desc[UR36][R8.64], R22 ;  /* 0x0000001608007986 */ /* 0x0001e4000c101524 */
.L_x_1686:
[----:B------:R-:W-:-:S07]  /*67e0*/  VIADD R25, R25, 0x80 ;  /* 0x0000008019197836 */ /* 0x000fce0000000000 */
.L_x_1645:
[----:B------:R-:W-:Y:S05]  /*67f0*/  BSYNC.RECONVERGENT B6 ;  /* 0x0000000000067941 */ /* 0x000fea0003800200 */
.L_x_1644:
[----:B------:R-:W-:-:S13]  /*6800*/  ISETP.GE.AND P0, PT, R25, R17, PT ;  /* 0x000000111900720c */ /* 0x000fda0003f06270 */
[----:B------:R-:W-:Y:S05]  /*6810*/  @P0 EXIT ;  /* 0x000000000000094d */ /* 0x000fea0003800000 */
[----:B0-----:R-:W0:Y:S01]  /*6820*/  LDC.64 R4, c[0x0][0x388] ;  /* 0x0000e200ff047b82 */ /* 0x001e220000000a00 */
[----:B------:R-:W1:Y:S01]  /*6830*/  LDCU UR4, c[0x0][0x3a8] ;  /* 0x00007500ff0477ac */ /* 0x000e620008000800 */
[----:B--23--:R-:W-:Y:S01]  /*6840*/  PRMT R0, R16, 0x9910, RZ ;  /* 0x0000991010007816 */ /* 0x00cfe200000000ff */
        /* <DEDUP_REMOVED lines=14> */
[----:B----4-:R-:W0:Y:S02]  /*6930*/  F2I.FTZ.TRUNC.NTZ R5, R24 ;  /* 0x0000001800057305 */ /* 0x010e24000021f100 */
[----:B0-----:R-:W-:Y:S01]  /*6940*/  STG.E.U8 desc[UR36][R2.64], R5 ;  /* 0x0000000502007986 */ /* 0x001fe2000c101124 */
[----:B------:R-:W-:Y:S05]  /*6950*/  EXIT ;  /* 0x000000000000794d */ /* 0x000fea0003800000 */
.L_x_1719:
[----:B----4-:R-:W0:Y:S02]  /*6960*/  F2I.S64.TRUNC R24, R24 ;  /* 0x0000001800187311 */ /* 0x010e24000020d900 */
[----:B0-----:R-:W-:-:S05]  /*6970*/  IMAD.MOV.U32 R5, RZ, RZ, R24 ;  /* 0x000000ffff057224 */ /* 0x001fca00078e0018 */
[----:B------:R-:W-:Y:S01]  /*6980*/  STG.E.U8 desc[UR36][R2.64], R5 ;  /* 0x0000000502007986 */ /* 0x000fe2000c101124 */
[----:B------:R-:W-:Y:S05]  /*6990*/  EXIT ;  /* 0x000000000000794d */ /* 0x000fea0003800000 */
.L_x_1718:
[----:B------:R-:W-:-:S13]  /*69a0*/  ISETP.NE.AND P0, PT, R0, 0x2, PT ;  /* 0x000000020000780c */ /* 0x000fda0003f05270 */
[----:B------:R-:W-:Y:S05]  /*69b0*/  @!P0 BRA `(.L_x_1721) ;  /* 0x0000000000288947 */ /* 0x000fea0003800000 */
[----:B------:R-:W-:-:S13]  /*69c0*/  ISETP.NE.AND P0, PT, R0, 0x3, PT ;  /* 0x000000030000780c */ /* 0x000fda0003f05270 */
[----:B------:R-:W-:Y:S05]  /*69d0*/  @!P0 BRA `(.L_x_1722) ;  /* 0x0000000000148947 */ /* 0x000fea0003800000 */
[----:B------:R-:W-:-:S13]  /*69e0*/  ISETP.NE.AND P0, PT, R0, 0x4, PT ;  /* 0x000000040000780c */ /* 0x000fda0003f05270 */
[----:B------:R-:W-:Y:S05]  /*69f0*/  @P0 BRA `(.L_x_1720) ;  /* 0x0000000800380947 */ /* 0x000fea0003800000 */
[----:B----4-:R-:W0:Y:S02]  /*6a00*/  F2I.S64.TRUNC R24, R24 ;  /* 0x0000001800187311 */ /* 0x010e24000020d900 */
[----:B0-----:R-:W-:Y:S01]  /*6a10*/  STG.E.64 desc[UR36][R2.64], R24 ;  /* 0x0000001802007986 */ /* 0x001fe2000c101b24 */
[----:B------:R-:W-:Y:S05]  /*6a20*/  EXIT ;  /* 0x000000000000794d */ /* 0x000fea0003800000 */
.L_x_1722:
[----:B----4-:R-:W0:Y:S02]  /*6a30*/  F2I.FTZ.TRUNC.NTZ R5, R24 ;  /* 0x0000001800057305 */ /* 0x010e24000021f100 */
[----:B0-----:R-:W-:Y:S01]  /*6a40*/  STG.E desc[UR36][R2.64], R5 ;  /* 0x0000000502007986 */ /* 0x001fe2000c101924 */
[----:B------:R-:W-:Y:S05]  /*6a50*/  EXIT ;  /* 0x000000000000794d */ /* 0x000fea0003800000 */
.L_x_1721:
[----:B----4-:R-:W0:Y:S02]  /*6a60*/  F2I.FTZ.TRUNC.NTZ R5, R24 ;  /* 0x0000001800057305 */ /* 0x010e24000021f100 */
[----:B0-----:R-:W-:Y:S01]  /*6a70*/  STG.E.U16 desc[UR36][R2.64], R5 ;  /* 0x0000000502007986 */ /* 0x001fe2000c101524 */
[----:B------:R-:W-:Y:S05]  /*6a80*/  EXIT ;  /* 0x000000000000794d */ /* 0x000fea0003800000 */
.L_x_1717:
[----:B------:R-:W-:-:S13]  /*6a90*/  ISETP.GT.AND P0, PT, R0, 0x6, PT ;  /* 0x000000060000780c */ /* 0x000fda0003f04270 */
[----:B------:R-:W-:Y:S05]  /*6aa0*/  @P0 BRA `(.L_x_1723) ;  /* 0x0000000000240947 */ /* 0x000fea0003800000 */
[----:B------:R-:W-:-:S13]  /*6ab0*/  ISETP.NE.AND P0, PT, R0, 0x5, PT ;  /* 0x000000050000780c */ /* 0x000fda0003f05270 */
[----:B------:R-:W-:Y:S05]  /*6ac0*/  @!P0 BRA `(.L_x_1724) ;  /* 0x0000000000108947 */ /* 0x000fea0003800000 */
[----:B------:R-:W-:-:S13]  /*6ad0*/  ISETP.NE.AND P0, PT, R0, 0x6, PT ;  /* 0x000000060000780c */ /* 0x000fda0003f05270 */
[----:B------:R-:W-:Y:S05]  /*6ae0*/  @P0 BRA `(.L_x_1720) ;  /* 0x0000000400fc0947 */ /* 0x000fea0003800000 */
[----:B----4-:R-:W-:Y:S01]  /*6af0*/  STG.E desc[UR36][R2.64], R24 ;  /* 0x0000001802007986 */ /* 0x010fe2000c101924 */
[----:B------:R-:W-:Y:S05]  /*6b00*/  EXIT ;  /* 0x000000000000794d */ /* 0x000fea0003800000 */
.L_x_1724:
[----:B----4-:R-:W-:-:S05]  /*6b10*/  F2FP.F16.F32.PACK_AB R24, RZ, R24 ;  /* 0x00000018ff18723e */ /* 0x010fca00000000ff */
[----:B------:R-:W-:Y:S01]  /*6b20*/  STG.E.U16 desc[UR36][R2.64], R24 ;  /* 0x0000001802007986 */ /* 0x000fe2000c101524 */
[----:B------:R-:W-:Y:S05]  /*6b30*/  EXIT ;  /* 0x000000000000794d */ /* 0x000fea0003800000 */
.L_x_1723:
[----:B------:R-:W-:-:S13]  /*6b40*/  ISETP.NE.AND P0, PT, R0, 0x7, PT ;  /* 0x000000070000780c */ /* 0x000fda0003f05270 */
[----:B------:R-:W-:Y:S05]  /*6b50*/  @!P0 BRA `(.L_x_1725) ;  /* 0x00000000002c8947 */ /* 0x000fea0003800000 */
[----:B------:R-:W-:-:S13]  /*6b60*/  ISETP.NE.AND P0, PT, R0, 0x8, PT ;  /* 0x000000080000780c */ /* 0x000fda0003f05270 */
[----:B------:R-:W-:Y:S05]  /*6b70*/  @!P0 BRA `(.L_x_1726) ;  /* 0x0000000000148947 */ /* 0x000fea0003800000 */
[----:B------:R-:W-:-:S13]  /*6b80*/  ISETP.NE.AND P0, PT, R0, 0x9, PT ;  /* 0x000000090000780c */ /* 0x000fda0003f05270 */
[----:B------:R-:W-:Y:S05]  /*6b90*/  @P0 BRA `(.L_x_1720) ;  /* 0x0000000400d00947 */ /* 0x000fea0003800000 */
[----:B------:R-:W-:-:S05]  /*6ba0*/  IMAD.MOV.U32 R25, RZ, RZ, RZ ;  /* 0x000000ffff197224 */ /* 0x000fca00078e00ff */
[----:B----4-:R-:W-:Y:S01]  /*6bb0*/  STG.E.64 desc[UR36][R2.64], R24 ;  /* 0x0000001802007986 */ /* 0x010fe2000c101b24 */
[----:B------:R-:W-:Y:S05]  /*6bc0*/  EXIT ;  /* 0x000000000000794d */ /* 0x000fea0003800000 */
.L_x_1726:
[----:B----4-:R-:W-:-:S04]  /*6bd0*/  F2FP.F16.F32.PACK_AB R5, RZ, R24 ;  /* 0x00000018ff05723e */ /* 0x010fc800000000ff */
[----:B------:R-:W-:-:S05]  /*6be0*/  PRMT R5, R5, 0x5410, RZ ;  /* 0x0000541005057816 */ /* 0x000fca00000000ff */
[----:B------:R-:W-:Y:S01]  /*6bf0*/  STG.E desc[UR36][R2.64], R5 ;  /* 0x0000000502007986 */ /* 0x000fe2000c101924 */
[----:B------:R-:W-:Y:S05]  /*6c00*/  EXIT ;  /* 0x000000000000794d */ /* 0x000fea0003800000 */
.L_x_1725:
[----:B----4-:R-:W-:-:S06]  /*6c10*/  FMUL.FTZ R4, R24, 1 ;  /* 0x3f80000018047820 */ /* 0x010fcc0000410000 */
[----:B------:R-:W0:Y:S02]  /*6c20*/  F2F.F64.F32 R4, R4 ;  /* 0x0000000400047310 */ /* 0x000e240000201800 */
[----:B0-----:R-:W-:Y:S01]  /*6c30*/  STG.E.64 desc[UR36][R2.64], R4 ;  /* 0x0000000402007986 */ /* 0x001fe2000c101b24 */
[----:B------:R-:W-:Y:S05]  /*6c40*/  EXIT ;  /* 0x000000000000794d */ /* 0x000fea0003800000 */
.L_x_1716:
        /* <DEDUP_REMOVED lines=10> */
[----:B----4-:R-:W0:Y:S02]  /*6cf0*/  F2I.FTZ.U32.TRUNC.NTZ R5, R24 ;  /* 0x0000001800057305 */ /* 0x010e24000021f000 */
[----:B0-----:R-:W-:Y:S01]  /*6d00*/  STG.E.U16 desc[UR36][R2.64], R5 ;  /* 0x0000000502007986 */ /* 0x001fe2000c101524 */
[----:B------:R-:W-:Y:S05]  /*6d10*/  EXIT ;  /* 0x000000000000794d */ /* 0x000fea0003800000 */
.L_x_1730:
[----:B----4-:R-:W-:Y:S01]  /*6d20*/  LOP3.LUT R4, R24, 0x7fffffff, RZ, 0xc0, !PT ;  /* 0x7fffffff18047812 */ /* 0x010fe200078ec0ff */
        /* <DEDUP_REMOVED lines=15> */
.L_x_1733:
[----:B------:R-:W-:-:S04]  /*6e20*/  SHF.R.U32.HI R24, RZ, 0x18, R24 ;  /* 0x00000018ff187819 */ /* 0x000fc80000011618 */
[----:B------:R-:W-:-:S04]  /*6e30*/  LOP3.LUT R5, R5, 0x80, R24, 0xf8, !PT ;  /* 0x0000008005057812 */ /* 0x000fc800078ef818 */
[----:B------:R-:W-:-:S07]  /*6e40*/  PRMT R0, R5, 0x7610, R0 ;  /* 0x0000761005007816 */ /* 0x000fce0000000000 */
.L_x_1732:
[----:B------:R-:W-:Y:S05]  /*6e50*/  BSYNC.RECONVERGENT B0 ;  /* 0x0000000000007941 */ /* 0x000fea0003800200 */
.L_x_1731:
[----:B------:R-:W-:Y:S01]  /*6e60*/  STG.E.U8 desc[UR36][R2.64], R0 ;  /* 0x0000000002007986 */ /* 0x000fe2000c101124 */
[----:B------:R-:W-:Y:S05]  /*6e70*/  EXIT ;  /* 0x000000000000794d */ /* 0x000fea0003800000 */
.L_x_1729:
        /* <DEDUP_REMOVED lines=16> */
.L_x_1736:
[----:B------:R-:W-:-:S04]  /*6f80*/  SHF.R.U32.HI R24, RZ, 0x18, R24 ;  /* 0x00000018ff187819 */ /* 0x000fc80000011618 */
[----:B------:R-:W-:-:S04]  /*6f90*/  LOP3.LUT R5, R5, 0x80, R24, 0xf8, !PT ;  /* 0x0000008005057812 */ /* 0x000fc800078ef818 */
[----:B------:R-:W-:-:S07]  /*6fa0*/  PRMT R0, R5, 0x7610, R0 ;  /* 0x0000761005007816 */ /* 0x000fce0000000000 */
.L_x_1735:
[----:B------:R-:W-:Y:S05]  /*6fb0*/  BSYNC.RECONVERGENT B0 ;  /* 0x0000000000007941 */ /* 0x000fea0003800200 */
.L_x_1734:
[----:B------:R-:W-:Y:S01]  /*6fc0*/  STG.E.U8 desc[UR36][R2.64], R0 ;  /* 0x0000000002007986 */ /* 0x000fe2000c101124 */
[----:B------:R-:W-:Y:S05]  /*6fd0*/  EXIT ;  /* 0x000000000000794d */ /* 0x000fea0003800000 */
.L_x_1728:
[----:B------:R-:W-:-:S13]  /*6fe0*/  ISETP.NE.AND P0, PT, R0, 0x1c, PT ;  /* 0x0000001c0000780c */ /* 0x000fda0003f05270 */
[----:B------:R-:W-:Y:S05]  /*6ff0*/  @!P0 BRA `(.L_x_1737) ;  /* 0x0000000000588947 */ /* 0x000fea0003800000 */
[----:B------:R-:W-:-:S13]  /*7000*/  ISETP.NE.AND P0, PT, R0, 0x1d, PT ;  /* 0x0000001d0000780c */ /* 0x000fda0003f05270 */
[----:B------:R-:W-:Y:S05]  /*7010*/  @!P0 BRA `(.L_x_1738) ;  /* 0x0000000000448947 */ /* 0x000fea0003800000 */
[----:B------:R-:W-:-:S13]  /*7020*/  ISETP.NE.AND P0, PT, R0, 0x2c, PT ;  /* 0x0000002c0000780c */ /* 0x000fda0003f05270 */
[----:B------:R-:W-:Y:S05]  /*7030*/  @P0 BRA `(.L_x_1720) ;  /* 0x0000000000a80947 */ /* 0x000fea0003800000 */
[----:B----4-:R-:W-:-:S04]  /*7040*/  SHF.R.U32.HI R4, RZ, 0x17, R24 ;  /* 0x00000017ff047819 */ /* 0x010fc80000011618 */
        /* <DEDUP_REMOVED lines=14> */
.L_x_1738:
[----:B----4-:R-:W0:Y:S02]  /*7130*/  F2I.U64.TRUNC R24, R24 ;  /* 0x0000001800187311 */ /* 0x010e24000020d800 */
[----:B0-----:R-:W-:Y:S01]  /*7140*/  STG.E.64 desc[UR36][R2.64], R24 ;  /* 0x0000001802007986 */ /* 0x001fe2000c101b24 */
[----:B------:R-:W-:Y:S05]  /*7150*/  EXIT ;  /* 0x000000000000794d */ /* 0x000fea0003800000 */
.L_x_1737:
[----:B----4-:R-:W0:Y:S02]  /*7160*/  F2I.FTZ.U32.TRUNC.NTZ R5, R24 ;  /* 0x0000001800057305 */ /* 0x010e24000021f000 */
[----:B0-----:R-:W-:Y:S01]  /*7170*/  STG.E desc[UR36][R2.64], R5 ;  /* 0x0000000502007986 */ /* 0x001fe2000c101924 */
[----:B------:R-:W-:Y:S05]  /*7180*/  EXIT ;  /* 0x000000000000794d */ /* 0x000fea0003800000 */
.L_x_1727:
[----:B------:R-:W-:-:S13]  /*7190*/  ISETP.GT.AND P0, PT, R0, 0xe, PT ;  /* 0x0000000e0000780c */ /* 0x000fda0003f04270 */
[----:B------:R-:W-:Y:S05]  /*71a0*/  @P0 BRA `(.L_x_1739) ;  /* 0x0000000000340947 */ /* 0x000fea0003800000 */
[----:B------:R-:W-:-:S13]  /*71b0*/  ISETP.NE.AND P0, PT, R0, 0xa, PT ;  /* 0x0000000a0000780c */ /* 0x000fda0003f05270 */
[----:B------:R-:W-:Y:S05]  /*71c0*/  @!P0 BRA `(.L_x_1740) ;  /* 0x0000000000188947 */ /* 0x000fea0003800000 */
[----:B------:R-:W-:-:S13]  /*71d0*/  ISETP.NE.AND P0, PT, R0, 0xb, PT ;  /* 0x0000000b0000780c */ /* 0x000fda0003f05270 */
[----:B------:R-:W-:Y:S05]  /*71e0*/  @P0 BRA `(.L_x_1720) ;  /* 0x00000000003c0947 */ /* 0x000fea0003800000 */
[----:B----4-:R-:W-:-:S04]  /*71f0*/  FSETP.NEU.FTZ.AND P0, PT, R24, RZ, PT ;  /* 0x000000ff1800720b */ /* 0x010fc80003f1d000 */
[----:B------:R-:W-:-:S05]  /*7200*/  SEL R5, RZ, 0x1, !P0 ;  /* 0x00000001ff057807 */ /* 0x000fca0004000000 */
[----:B------:R-:W-:Y:S01]  /*7210*/  STG.E.U8 desc[UR36][R2.64], R5 ;  /* 0x0000000502007986 */ /* 0x000fe2000c101124 */
[----:B------:R-:W-:Y:S05]  /*7220*/  EXIT ;  /* 0x000000000000794d */ /* 0x000fea0003800000 */
.L_x_1740:
[----:B----4-:R-:W-:Y:S01]  /*7230*/  FMUL.FTZ R4, R24, 1 ;  /* 0x3f80000018047820 */ /* 0x010fe20000410000 */
[----:B------:R-:W-:-:S05]  /*7240*/  CS2R R6, SRZ ;  /* 0x0000000000067805 */ /* 0x000fca000001ff00 */
[----:B------:R-:W0:Y:S02]  /*7250*/  F2F.F64.F32 R4, R4 ;  /* 0x0000000400047310 */ /* 0x000e240000201800 */
[----:B0-----:R-:W-:Y:S01]  /*7260*/  STG.E.128 desc[UR36][R2.64], R4 ;  /* 0x0000000402007986 */ /* 0x001fe2000c101d24 */
[----:B------:R-:W-:Y:S05]  /*7270*/  EXIT ;  /* 0x000000000000794d */ /* 0x000fea0003800000 */
.L_x_1739:
[----:B------:R-:W-:-:S13]  /*7280*/  ISETP.NE.AND P0, PT, R0, 0xf, PT ;  /* 0x0000000f0000780c */ /* 0x000fda0003f05270 */
[----:B------:R-:W-:Y:S05]  /*7290*/  @!P0 BRA `(.L_x_1741) ;  /* 0x0000000000e08947 */ /* 0x000fea0003800000 */
[----:B------:R-:W-:-:S13]  /*72a0*/  ISETP.NE.AND P0, PT, R0, 0x17, PT ;  /* 0x000000170000780c */ /* 0x000fda0003f05270 */
[----:B------:R-:W-:Y:S05]  /*72b0*/  @!P0 BRA `(.L_x_1742) ;  /* 0x00000000008c8947 */ /* 0x000fea0003800000 */
[----:B------:R-:W-:-:S13]  /*72c0*/  ISETP.NE.AND P0, PT, R0, 0x18, PT ;  /* 0x000000180000780c */ /* 0x000fda0003f05270 */
[----:B------:R-:W-:Y:S05]  /*72d0*/  @!P0 BRA `(.L_x_1743) ;  /* 0x0000000000448947 */ /* 0x000fea0003800000 */
.L_x_1720:
[----:B------:R-:W-:Y:S01]  /*72e0*/  MOV R0, 0x0 ;  /* 0x0000000000007802 */ /* 0x000fe20000000f00 */
[----:B------:R-:W0:Y:S01]  /*72f0*/  LDCU.64 UR4, c[0x4][0x128] ;  /* 0x01002500ff0477ac */ /* 0x000e220008000a00 */
[----:B------:R-:W-:Y:S02]  /*7300*/  IMAD.MOV.U32 R8, RZ, RZ, 0x65 ;  /* 0x00000065ff087424 */ /* 0x000fe400078e00ff */
[----:B------:R1:W2:Y:S01]  /*7310*/  LDC.64 R2, c[0x4][R0] ;  /* 0x0100000000027b82 */ /* 0x0002a20000000a00 */
[----:B------:R-:W3:Y:S01]  /*7320*/  LDCU.64 UR6, c[0x4][0x130] ;  /* 0x01002600ff0677ac */ /* 0x000ee20008000a00 */
[----:B------:R-:W-:Y:S02]  /*7330*/  IMAD.MOV.U32 R12, RZ, RZ, 0x1 ;  /* 0x00000001ff0c7424 */ /* 0x000fe400078e00ff */
[----:B------:R-:W-:Y:S01]  /*7340*/  IMAD.MOV.U32 R13, RZ, RZ, RZ ;  /* 0x000000ffff0d7224 */ /* 0x000fe200078e00ff */
[----:B------:R-:W5:Y:S01]  /*7350*/  LDCU.64 UR8, c[0x4][0x20] ;  /* 0x01000400ff0877ac */ /* 0x000f620008000a00 */
[----:B0-----:R-:W-:-:S02]  /*7360*/  IMAD.U32 R4, RZ, RZ, UR4 ;  /* 0x00000004ff047e24 */ /* 0x001fc4000f8e00ff */
[----:B------:R-:W-:Y:S02]  /*7370*/  IMAD.U32 R5, RZ, RZ, UR5 ;  /* 0x00000005ff057e24 */ /* 0x000fe4000f8e00ff */
[----:B---3--:R-:W-:Y:S02]  /*7380*/  IMAD.U32 R6, RZ, RZ, UR6 ;  /* 0x00000006ff067e24 */ /* 0x008fe4000f8e00ff */
[----:B------:R-:W-:Y:S02]  /*7390*/  IMAD.U32 R7, RZ, RZ, UR7 ;  /* 0x00000007ff077e24 */ /* 0x000fe4000f8e00ff */
[----:B-----5:R-:W-:Y:S02]  /*73a0*/  IMAD.U32 R10, RZ, RZ, UR8 ;  /* 0x00000008ff0a7e24 */ /* 0x020fe4000f8e00ff */
[----:B-1----:R-:W-:-:S07]  /*73b0*/  IMAD.U32 R11, RZ, RZ, UR9 ;  /* 0x00000009ff0b7e24 */ /* 0x002fce000f8e00ff */
[----:B------:R-:W-:-:S07]  /*73c0*/  LEPC R20, `(.L_x_1744) ;  /* 0x000000001014794e */ /* 0x000fce0000000000 */
[----:B--2-4-:R-:W-:Y:S05]  /*73d0*/  CALL.ABS.NOINC R2 ;  /* 0x0000000002007343 */ /* 0x014fea0003c00000 */
.L_x_1744:
[----:B------:R-:W-:Y:S05]  /*73e0*/  EXIT ;  /* 0x000000000000794d */ /* 0x000fea0003800000 */
.L_x_1743:
[----:B----4-:R-:W-:Y:S01]  /*73f0*/  LOP3.LUT R4, R24, 0x7fffffff, RZ, 0xc0, !PT ;  /* 0x7fffffff18047812 */ /* 0x010fe200078ec0ff */
        /* <DEDUP_REMOVED lines=11> */
.L_x_1746:
[----:B------:R-:W-:Y:S05]  /*74b0*/  BSYNC.RECONVERGENT B0 ;  /* 0x0000000000007941 */ /* 0x000fea0003800200 */
.L_x_1745:
[----:B------:R-:W-:-:S05]  /*74c0*/  LOP3.LUT R5, R0, 0x80, R7, 0xf8, !PT ;  /* 0x0000008000057812 */ /* 0x000fca00078ef807 */
[----:B------:R-:W-:Y:S01]  /*74d0*/  STG.E.U8 desc[UR36][R2.64], R5 ;  /* 0x0000000502007986 */ /* 0x000fe2000c101124 */
[----:B------:R-:W-:Y:S05]  /*74e0*/  EXIT ;  /* 0x000000000000794d */ /* 0x000fea0003800000 */
.L_x_1742:
[----:B----4-:R-:W-:Y:S01]  /*74f0*/  LOP3.LUT R4, R24, 0x7fffffff, RZ, 0xc0, !PT ;  /* 0x7fffffff18047812 */ /* 0x010fe200078ec0ff */
        /* <DEDUP_REMOVED lines=10> */
.L_x_1748:
[----:B------:R-:W-:Y:S01]  /*75a0*/  IMAD.MOV.U32 R0, RZ, RZ, 0x7f ;  /* 0x0000007fff007424 */ /* 0x000fe200078e00ff */
[----:B------:R-:W-:-:S04]  /*75b0*/  ISETP.GT.U32.AND P0, PT, R4, 0x7f800000, PT ;  /* 0x7f8000000400780c */ /* 0x000fc80003f04070 */
[----:B------:R-:W-:-:S09]  /*75c0*/  SEL R0, R0, 0x7c, P0 ;  /* 0x0000007c00007807 */ /* 0x000fd20000000000 */
.L_x_1749:
[----:B------:R-:W-:Y:S05]  /*75d0*/  BSYNC.RECONVERGENT B0 ;  /* 0x0000000000007941 */ /* 0x000fea0003800200 */
.L_x_1747:
[----:B------:R-:W-:-:S04]  /*75e0*/  SHF.R.U32.HI R5, RZ, 0x18, R24 ;  /* 0x00000018ff057819 */ /* 0x000fc80000011618 */
[----:B------:R-:W-:-:S05]  /*75f0*/  LOP3.LUT R5, R0, 0x80, R5, 0xf8, !PT ;  /* 0x0000008000057812 */ /* 0x000fca00078ef805 */
[----:B------:R-:W-:Y:S01]  /*7600*/  STG.E.U8 desc[UR36][R2.64], R5 ;  /* 0x0000000502007986 */ /* 0x000fe2000c101124 */
[----:B------:R-:W-:Y:S05]  /*7610*/  EXIT ;  /* 0x000000000000794d */ /* 0x000fea0003800000 */
.L_x_1741:
[----:B----4-:R-:W-:-:S05]  /*7620*/  F2FP.BF16.F32.PACK_AB R24, RZ, R24 ;  /* 0x00000018ff18723e */ /* 0x010fca00000010ff */
[----:B------:R-:W-:Y:S01]  /*7630*/  STG.E.U16 desc[UR36][R2.64], R24 ;  /* 0x0000001802007986 */ /* 0x000fe2000c101524 */
[----:B------:R-:W-:Y:S05]  /*7640*/  EXIT ;  /* 0x000000000000794d */ /* 0x000fea0003800000 */
.L_x_1750:
        /* <DEDUP_REMOVED lines=11> */
.L_x_2677:


//--------------------- .text._ZN2at6native18elementwise_kernelILi128ELi2EZNS0_22gpu_kernel_impl_nocastIZZZNS0_15sin_kernel_cudaERNS_18TensorIteratorBaseEENKUlvE0_clEvENKUlvE0_clEvEUlfE_EEvS4_RKT_EUliE_EEviT1_ --------------------------
	.section	.text._ZN2at6native18elementwise_kernelILi128ELi2EZNS0_22gpu_kernel_impl_nocastIZZZNS0_15sin_kernel_cudaERNS_18TensorIteratorBaseEENKUlvE0_clEvENKUlvE0_clEvEUlfE_EEvS4_RKT_EUliE_EEviT1_,"ax",@progbits
	.align	128
        .global         _ZN2at6native18elementwise_kernelILi128ELi2EZNS0_22gpu_kernel_impl_nocastIZZZNS0_15sin_kernel_cudaERNS_18TensorIteratorBaseEENKUlvE0_clEvENKUlvE0_clEvEUlfE_EEvS4_RKT_EUliE_EEviT1_
        .type           _ZN2at6native18elementwise_kernelILi128ELi2EZNS0_22gpu_kernel_impl_nocastIZZZNS0_15sin_kernel_cudaERNS_18TensorIteratorBaseEENKUlvE0_clEvENKUlvE0_clEvEUlfE_EEvS4_RKT_EUliE_EEviT1_,@function
        .size           _ZN2at6native18elementwise_kernelILi128ELi2EZNS0_22gpu_kernel_impl_nocastIZZZNS0_15sin_kernel_cudaERNS_18TensorIteratorBaseEENKUlvE0_clEvENKUlvE0_clEvEUlfE_EEvS4_RKT_EUliE_EEviT1_,(.L_x_2678 - _ZN2at6native18elementwise_kernelILi128ELi2EZNS0_22gpu_kernel_impl_nocastIZZZNS0_15sin_kernel_cudaERNS_18TensorIteratorBaseEENKUlvE0_clEvENKUlvE0_clEvEUlfE_EEvS4_RKT_EUliE_EEviT1_)
        .other          _ZN2at6native18elementwise_kernelILi128ELi2EZNS0_22gpu_kernel_impl_nocastIZZZNS0_15sin_kernel_cudaERNS_18TensorIteratorBaseEENKUlvE0_clEvENKUlvE0_clEvEUlfE_EEvS4_RKT_EUliE_EEviT1_,@"STO_CUDA_ENTRY STV_DEFAULT"
_ZN2at6native18elementwise_kernelILi128ELi2EZNS0_22gpu_kernel_impl_nocastIZZZNS0_15sin_kernel_cudaERNS_18TensorIteratorBaseEENKUlvE0_clEvENKUlvE0_clEvEUlfE_EEvS4_RKT_EUliE_EEviT1_:
.text._ZN2at6native18elementwise_kernelILi128ELi2EZNS0_22gpu_kernel_impl_nocastIZZZNS0_15sin_kernel_cudaERNS_18TensorIteratorBaseEENKUlvE0_clEvENKUlvE0_clEvEUlfE_EEvS4_RKT_EUliE_EEviT1_:
        /* <DEDUP_REMOVED lines=10> */
[----:B------:R-:W-:Y:S01]  /*00a0*/  BSSY.RECONVERGENT B0, `(.L_x_1752) ;  /* 0x000000a000007945 */ /* 0x000fe20003800200 */
[----:B0-----:R-:W-:-:S13]  /*00b0*/  ISETP.GE.AND P0, PT, R3, UR4, PT ;  /* 0x0000000403007c0c */ /* 0x001fda000bf06270 */
[----:B------:R-:W-:Y:S05]  /*00c0*/  @P0 BRA `(.L_x_1753) ;  /* 0x00000000001c0947 */ /* 0x000fea0003800000 */
[----:B------:R-:W0:Y:S02]  /*00d0*/  LDC.64 R4, c[0x0][0x588] ;  /* 0x00016200ff047b82 */ /* 0x000e240000000a00 */
[----:B0-----:R-:W2:Y:S06]  /*00e0*/  LDG.E R4, desc[UR6][R4.64] ;  /* 0x0000000604047981 */ /* 0x001eac000c1e1900 */
[----:B------:R-:W0:Y:S01]  /*00f0*/  LDC.64 R6, c[0x0][0x580] ;  /* 0x00016000ff067b82 */ /* 0x000e220000000a00 */
[----:B------:R-:W-:Y:S01]  /*0100*/  IADD3 R3, PT, PT, R3, 0x80, RZ ;  /* 0x0000008003037810 */ /* 0x000fe20007ffe0ff */
[----:B--2---:R-:W-:-:S06]  /*0110*/  FMUL.RZ R9, R4, 0.15915493667125701904 ;  /* 0x3e22f98304097820 */ /* 0x004fcc000040c000 */
[----:B------:R-:W0:Y:S02]  /*0120*/  MUFU.SIN R9, R9 ;  /* 0x0000000900097308 */ /* 0x000e240000000400 */
[----:B0-----:R0:W-:Y:S02]  /*0130*/  STG.E desc[UR6][R6.64], R9 ;  /* 0x0000000906007986 */ /* 0x0011e4000c101906 */
.L_x_1753:
[----:B------:R-:W-:Y:S05]  /*0140*/  BSYNC.RECONVERGENT B0 ;  /* 0x0000000000007941 */ /* 0x000fea0003800200 */
.L_x_1752:
[----:B------:R-:W-:-:S13]  /*0150*/  ISETP.GE.AND P0, PT, R3, UR4, PT ;  /* 0x0000000403007c0c */ /* 0x000fda000bf06270 */
[----:B------:R-:W-:Y:S05]  /*0160*/  @P0 EXIT ;  /* 0x000000000000094d */ /* 0x000fea0003800000 */
[----:B------:R-:W1:Y:S02]  /*0170*/  LDC.64 R2, c[0x0][0x588] ;  /* 0x00016200ff027b82 */ /* 0x000e640000000a00 */
[----:B-1----:R-:W0:Y:S06]  /*0180*/  LDG.E R2, desc[UR6][R2.64] ;  /* 0x0000000602027981 */ /* 0x002e2c000c1e1900 */
[----:B------:R-:W1:Y:S01]  /*0190*/  LDC.64 R4, c[0x0][0x580] ;  /* 0x00016000ff047b82 */ /* 0x000e620000000a00 */
[----:B0-----:R-:W-:-:S06]  /*01a0*/  FMUL.RZ R7, R2, 0.15915493667125701904 ;  /* 0x3e22f98302077820 */ /* 0x001fcc000040c000 */
[----:B------:R-:W1:Y:S02]  /*01b0*/  MUFU.SIN R7, R7 ;  /* 0x0000000700077308 */ /* 0x000e640000000400 */
[----:B-1----:R-:W-:Y:S01]  /*01c0*/  STG.E desc[UR6][R4.64], R7 ;  /* 0x0000000704007986 */ /* 0x002fe2000c101906 */
[----:B------:R-:W-:Y:S05]  /*01d0*/  EXIT ;  /* 0x000000000000794d */ /* 0x000fea0003800000 */
.L_x_1751:
[----:B------:R-:W0:Y:S01]  /*01e0*/  LDCU UR4, c[0x0][0x380] ;  /* 0x00007000ff0477ac */ /* 0x000e220008000800 */
[----:B------:R-:W-:Y:S01]  /*01f0*/  IADD3 R2, PT, PT, R2, -0x1, RZ ;  /* 0xffffffff02027810 */ /* 0x000fe20007ffe0ff */
[----:B------:R-:W-:Y:S03]  /*0200*/  BSSY.RECONVERGENT B0, `(.L_x_1754) ;  /* 0x0000139000007945 */ /* 0x000fe60003800200 */
        /* <DEDUP_REMOVED lines=302> */
.L_x_1756:
[----:B------:R-:W0:Y:S02]  /*14f0*/  LDCU.128 UR8, c[0x0][0x580] ;  /* 0x0000b000ff0877ac */ /* 0x000e240008000c00 */
[----:B0-----:R-:W-:-:S05]  /*1500*/  IADD3 R6, P0, PT, R4, UR10, RZ ;  /* 0x0000000a04067c10 */ /* 0x001fca000ff1e0ff */
[----:B------:R-:W-:-:S05]  /*1510*/  IMAD.X R7, RZ, RZ, UR11, P0 ;  /* 0x0000000bff077e24 */ /* 0x000fca00080e06ff */
[----:B------:R-:W2:Y:S01]  /*1520*/  LDG.E R6, desc[UR6][R6.64] ;  /* 0x0000000606067981 */ /* 0x000ea2000c1e1900 */
[----:B------:R-:W-:Y:S02]  /*1530*/  IADD3 R4, P0, PT, R5, UR8, RZ ;  /* 0x0000000805047c10 */ /* 0x000fe4000ff1e0ff */
[----:B------:R-:W-:Y:S02]  /*1540*/  IADD3 R3, PT, PT, R3, 0x80, RZ ;  /* 0x0000008003037810 */ /* 0x000fe40007ffe0ff */
[----:B------:R-:W-:Y:S01]  /*1550*/  IADD3.X R5, PT, PT, RZ, UR9, RZ, P0, !PT ;  /* 0x00000009ff057c10 */ /* 0x000fe200087fe4ff */
[----:B--2---:R-:W-:-:S06]  /*1560*/  FMUL.RZ R9, R6, 0.15915493667125701904 ;  /* 0x3e22f98306097820 */ /* 0x004fcc000040c000 */
[----:B------:R-:W0:Y:S02]  /*1570*/  MUFU.SIN R9, R9 ;  /* 0x0000000900097308 */ /* 0x000e240000000400 */
[----:B0-----:R0:W-:Y:S02]  /*1580*/  STG.E desc[UR6][R4.64], R9 ;  /* 0x0000000904007986 */ /* 0x0011e4000c101906 */
.L_x_1755:
[----:B------:R-:W-:Y:S05]  /*1590*/  BSYNC.RECONVERGENT B0 ;  /* 0x0000000000007941 */ /* 0x000fea0003800200 */
.L_x_1754:
[----:B------:R-:W-:-:S13]  /*15a0*/  ISETP.GE.AND P0, PT, R3, UR4, PT ;  /* 0x0000000403007c0c */ /* 0x000fda000bf06270 */
[----:B------:R-:W-:Y:S05]  /*15b0*/  @P0 EXIT ;  /* 0x000000000000094d */ /* 0x000fea0003800000 */
        /* <DEDUP_REMOVED lines=298> */
.L_x_1757:
[----:B------:R-:W0:Y:S02]  /*2860*/  LDCU.128 UR8, c[0x0][0x580] ;  /* 0x0000b000ff0877ac */ /* 0x000e240008000c00 */
[----:B0-----:R-:W-:-:S04]  /*2870*/  IADD3 R4, P0, PT, R2, UR10, RZ ;  /* 0x0000000a02047c10 */ /* 0x001fc8000ff1e0ff */
[----:B------:R-:W-:-:S05]  /*2880*/  IADD3.X R5, PT, PT, RZ, UR11, RZ, P0, !PT ;  /* 0x0000000bff057c10 */ /* 0x000fca00087fe4ff */
[----:B------:R-:W2:Y:S01]  /*2890*/  LDG.E R4, desc[UR6][R4.64] ;  /* 0x0000000604047981 */ /* 0x000ea2000c1e1900 */
[----:B------:R-:W-:-:S04]  /*28a0*/  IADD3 R2, P0, PT, R3, UR8, RZ ;  /* 0x0000000803027c10 */ /* 0x000fc8000ff1e0ff */
[----:B------:R-:W-:Y:S01]  /*28b0*/  IADD3.X R3, PT, PT, RZ, UR9, RZ, P0, !PT ;  /* 0x00000009ff037c10 */ /* 0x000fe200087fe4ff */
[----:B--2---:R-:W-:-:S06]  /*28c0*/  FMUL.RZ R7, R4, 0.15915493667125701904 ;  /* 0x3e22f98304077820 */ /* 0x004fcc000040c000 */
[----:B------:R-:W0:Y:S02]  /*28d0*/  MUFU.SIN R7, R7 ;  /* 0x0000000700077308 */ /* 0x000e240000000400 */
[----:B0-----:R-:W-:Y:S01]  /*28e0*/  STG.E desc[UR6][R2.64], R7 ;  /* 0x0000000702007986 */ /* 0x001fe2000c101906 */
[----:B------:R-:W-:Y:S05]  /*28f0*/  EXIT ;  /* 0x000000000000794d */ /* 0x000fea0003800000 */
.L_x_1758:
        /* <DEDUP_REMOVED lines=16> */
.L_x_2678:


//--------------------- .text._ZN2at6native27unrolled_elementwise_kernelIZZZNS0_15sin_kernel_cudaERNS_18TensorIteratorBaseEENKUlvE0_clEvENKUlvE0_clEvEUlfE_St5arrayIPcLm2EELi4E23TrivialOffsetCalculatorILi1EjESB_NS0_6memory15LoadWithoutCastENSC_16StoreWithoutCastEEEviT_T0_T2_T3_T4_T5_ --------------------------
	.section	.text._ZN2at6native27unrolled_elementwise_kernelIZZZNS0_15sin_kernel_cudaERNS_18TensorIteratorBaseEENKUlvE0_clEvENKUlvE0_clEvEUlfE_St5arrayIPcLm2EELi4E23TrivialOffsetCalculatorILi1EjESB_NS0_6memory15LoadWithoutCastENSC_16StoreWithoutCastEEEviT_T0_T2_T3_T4_T5_,"ax",@progbits
	.align	128
        .global         _ZN2at6native27unrolled_elementwise_kernelIZZZNS0_15sin_kernel_cudaERNS_18TensorIteratorBaseEENKUlvE0_clEvENKUlvE0_clEvEUlfE_St5arrayIPcLm2EELi4E23TrivialOffsetCalculatorILi1EjESB_NS0_6memory15LoadWithoutCastENSC_16StoreWithoutCastEEEviT_T0_T2_T3_T4_T5_
        .type           _ZN2at6native27unrolled_elementwise_kernelIZZZNS0_15sin_kernel_cudaERNS_18TensorIteratorBaseEENKUlvE0_clEvENKUlvE0_clEvEUlfE_St5arrayIPcLm2EELi4E23TrivialOffsetCalculatorILi1EjESB_NS0_6memory15LoadWithoutCastENSC_16StoreWithoutCastEEEviT_T0_T2_T3_T4_T5_,@function
        .size           _ZN2at6native27unrolled_elementwise_kernelIZZZNS0_15sin_kernel_cudaERNS_18TensorIteratorBaseEENKUlvE0_clEvENKUlvE0_clEvEUlfE_St5arrayIPcLm2EELi4E23TrivialOffsetCalculatorILi1EjESB_NS0_6memory15LoadWithoutCastENSC_16StoreWithoutCastEEEviT_T0_T2_T3_T4_T5_,(.L_x_2679 - _ZN2at6native27unrolled_elementwise_kernelIZZZNS0_15sin_kernel_cudaERNS_18TensorIteratorBaseEENKUlvE0_clEvENKUlvE0_clEvEUlfE_St5arrayIPcLm2EELi4E23TrivialOffsetCalculatorILi1EjESB_NS0_6memory15LoadWithoutCastENSC_16StoreWithoutCastEEEviT_T0_T2_T3_T4_T5_)
        .other          _ZN2at6native27unrolled_elementwise_kernelIZZZNS0_15sin_kernel_cudaERNS_18TensorIteratorBaseEENKUlvE0_clEvENKUlvE0_clEvEUlfE_St5arrayIPcLm2EELi4E23TrivialOffsetCalculatorILi1EjESB_NS0_6memory15LoadWithoutCastENSC_16StoreWithoutCastEEEviT_T0_T2_T3_T4_T5_,@"STO_CUDA_ENTRY STV_DEFAULT"
_ZN2at6native27unrolled_elementwise_kernelIZZZNS0_15sin_kernel_cudaERNS_18TensorIteratorBaseEENKUlvE0_clEvENKUlvE0_clEvEUlfE_St5arrayIPcLm2EELi4E23TrivialOffsetCalculatorILi1EjESB_NS0_6memory15LoadWithoutCastENSC_16StoreWithoutCastEEEviT_T0_T2_T3_T4_T5_:
.text._ZN2at6native27unrolled_elementwise_kernelIZZZNS0_15sin_kernel_cudaERNS_18TensorIteratorBaseEENKUlvE0_clEvENKUlvE0_clEvEUlfE_St5arrayIPcLm2EELi4E23TrivialOffsetCalculatorILi1EjESB_NS0_6memory15LoadWithoutCastENSC_16StoreWithoutCastEEEviT_T0_T2_T3_T4_T5_:
[----:B------:R-:W-:Y:S01]  /*0000*/  LDC R1, c[0x0][0x37c] ;  /* 0x0000df00ff017b82 */ /* 0x000fe20000000800 */
[----:B------:R-:W0:Y:S07]  /*0010*/  S2R R3, SR_CTAID.X ;  /* 0x0000000000037919 */ /* 0x000e2e0000002500 */
[----:B------:R-:W0:Y:S01]  /*0020*/  LDC R0, c[0x0][0x380] ;  /* 0x0000e000ff007b82 */ /* 0x000e220000000800 */
[----:B------:R-:W1:Y:S01]  /*0030*/  LDCU.64 UR4, c[0x0][0x358] ;  /* 0x00006b00ff0477ac */ /* 0x000e620008000a00 */
[----:B------:R-:W2:Y:S01]  /*0040*/  S2R R10, SR_TID.X ;  /* 0x00000000000a7919 */ /* 0x000ea20000002100 */
[----:B0-----:R-:W-:Y:S01]  /*0050*/  IMAD R5, R3, -0x200, R0 ;  /* 0xfffffe0003057824 */ /* 0x001fe200078e0200 */
[----:B--2---:R-:W-:-:S04]  /*0060*/  MOV R0, R10 ;  /* 0x0000000a00007202 */ /* 0x004fc80000000f00 */
        /* <DEDUP_REMOVED lines=9> */
[----:B0-----:R-:W-:-:S04]  /*0100*/  @!P1 IMAD.WIDE.U32 R12, R7, 0x4, R12 ;  /* 0x00000004070c9825 */ /* 0x001fc800078e000c */
[----:B------:R-:W-:-:S06]  /*0110*/  IMAD.MOV.U32 R7, RZ, RZ, RZ ;  /* 0x000000ffff077224 */ /* 0x000fcc00078e00ff */
[----:B-1----:R0:W3:Y:S02]  /*0120*/  @!P1 LDG.E R7, desc[UR4][R12.64] ;  /* 0x000000040c079981 */ /* 0x0020e4000c1e1900 */
[----:B------:R-:W1:Y:S01]  /*0130*/  @!P0 LDC.64 R8, c[0x0][0x390] ;  /* 0x0000e400ff088b82 */ /* 0x000e620000000a00 */
[----:B------:R-:W-:Y:S02]  /*0140*/  @!P0 IMAD R17, R3, 0x200, R10 ;  /* 0x0000020003118824 */ /* 0x000fe400078e020a */
[----:B--2---:R-:W-:-:S04]  /*0150*/  @!P2 IMAD.WIDE.U32 R14, R11, 0x4, R14 ;  /* 0x000000040b0ea825 */ /* 0x004fc800078e000e */
[----:B------:R-:W-:Y:S02]  /*0160*/  HFMA2 R11, -RZ, RZ, 0, 0 ;  /* 0x00000000ff0b7431 */ /* 0x000fe400000001ff */
[----:B------:R-:W-:-:S04]  /*0170*/  IMAD.MOV.U32 R18, RZ, RZ, RZ ;  /* 0x000000ffff127224 */ /* 0x000fc800078e00ff */
[----:B------:R2:W4:Y:S01]  /*0180*/  @!P2 LDG.E R11, desc[UR4][R14.64] ;  /* 0x000000040e0ba981 */ /* 0x000522000c1e1900 */
[----:B-1----:R-:W-:-:S05]  /*0190*/  @!P0 IMAD.WIDE.U32 R16, R17, 0x4, R8 ;  /* 0x0000000411108825 */ /* 0x002fca00078e0008 */
[----:B------:R-:W4:Y:S01]  /*01a0*/  @!P0 LDG.E R18, desc[UR4][R16.64] ;  /* 0x0000000410128981 */ /* 0x000f22000c1e1900 */
[----:B------:R-:W-:-:S04]  /*01b0*/  @!P0 IADD3 R10, PT, PT, R10, 0x80, RZ ;  /* 0x000000800a0a8810 */ /* 0x000fc80007ffe0ff */
[----:B------:R-:W-:-:S13]  /*01c0*/  ISETP.GE.AND P1, PT, R10, R5, PT ;  /* 0x000000050a00720c */ /* 0x000fda0003f26270 */
[----:B------:R-:W1:Y:S01]  /*01d0*/  @!P1 LDC.64 R8, c[0x0][0x390] ;  /* 0x0000e400ff089b82 */ /* 0x000e620000000a00 */
[C---:B------:R-:W-:Y:S02]  /*01e0*/  ISETP.GE.AND P0, PT, R0.reuse, R5, PT ;  /* 0x000000050000720c */ /* 0x040fe40003f06270 */
[----:B0-----:R-:W-:Y:S01]  /*01f0*/  @!P1 LEA R13, R3, R10, 0x9 ;  /* 0x0000000a030d9211 */ /* 0x001fe200078e48ff */
[----:B------:R-:W-:Y:S01]  /*0200*/  IMAD.MOV.U32 R10, RZ, RZ, RZ ;  /* 0x000000ffff0a7224 */ /* 0x000fe200078e00ff */
[C---:B------:R-:W-:Y:S01]  /*0210*/  IADD3 R20, PT, PT, R0.reuse, 0x80, RZ ;  /* 0x0000008000147810 */ /* 0x040fe20007ffe0ff */
[----:B--2---:R-:W-:Y:S02]  /*0220*/  VIADD R14, R0, 0x100 ;  /* 0x00000100000e7836 */ /* 0x004fe40000000000 */
[----:B-1----:R-:W-:-:S06]  /*0230*/  @!P1 IMAD.WIDE.U32 R12, R13, 0x4, R8 ;  /* 0x000000040d0c9825 */ /* 0x002fcc00078e0008 */
[----:B------:R-:W0:Y:S01]  /*0240*/  @!P0 LDC.64 R8, c[0x0][0x388] ;  /* 0x0000e200ff088b82 */ /* 0x000e220000000a00 */
[-C--:B------:R-:W-:Y:S01]  /*0250*/  ISETP.GE.AND P2, PT, R20, R5.reuse, PT ;  /* 0x000000051400720c */ /* 0x080fe20003f46270 */
[----:B------:R-:W-:Y:S01]  /*0260*/  @!P0 IMAD R15, R3, 0x200, R0 ;  /* 0x00000200030f8824 */ /* 0x000fe200078e0200 */
[----:B------:R1:W5:Y:S01]  /*0270*/  @!P1 LDG.E R10, desc[UR4][R12.64] ;  /* 0x000000040c0a9981 */ /* 0x000362000c1e1900 */
[----:B------:R-:W-:Y:S02]  /*0280*/  ISETP.GE.AND P1, PT, R14, R5, PT ;  /* 0x000000050e00720c */ /* 0x000fe40003f26270 */
[----:B------:R-:W-:Y:S02]  /*0290*/  IADD3 R14, PT, PT, R0, 0x180, RZ ;  /* 0x00000180000e7810 */ /* 0x000fe40007ffe0ff */
[----:B------:R-:W-:Y:S01]  /*02a0*/  @!P0 MOV R0, R20 ;  /* 0x0000001400008202 */ /* 0x000fe20000000f00 */
[----:B0-----:R-:W-:Y:S01]  /*02b0*/  @!P0 IMAD.WIDE.U32 R8, R15, 0x4, R8 ;  /* 0x000000040f088825 */ /* 0x001fe200078e0008 */
[----:B------:R-:W-:Y:S03]  /*02c0*/  BSSY.RECONVERGENT B0, `(.L_x_1759) ;  /* 0x0000014000007945 */ /* 0x000fe60003800200 */
[----:B---3--:R-:W-:-:S04]  /*02d0*/  @!P0 FMUL.RZ R7, R7, 0.15915493667125701904 ;  /* 0x3e22f98307078820 */ /* 0x008fc8000040c000 */
[----:B------:R-:W0:Y:S01]  /*02e0*/  @!P0 MUFU.SIN R6, R7 ;  /* 0x0000000700068308 */ /* 0x000e220000000400 */
[----:B----4-:R-:W-:Y:S01]  /*02f0*/  @!P2 FMUL.RZ R11, R11, 0.15915493667125701904 ;  /* 0x3e22f9830b0ba820 */ /* 0x010fe2000040c000 */
[----:B0-----:R1:W-:Y:S06]  /*0300*/  @!P0 STG.E desc[UR4][R8.64], R6 ;  /* 0x0000000608008986 */ /* 0x0013ec000c101904 */
[----:B------:R1:W0:Y:S01]  /*0310*/  @!P2 MUFU.SIN R4, R11 ;  /* 0x0000000b0004a308 */ /* 0x0002220000000400 */
[----:B------:R-:W-:Y:S01]  /*0320*/  ISETP.GE.AND P2, PT, R0, R5, PT ;  /* 0x000000050000720c */ /* 0x000fe20003f46270 */
[----:B------:R-:W-:-:S06]  /*0330*/  @!P1 FMUL.RZ R18, R18, 0.15915493667125701904 ;  /* 0x3e22f98312129820 */ /* 0x000fcc000040c000 */
[----:B------:R1:W2:Y:S06]  /*0340*/  @!P1 MUFU.SIN R2, R18 ;  /* 0x0000001200029308 */ /* 0x0002ac0000000400 */
[----:B0-----:R-:W-:Y:S05]  /*0350*/  @P2 BRA `(.L_x_1760) ;  /* 0x0000000000282947 */ /* 0x001fea0003800000 */
[----:B-1----:R-:W0:Y:S01]  /*0360*/  LDC.64 R6, c[0x0][0x388] ;  /* 0x0000e200ff067b82 */ /* 0x002e220000000a00 */
[----:B------:R-:W-:Y:S01]  /*0370*/  IMAD R9, R3, 0x200, R0 ;  /* 0x0000020003097824 */ /* 0x000fe200078e0200 */
[----:B------:R-:W-:-:S04]  /*0380*/  IADD3 R0, PT, PT, R0, 0x80, RZ ;  /* 0x0000008000007810 */ /* 0x000fc80007ffe0ff */
[----:B------:R-:W-:-:S13]  /*0390*/  ISETP.GE.AND P0, PT, R0, R5, PT ;  /* 0x000000050000720c */ /* 0x000fda0003f06270 */
[----:B------:R-:W-:Y:S01]  /*03a0*/  @!P0 IMAD R11, R3, 0x200, R0 ;  /* 0x00000200030b8824 */ /* 0x000fe200078e0200 */
[----:B------:R-:W-:Y:S01]  /*03b0*/  @!P0 IADD3 R0, PT, PT, R0, 0x80, RZ ;  /* 0x0000008000008810 */ /* 0x000fe20007ffe0ff */
[----:B0-----:R-:W-:-:S04]  /*03c0*/  IMAD.WIDE.U32 R8, R9, 0x4, R6 ;  /* 0x0000000409087825 */ /* 0x001fc800078e0006 */
[----:B------:R-:W-:Y:S01]  /*03d0*/  @!P0 IMAD.WIDE.U32 R6, R11, 0x4, R6 ;  /* 0x000000040b068825 */ /* 0x000fe200078e0006 */
[----:B------:R0:W-:Y:S04]  /*03e0*/  STG.E desc[UR4][R8.64], R4 ;  /* 0x0000000408007986 */ /* 0x0001e8000c101904 */
[----:B--2---:R0:W-:Y:S02]  /*03f0*/  @!P0 STG.E desc[UR4][R6.64], R2 ;  /* 0x0000000206008986 */ /* 0x0041e4000c101904 */
.L_x_1760:
[----:B------:R-:W-:Y:S05]  /*0400*/  BSYNC.RECONVERGENT B0 ;  /* 0x0000000000007941 */ /* 0x000fea0003800200 */
.L_x_1759:
[-C--:B------:R-:W-:Y:S02]  /*0410*/  ISETP.GE.AND P1, PT, R0, R5.reuse, PT ;  /* 0x000000050000720c */ /* 0x080fe40003f26270 */
[----:B------:R-:W-:-:S11]  /*0420*/  ISETP.GE.AND P0, PT, R14, R5, PT ;  /* 0x000000050e00720c */ /* 0x000fd60003f06270 */
[----:B------:R-:W-:Y:S05]  /*0430*/  @P1 EXIT ;  /* 0x000000000000194d */ /* 0x000fea0003800000 */
[----:B0-----:R-:W2:Y:S01]  /*0440*/  LDC.64 R4, c[0x0][0x388] ;  /* 0x0000e200ff047b82 */ /* 0x001ea20000000a00 */
[----:B-----5:R-:W-:Y:S01]  /*0450*/  @!P0 FMUL.RZ R10, R10, 0.15915493667125701904 ;  /* 0x3e22f9830a0a8820 */ /* 0x020fe2000040c000 */
[----:B------:R-:W-:-:S03]  /*0460*/  LEA R3, R3, R0, 0x9 ;  /* 0x0000000003037211 */ /* 0x000fc600078e48ff */
[----:B------:R-:W0:Y:S02]  /*0470*/  @!P0 MUFU.SIN R7, R10 ;  /* 0x0000000a00078308 */ /* 0x000e240000000400 */
[----:B--2---:R-:W-:-:S05]  /*0480*/  IMAD.WIDE.U32 R2, R3, 0x4, R4 ;  /* 0x0000000403027825 */ /* 0x004fca00078e0004 */
[----:B0-----:R-:W-:Y:S01]  /*0490*/  STG.E desc[UR4][R2.64], R7 ;  /* 0x0000000702007986 */ /* 0x001fe2000c101904 */
[----:B------:R-:W-:Y:S05]  /*04a0*/  EXIT ;  /* 0x000000000000794d */ /* 0x000fea0003800000 */
.L_x_1761:
        /* <DEDUP_REMOVED lines=13> */
.L_x_2679:


//--------------------- .text._ZN2at6native29vectorized_elementwise_kernelILi2EZZZNS0_15sin_kernel_cudaERNS_18TensorIteratorBaseEENKUlvE0_clEvENKUlvE0_clEvEUlfE_St5arrayIPcLm2EEEEviT0_T1_ --------------------------
	.section	.text._ZN2at6native29vectorized_elementwise_kernelILi2EZZZNS0_15sin_kernel_cudaERNS_18TensorIteratorBaseEENKUlvE0_clEvENKUlvE0_clEvEUlfE_St5arrayIPcLm2EEEEviT0_T1_,"ax",@progbits
	.align	128
        .global         _ZN2at6native29vectorized_elementwise_kernelILi2EZZZNS0_15sin_kernel_cudaERNS_18TensorIteratorBaseEENKUlvE0_clEvENKUlvE0_clEvEUlfE_St5arrayIPcLm2EEEEviT0_T1_
        .type           _ZN2at6native29vectorized_elementwise_kernelILi2EZZZNS0_15sin_kernel_cudaERNS_18TensorIteratorBaseEENKUlvE0_clEvENKUlvE0_clEvEUlfE_St5arrayIPcLm2EEEEviT0_T1_,@function
        .size           _ZN2at6native29vectorized_elementwise_kernelILi2EZZZNS0_15sin_kernel_cudaERNS_18TensorIteratorBaseEENKUlvE0_clEvENKUlvE0_clEvEUlfE_St5arrayIPcLm2EEEEviT0_T1_,(.L_x_2680 - _ZN2at6native29vectorized_elementwise_kernelILi2EZZZNS0_15sin_kernel_cudaERNS_18TensorIteratorBaseEENKUlvE0_clEvENKUlvE0_clEvEUlfE_St5arrayIPcLm2EEEEviT0_T1_)
        .other          _ZN2at6native29vectorized_elementwise_kernelILi2EZZZNS0_15sin_kernel_cudaERNS_18TensorIteratorBaseEENKUlvE0_clEvENKUlvE0_clEvEUlfE_St5arrayIPcLm2EEEEviT0_T1_,@"STO_CUDA_ENTRY STV_DEFAULT"
_ZN2at6native29vectorized_elementwise_kernelILi2EZZZNS0_15sin_kernel_cudaERNS_18TensorIteratorBaseEENKUlvE0_clEvENKUlvE0_clEvEUlfE_St5arrayIPcLm2EEEEviT0_T1_:
.text._ZN2at6native29vectorized_elementwise_kernelILi2EZZZNS0_15sin_kernel_cudaERNS_18TensorIteratorBaseEENKUlvE0_clEvENKUlvE0_clEvEUlfE_St5arrayIPcLm2EEEEviT0_T1_:
        /* <DEDUP_REMOVED lines=8> */
[----:B------:R-:W0:Y:S02]  /*0080*/  S2R R23, SR_TID.X ;  /* 0x0000000000177919 */ /* 0x000e240000002100 */
        /* <DEDUP_REMOVED lines=10> */
[----:B0-----:R-:W-:-:S04]  /*0130*/  @!P5 IMAD.WIDE.U32 R26, R11, 0x4, R26 ;  /* 0x000000040b1ad825 */ /* 0x001fc800078e001a */
[----:B------:R-:W-:-:S08]  /*0140*/  HFMA2 R11, -RZ, RZ, 0, 0 ;  /* 0x00000000ff0b7431 */ /* 0x000fd000000001ff */
[----:B------:R-:W-:Y:S01]  /*0150*/  @!P1 IMAD.IADD R20, R0, 0x1, R23 ;  /* 0x0000000100149824 */ /* 0x000fe200078e0217 */
[----:B------:R-:W-:Y:S01]  /*0160*/  @!P1 IADD3 R23, PT, PT, R23, 0x80, RZ ;  /* 0x0000008017179810 */ /* 0x000fe20007ffe0ff */
[----:B------:R-:W0:Y:S01]  /*0170*/  @!P1 LDC.64 R12, c[0x0][0x390] ;  /* 0x0000e400ff0c9b82 */ /* 0x000e220000000a00 */
[----:B------:R2:W3:Y:S02]  /*0180*/  @!P5 LDG.E R11, desc[UR4][R26.64] ;  /* 0x000000041a0bd981 */ /* 0x0004e4000c1e1900 */
[----:B------:R-:W-:-:S13]  /*0190*/  ISETP.GE.U32.AND P2, PT, R23, R2, PT ;  /* 0x000000021700720c */ /* 0x000fda0003f46070 */
[----:B------:R-:W-:Y:S01]  /*01a0*/  @!P2 IMAD.IADD R18, R0, 0x1, R23 ;  /* 0x000000010012a824 */ /* 0x000fe200078e0217 */
[----:B------:R-:W-:Y:S01]  /*01b0*/  @!P2 IADD3 R23, PT, PT, R23, 0x80, RZ ;  /* 0x000000801717a810 */ /* 0x000fe20007ffe0ff */
[----:B------:R-:W4:Y:S03]  /*01c0*/  @!P2 LDC.64 R28, c[0x0][0x390] ;  /* 0x0000e400ff1cab82 */ /* 0x000f260000000a00 */
[----:B------:R-:W-:-:S13]  /*01d0*/  ISETP.GE.U32.AND P3, PT, R23, R2, PT ;  /* 0x000000021700720c */ /* 0x000fda0003f66070 */
[----:B------:R-:W-:Y:S01]  /*01e0*/  @!P3 IMAD.IADD R19, R0, 0x1, R23 ;  /* 0x000000010013b824 */ /* 0x000fe200078e0217 */
[----:B------:R-:W-:Y:S01]  /*01f0*/  @!P3 IADD3 R23, PT, PT, R23, 0x80, RZ ;  /* 0x000000801717b810 */ /* 0x000fe20007ffe0ff */
[----:B------:R-:W5:Y:S03]  /*0200*/  @!P3 LDC.64 R16, c[0x0][0x390] ;  /* 0x0000e400ff10bb82 */ /* 0x000f660000000a00 */
[----:B------:R-:W-:-:S13]  /*0210*/  ISETP.GE.U32.AND P4, PT, R23, R2, PT ;  /* 0x000000021700720c */ /* 0x000fda0003f86070 */
[----:B------:R-:W-:Y:S01]  /*0220*/  @!P4 IMAD.IADD R25, R0, 0x1, R23 ;  /* 0x000000010019c824 */ /* 0x000fe200078e0217 */
[----:B------:R-:W-:-:S04]  /*0230*/  @!P4 IADD3 R23, PT, PT, R23, 0x80, RZ ;  /* 0x000000801717c810 */ /* 0x000fc80007ffe0ff */
[----:B------:R-:W-:Y:S01]  /*0240*/  ISETP.GE.U32.AND P5, PT, R23, R2, PT ;  /* 0x000000021700720c */ /* 0x000fe20003fa6070 */
[----:B0-----:R-:W-:-:S04]  /*0250*/  @!P1 IMAD.WIDE.U32 R12, R20, 0x4, R12 ;  /* 0x00000004140c9825 */ /* 0x001fc800078e000c */
[----:B------:R-:W-:Y:S02]  /*0260*/  IMAD.MOV.U32 R20, RZ, RZ, RZ ;  /* 0x000000ffff147224 */ /* 0x000fe400078e00ff */
[----:B-1----:R-:W-:-:S06]  /*0270*/  @!P0 IMAD.WIDE.U32 R14, R22, 0x4, R14 ;  /* 0x00000004160e8825 */ /* 0x002fcc00078e000e */
[----:B--2---:R-:W-:Y:S01]  /*0280*/  @!P5 IMAD.IADD R27, R0, 0x1, R23 ;  /* 0x00000001001bd824 */ /* 0x004fe200078e0217 */
[----:B------:R-:W-:Y:S01]  /*0290*/  @!P5 IADD3 R23, PT, PT, R23, 0x80, RZ ;  /* 0x000000801717d810 */ /* 0x000fe20007ffe0ff */
[----:B------:R0:W2:Y:S01]  /*02a0*/  @!P0 LDG.E R20, desc[UR4][R14.64] ;  /* 0x000000040e148981 */ /* 0x0000a2000c1e1900 */
[----:B------:R-:W-:Y:S02]  /*02b0*/  MOV R22, RZ ;  /* 0x000000ff00167202 */ /* 0x000fe40000000f00 */
[----:B------:R-:W-:Y:S01]  /*02c0*/  ISETP.GE.U32.AND P0, PT, R23, R2, PT ;  /* 0x000000021700720c */ /* 0x000fe20003f06070 */
[----:B------:R-:W-:-:S03]  /*02d0*/  HFMA2 R24, -RZ, RZ, 0, 0 ;  /* 0x00000000ff187431 */ /* 0x000fc600000001ff */
[----:B------:R1:W2:Y:S01]  /*02e0*/  @!P1 LDG.E R22, desc[UR4][R12.64] ;  /* 0x000000040c169981 */ /* 0x0002a2000c1e1900 */
[----:B----4-:R-:W-:Y:S01]  /*02f0*/  @!P2 IMAD.WIDE.U32 R28, R18, 0x4, R28 ;  /* 0x00000004121ca825 */ /* 0x010fe200078e001c */
[----:B0-----:R-:W0:Y:S03]  /*0300*/  @!P4 LDC.64 R14, c[0x0][0x390] ;  /* 0x0000e400ff0ecb82 */ /* 0x001e260000000a00 */
[----:B-----5:R-:W-:Y:S01]  /*0310*/  @!P3 IMAD.WIDE.U32 R16, R19, 0x4, R16 ;  /* 0x000000041310b825 */ /* 0x020fe200078e0010 */
[----:B------:R-:W4:Y:S04]  /*0320*/  @!P2 LDG.E R24, desc[UR4][R28.64] ;  /* 0x000000041c18a981 */ /* 0x000f28000c1e1900 */
[----:B-1----:R-:W1:Y:S01]  /*0330*/  @!P5 LDC.64 R12, c[0x0][0x390] ;  /* 0x0000e400ff0cdb82 */ /* 0x002e620000000a00 */
[----:B------:R-:W-:-:S06]  /*0340*/  IMAD.MOV.U32 R26, RZ, RZ, RZ ;  /* 0x000000ffff1a7224 */ /* 0x000fcc00078e00ff */
[----:B------:R5:W4:Y:S01]  /*0350*/  @!P3 LDG.E R26, desc[UR4][R16.64] ;  /* 0x00000004101ab981 */ /* 0x000b22000c1e1900 */
[----:B------:R-:W5:Y:S01]  /*0360*/  @!P0 LDC.64 R18, c[0x0][0x390] ;  /* 0x0000e400ff128b82 */ /* 0x000f620000000a00 */
[----:B------:R-:W-:Y:S02]  /*0370*/  @!P0 IMAD.IADD R23, R0, 0x1, R23 ;  /* 0x0000000100178824 */ /* 0x000fe400078e0217 */
[----:B0-----:R-:W-:Y:S01]  /*0380*/  @!P4 IMAD.WIDE.U32 R14, R25, 0x4, R14 ;  /* 0x00000004190ec825 */ /* 0x001fe200078e000e */
[----:B------:R-:W-:-:S06]  /*0390*/  MOV R25, RZ ;  /* 0x000000ff00197202 */ /* 0x000fcc0000000f00 */
[----:B------:R0:W4:Y:S01]  /*03a0*/  @!P4 LDG.E R25, desc[UR4][R14.64] ;  /* 0x000000040e19c981 */ /* 0x000122000c1e1900 */
[----:B-1----:R-:W-:-:S04]  /*03b0*/  @!P5 IMAD.WIDE.U32 R12, R27, 0x4, R12 ;  /* 0x000000041b0cd825 */ /* 0x002fc800078e000c */
[----:B------:R-:W-:Y:S02]  /*03c0*/  HFMA2 R27, -RZ, RZ, 0, 0 ;  /* 0x00000000ff1b7431 */ /* 0x000fe400000001ff */
[----:B-----5:R-:W-:Y:S01]  /*03d0*/  @!P0 IMAD.WIDE.U32 R18, R23, 0x4, R18 ;  /* 0x0000000417128825 */ /* 0x020fe200078e0012 */
[----:B------:R-:W-:-:S03]  /*03e0*/  MOV R23, RZ ;  /* 0x000000ff00177202 */ /* 0x000fc60000000f00 */
[----:B------:R1:W5:Y:S04]  /*03f0*/  @!P5 LDG.E R27, desc[UR4][R12.64] ;  /* 0x000000040c1bd981 */ /* 0x000368000c1e1900 */
[----:B------:R-:W5:Y:S01]  /*0400*/  @!P0 LDG.E R23, desc[UR4][R18.64] ;  /* 0x0000000412178981 */ /* 0x000f62000c1e1900 */
[C---:B------:R-:W-:Y:S02]  /*0410*/  ISETP.GE.U32.AND P0, PT, R3.reuse, R2, PT ;  /* 0x000000020300720c */ /* 0x040fe40003f06070 */
[C---:B------:R-:W-:Y:S01]  /*0420*/  IADD3 R17, PT, PT, R3.reuse, 0x80, RZ ;  /* 0x0000008003117810 */ /* 0x040fe20007ffe0ff */
[----:B0-----:R-:W-:-:S03]  /*0430*/  VIADD R15, R3, 0x100 ;  /* 0x00000100030f7836 */ /* 0x001fc60000000000 */
[-C--:B------:R-:W-:Y:S02]  /*0440*/  ISETP.GE.U32.AND P1, PT, R17, R2.reuse, PT ;  /* 0x000000021100720c */ /* 0x080fe40003f26070 */
[----:B------:R-:W-:-:S05]  /*0450*/  ISETP.GE.U32.AND P2, PT, R15, R2, PT ;  /* 0x000000020f00720c */ /* 0x000fca0003f46070 */
[----:B-1----:R-:W0:Y:S01]  /*0460*/  @!P0 LDC.64 R12, c[0x0][0x388] ;  /* 0x0000e200ff0c8b82 */ /* 0x002e220000000a00 */
[----:B------:R-:W-:Y:S01]  /*0470*/  @!P0 IMAD.IADD R15, R0, 0x1, R3 ;  /* 0x00000001000f8824 */ /* 0x000fe200078e0203 */
[----:B------:R-:W-:Y:S04]  /*0480*/  BSSY.RECONVERGENT B0, `(.L_x_1763) ;  /* 0x000004a000007945 */ /* 0x000fe80003800200 */
[----:B------:R-:W-:Y:S01]  /*0490*/  BSSY.RELIABLE B1, `(.L_x_1764) ;  /* 0x0000042000017945 */ /* 0x000fe20003800100 */
[----:B0-----:R-:W-:-:S04]  /*04a0*/  @!P0 IMAD.WIDE.U32 R12, R15, 0x4, R12 ;  /* 0x000000040f0c8825 */ /* 0x001fc800078e000c */
[----:B---3--:R-:W-:Y:S01]  /*04b0*/  @!P0 FMUL.RZ R14, R11, 0.15915493667125701904 ;  /* 0x3e22f9830b0e8820 */ /* 0x008fe2000040c000 */
[----:B------:R-:W-:-:S04]  /*04c0*/  IADD3 R11, PT, PT, R3, 0x180, RZ ;  /* 0x00000180030b7810 */ /* 0x000fc80007ffe0ff */
[----:B------:R-:W-:Y:S02]  /*04d0*/  ISETP.GE.U32.AND P3, PT, R11, R2, PT ;  /* 0x000000020b00720c */ /* 0x000fe40003f66070 */
[----:B------:R-:W-:Y:S01]  /*04e0*/  IADD3 R11, PT, PT, R3, 0x200, RZ ;  /* 0x00000200030b7810 */ /* 0x000fe20007ffe0ff */
[----:B------:R-:W0:Y:S02]  /*04f0*/  @!P0 MUFU.SIN R21, R14 ;  /* 0x0000000e00158308 */ /* 0x000e240000000400 */
[----:B0-----:R0:W-:Y:S01]  /*0500*/  @!P0 STG.E desc[UR4][R12.64], R21 ;  /* 0x000000150c008986 */ /* 0x0011e2000c101904 */
[----:B--2---:R-:W-:-:S05]  /*0510*/  @!P1 FMUL.RZ R20, R20, 0.15915493667125701904 ;  /* 0x3e22f98314149820 */ /* 0x004fca000040c000 */
[----:B------:R0:W1:Y:S01]  /*0520*/  @!P1 MUFU.SIN R4, R20 ;  /* 0x0000001400049308 */ /* 0x0000620000000400 */
[----:B------:R-:W-:Y:S01]  /*0530*/  ISETP.GE.U32.AND P1, PT, R11, R2, PT ;  /* 0x000000020b00720c */ /* 0x000fe20003f26070 */
[----:B------:R-:W-:Y:S02]  /*0540*/  VIADD R11, R3, 0x280 ;  /* 0x00000280030b7836 */ /* 0x000fe40000000000 */
[----:B------:R-:W-:-:S04]  /*0550*/  @!P2 FMUL.RZ R22, R22, 0.15915493667125701904 ;  /* 0x3e22f9831616a820 */ /* 0x000fc8000040c000 */
[----:B------:R0:W2:Y:S01]  /*0560*/  @!P2 MUFU.SIN R5, R22 ;  /* 0x000000160005a308 */ /* 0x0000a20000000400 */
[----:B------:R-:W-:Y:S01]  /*0570*/  ISETP.GE.U32.AND P2, PT, R11, R2, PT ;  /* 0x000000020b00720c */ /* 0x000fe20003f46070 */
[----:B----4-:R-:W-:Y:S01]  /*0580*/  @!P3 FMUL.RZ R24, R24, 0.15915493667125701904 ;  /* 0x3e22f9831818b820 */ /* 0x010fe2000040c000 */
[----:B------:R-:W-:-:S05]  /*0590*/  IADD3 R11, PT, PT, R3, 0x300, RZ ;  /* 0x00000300030b7810 */ /* 0x000fca0007ffe0ff */
[----:B------:R0:W3:Y:S01]  /*05a0*/  @!P3 MUFU.SIN R6, R24 ;  /* 0x000000180006b308 */ /* 0x0000e20000000400 */
[----:B------:R-:W-:Y:S02]  /*05b0*/  ISETP.GE.U32.AND P3, PT, R11, R2, PT ;  /* 0x000000020b00720c */ /* 0x000fe40003f66070 */
[----:B------:R-:W-:Y:S01]  /*05c0*/  IADD3 R11, PT, PT, R3, 0x380, RZ ;  /* 0x00000380030b7810 */ /* 0x000fe20007ffe0ff */
[----:B------:R-:W-:-:S04]  /*05d0*/  @!P1 FMUL.RZ R26, R26, 0.15915493667125701904 ;  /* 0x3e22f9831a1a9820 */ /* 0x000fc8000040c000 */
[----:B------:R0:W4:Y:S01]  /*05e0*/  @!P1 MUFU.SIN R7, R26 ;  /* 0x0000001a00079308 */ /* 0x0001220000000400 */
[----:B------:R-:W-:Y:S02]  /*05f0*/  ISETP.GE.U32.AND P1, PT, R11, R2, PT ;  /* 0x000000020b00720c */ /* 0x000fe40003f26070 */
[----:B------:R-:W-:-:S04]  /*0600*/  @!P0 MOV R3, R17 ;  /* 0x0000001100038202 */ /* 0x000fc80000000f00 */
[----:B------:R-:W-:Y:S01]  /*0610*/  ISETP.GE.U32.AND P0, PT, R3, R2, PT ;  /* 0x000000020300720c */ /* 0x000fe20003f06070 */
[----:B------:R-:W-:-:S04]  /*0620*/  @!P2 FMUL.RZ R25, R25, 0.15915493667125701904 ;  /* 0x3e22f9831919a820 */ /* 0x000fc8000040c000 */
[----:B------:R0:W0:Y:S01]  /*0630*/  @!P2 MUFU.SIN R8, R25 ;  /* 0x000000190008a308 */ /* 0x0000220000000400 */
[----:B-----5:R-:W-:Y:S01]  /*0640*/  @!P3 FMUL.RZ R27, R27, 0.15915493667125701904 ;  /* 0x3e22f9831b1bb820 */ /* 0x020fe2000040c000 */
[----:B------:R-:W-:-:S06]  /*0650*/  @!P1 FMUL.RZ R23, R23, 0.15915493667125701904 ;  /* 0x3e22f98317179820 */ /* 0x000fcc000040c000 */
[----:B------:R0:W0:Y:S08]  /*0660*/  @!P3 MUFU.SIN R9, R27 ;  /* 0x0000001b0009b308 */ /* 0x0000300000000400 */
[----:B------:R0:W0:Y:S01]  /*0670*/  @!P1 MUFU.SIN R10, R23 ;  /* 0x00000017000a9308 */ /* 0x0000220000000400 */
[----:B-1234-:R-:W-:Y:S05]  /*0680*/  @P0 BRA `(.L_x_1765) ;  /* 0x0000000000300947 */ /* 0x01efea0003800000 */
[----:B0-----:R-:W0:Y:S01]  /*0690*/  LDC.64 R12, c[0x0][0x388] ;  /* 0x0000e200ff0c7b82 */ /* 0x001e220000000a00 */
[----:B------:R-:W-:Y:S01]  /*06a0*/  IADD3 R11, PT, PT, R0, R3, RZ ;  /* 0x00000003000b7210 */ /* 0x000fe20007ffe0ff */
[----:B------:R-:W-:-:S05]  /*06b0*/  VIADD R3, R3, 0x80 ;  /* 0x0000008003037836 */ /* 0x000fca0000000000 */
[----:B------:R-:W-:Y:S01]  /*06c0*/  ISETP.GE.U32.AND P0, PT, R3, R2, PT ;  /* 0x000000020300720c */ /* 0x000fe20003f06070 */
[----:B0-----:R-:W-:-:S05]  /*06d0*/  IMAD.WIDE.U32 R12, R11, 0x4, R12 ;  /* 0x000000040b0c7825 */ /* 0x001fca00078e000c */
[----:B------:R0:W-:Y:S07]  /*06e0*/  STG.E desc[UR4][R12.64], R4 ;  /* 0x000000040c007986 */ /* 0x0001ee000c101904 */
[----:B------:R-:W-:Y:S05]  /*06f0*/  @P0 BRA `(.L_x_1766) ;  /* 0x0000000000300947 */ /* 0x000fea0003800000 */
[----:B0-----:R-:W0:Y:S01]  /*0700*/  LDC.64 R12, c[0x0][0x388] ;  /* 0x0000e200ff0c7b82 */ /* 0x001e220000000a00 */
[----:B------:R-:W-:Y:S02]  /*0710*/  IADD3 R11, PT, PT, R0, R3, RZ ;  /* 0x00000003000b7210 */ /* 0x000fe40007ffe0ff */
[----:B------:R-:W-:-:S03]  /*0720*/  IADD3 R3, PT, PT, R3, 0x80, RZ ;  /* 0x0000008003037810 */ /* 0x000fc60007ffe0ff */
[----:B0-----:R-:W-:-:S05]  /*0730*/  IMAD.WIDE.U32 R12, R11, 0x4, R12 ;  /* 0x000000040b0c7825 */ /* 0x001fca00078e000c */
[----:B------:R1:W-:Y:S02]  /*0740*/  STG.E desc[UR4][R12.64], R5 ;  /* 0x000000050c007986 */ /* 0x0003e4000c101904 */
.L_x_1765:
[----:B------:R-:W-:-:S13]  /*0750*/  ISETP.GE.U32.AND P0, PT, R3, R2, PT ;  /* 0x000000020300720c */ /* 0x000fda0003f06070 */
[----:B------:R-:W-:Y:S05]  /*0760*/  @P0 BRA `(.L_x_1767) ;  /* 0x0000000000300947 */ /* 0x000fea0003800000 */
[----:B-1----:R-:W1:Y:S01]  /*0770*/  LDC.64 R4, c[0x0][0x388] ;  /* 0x0000e200ff047b82 */ /* 0x002e620000000a00 */
[----:B------:R-:W-:Y:S01]  /*0780*/  IMAD.IADD R11, R0, 0x1, R3 ;  /* 0x00000001000b7824 */ /* 0x000fe200078e0203 */
[----:B------:R-:W-:-:S03]  /*0790*/  IADD3 R3, PT, PT, R3, 0x80, RZ ;  /* 0x0000008003037810 */ /* 0x000fc60007ffe0ff */
[----:B-1----:R-:W-:-:S05]  /*07a0*/  IMAD.WIDE.U32 R4, R11, 0x4, R4 ;  /* 0x000000040b047825 */ /* 0x002fca00078e0004 */
[----:B------:R1:W-:Y:S02]  /*07b0*/  STG.E desc[UR4][R4.64], R6 ;  /* 0x0000000604007986 */ /* 0x0003e4000c101904 */
.L_x_1766:
[----:B------:R-:W-:-:S13]  /*07c0*/  ISETP.GE.U32.AND P0, PT, R3, R2, PT ;  /* 0x000000020300720c */ /* 0x000fda0003f06070 */
[----:B------:R-:W-:Y:S05]  /*07d0*/  @P0 BRA `(.L_x_1768) ;  /* 0x0000000000340947 */ /* 0x000fea0003800000 */
[----:B01----:R-:W0:Y:S01]  /*07e0*/  LDC.64 R4, c[0x0][0x388] ;  /* 0x0000e200ff047b82 */ /* 0x003e220000000a00 */
[----:B------:R-:W-:Y:S01]  /*07f0*/  IADD3 R11, PT, PT, R0, R3, RZ ;  /* 0x00000003000b7210 */ /* 0x000fe20007ffe0ff */
[----:B------:R-:W-:-:S04]  /*0800*/  VIADD R3, R3, 0x80 ;  /* 0x0000008003037836 */ /* 0x000fc80000000000 */
[----:B0-----:R-:W-:-:S05]  /*0810*/  IMAD.WIDE.U32 R4, R11, 0x4, R4 ;  /* 0x000000040b047825 */ /* 0x001fca00078e0004 */
[----:B------:R2:W-:Y:S02]  /*0820*/  STG.E desc[UR4][R4.64], R7 ;  /* 0x0000000704007986 */ /* 0x0005e4000c101904 */
.L_x_1767:
[----:B------:R-:W-:-:S13]  /*0830*/  ISETP.GE.U32.AND P0, PT, R3, R2, PT ;  /* 0x000000020300720c */ /* 0x000fda0003f06070 */
[----:B------:R-:W-:Y:S05]  /*0840*/  @P0 BREAK.RELIABLE B1 ;  /* 0x0000000000010942 */ /* 0x000fea0003800100 */
[----:B------:R-:W-:Y:S05]  /*0850*/  @P0 BRA `(.L_x_1769) ;  /* 0x0000000000300947 */ /* 0x000fea0003800000 */
[----:B-12---:R-:W1:Y:S01]  /*0860*/  LDC.64 R4, c[0x0][0x388] ;  /* 0x0000e200ff047b82 */ /* 0x006e620000000a00 */
[----:B------:R-:W-:Y:S02]  /*0870*/  IADD3 R7, PT, PT, R0, R3, RZ ;  /* 0x0000000300077210 */ /* 0x000fe40007ffe0ff */
[----:B------:R-:W-:-:S03]  /*0880*/  IADD3 R3, PT, PT, R3, 0x80, RZ ;  /* 0x0000008003037810 */ /* 0x000fc60007ffe0ff */
[----:B-1----:R-:W-:-:S05]  /*0890*/  IMAD.WIDE.U32 R4, R7, 0x4, R4 ;  /* 0x0000000407047825 */ /* 0x002fca00078e0004 */
[----:B0-----:R2:W-:Y:S02]  /*08a0*/  STG.E desc[UR4][R4.64], R8 ;  /* 0x0000000804007986 */ /* 0x0015e4000c101904 */
.L_x_1768:
[----:B------:R-:W-:Y:S05]  /*08b0*/  BSYNC.RELIABLE B1 ;  /* 0x0000000000017941 */ /* 0x000fea0003800100 */
.L_x_1764:
[----:B------:R-:W-:-:S13]  /*08c0*/  ISETP.GE.U32.AND P0, PT, R3, R2, PT ;  /* 0x000000020300720c */ /* 0x000fda0003f06070 */
[----:B012---:R-:W0:Y:S01]  /*08d0*/  @!P0 LDC.64 R4, c[0x0][0x388] ;  /* 0x0000e200ff048b82 */ /* 0x007e220000000a00 */
[----:B------:R-:W-:Y:S01]  /*08e0*/  @!P0 IMAD.IADD R7, R0, 0x1, R3 ;  /* 0x0000000100078824 */ /* 0x000fe200078e0203 */
[----:B------:R-:W-:-:S03]  /*08f0*/  @!P0 IADD3 R3, PT, PT, R3, 0x80, RZ ;  /* 0x0000008003038810 */ /* 0x000fc60007ffe0ff */
[----:B0-----:R-:W-:-:S05]  /*0900*/  @!P0 IMAD.WIDE.U32 R4, R7, 0x4, R4 ;  /* 0x0000000407048825 */ /* 0x001fca00078e0004 */
[----:B------:R3:W-:Y:S02]  /*0910*/  @!P0 STG.E desc[UR4][R4.64], R9 ;  /* 0x0000000904008986 */ /* 0x0007e4000c101904 */
.L_x_1769:
[----:B------:R-:W-:Y:S05]  /*0920*/  BSYNC.RECONVERGENT B0 ;  /* 0x0000000000007941 */ /* 0x000fea0003800200 */
.L_x_1763:
[----:B------:R-:W-:Y:S05]  /*0930*/  WARPSYNC.ALL ;  /* 0x0000000000007948 */ /* 0x000fea0003800000 */
[----:B------:R-:W-:-:S13]  /*0940*/  ISETP.GE.U32.AND P0, PT, R3, R2, PT ;  /* 0x000000020300720c */ /* 0x000fda0003f06070 */
[----:B------:R-:W-:Y:S05]  /*0950*/  @P0 EXIT ;  /* 0x000000000000094d */ /* 0x000fea0003800000 */
[----:B-123--:R-:W1:Y:S01]  /*0960*/  LDC.64 R4, c[0x0][0x388] ;  /* 0x0000e200ff047b82 */ /* 0x00ee620000000a00 */
[----:B------:R-:W-:-:S05]  /*0970*/  IADD3 R3, PT, PT, R0, R3, RZ ;  /* 0x0000000300037210 */ /* 0x000fca0007ffe0ff */
[----:B-1----:R-:W-:-:S05]  /*0980*/  IMAD.WIDE.U32 R2, R3, 0x4, R4 ;  /* 0x0000000403027825 */ /* 0x002fca00078e0004 */
[----:B0-----:R-:W-:Y:S01]  /*0990*/  STG.E desc[UR4][R2.64], R10 ;  /* 0x0000000a02007986 */ /* 0x001fe2000c101904 */
[----:B------:R-:W-:Y:S05]  /*09a0*/  EXIT ;  /* 0x000000000000794d */ /* 0x000fea0003800000 */
.L_x_1762:
[----:B------:R-:W0:Y:S01]  /*09b0*/  S2R R2, SR_TID.X ;  /* 0x0000000000027919 */ /* 0x000e220000002100 */
[----:B------:R-:W1:Y:S08]  /*09c0*/  LDC.64 R4, c[0x0][0x390] ;  /* 0x0000e400ff047b82 */ /* 0x000e700000000a00 */
[----:B------:R-:W2:Y:S01]  /*09d0*/  LDC.64 R14, c[0x0][0x388] ;  /* 0x0000e200ff0e7b82 */ /* 0x000ea20000000a00 */
[----:B-1----:R-:W-:-:S04]  /*09e0*/  IMAD.WIDE.U32 R4, R0, 0x4, R4 ;  /* 0x0000000400047825 */ /* 0x002fc800078e0004 */
[----:B0-----:R-:W-:-:S05]  /*09f0*/  IMAD.WIDE.U32 R12, R2, 0x8, R4 ;  /* 0x00000008020c7825 */ /* 0x001fca00078e0004 */
[----:B------:R-:W3:Y:S04]  /*0a00*/  LDG.E.64 R4, desc[UR4][R12.64] ;  /* 0x000000040c047981 */ /* 0x000ee8000c1e1b00 */
[----:B------:R-:W4:Y:S04]  /*0a10*/  LDG.E.64 R10, desc[UR4][R12.64+0x400] ;  /* 0x000400040c0a7981 */ /* 0x000f28000c1e1b00 */
[----:B------:R-:W5:Y:S04]  /*0a20*/  LDG.E.64 R6, desc[UR4][R12.64+0x800] ;  /* 0x000800040c067981 */ /* 0x000f68000c1e1b00 */
[----:B------:R5:W2:Y:S01]  /*0a30*/  LDG.E.64 R8, desc[UR4][R12.64+0xc00] ;  /* 0x000c00040c087981 */ /* 0x000aa2000c1e1b00 */
[----:B---3--:R-:W-:Y:S01]  /*0a40*/  FMUL.RZ R4, R4, 0.15915493667125701904 ;  /* 0x3e22f98304047820 */ /* 0x008fe2000040c000 */
[----:B------:R-:W-:Y:S01]  /*0a50*/  FMUL.RZ R5, R5, 0.15915493667125701904 ;  /* 0x3e22f98305057820 */ /* 0x000fe2000040c000 */
[----:B----4-:R-:W-:Y:S01]  /*0a60*/  FMUL.RZ R10, R10, 0.15915493667125701904 ;  /* 0x3e22f9830a0a7820 */ /* 0x010fe2000040c000 */
[----:B------:R-:W-:-:S03]  /*0a70*/  FMUL.RZ R11, R11, 0.15915493667125701904 ;  /* 0x3e22f9830b0b7820 */ /* 0x000fc6000040c000 */
[----:B------:R-:W-:Y:S01]  /*0a80*/  MUFU.SIN R4, R4 ;  /* 0x0000000400047308 */ /* 0x000fe20000000400 */
[----:B-----5:R-:W-:Y:S01]  /*0a90*/  FMUL.RZ R13, R7, 0.15915493667125701904 ;  /* 0x3e22f983070d7820 */ /* 0x020fe2000040c000 */
[----:B------:R-:W-:Y:S01]  /*0aa0*/  FMUL.RZ R3, R6, 0.15915493667125701904 ;  /* 0x3e22f98306037820 */ /* 0x000fe2000040c000 */
[----:B--2---:R-:W-:-:S04]  /*0ab0*/  IMAD.WIDE.U32 R6, R0, 0x4, R14 ;  /* 0x0000000400067825 */ /* 0x004fc800078e000e */
[----:B------:R-:W-:Y:S01]  /*0ac0*/  FMUL.RZ R8, R8, 0.15915493667125701904 ;  /* 0x3e22f98308087820 */ /* 0x000fe2000040c000 */
[----:B------:R-:W-:Y:S01]  /*0ad0*/  FMUL.RZ R9, R9, 0.15915493667125701904 ;  /* 0x3e22f98309097820 */ /* 0x000fe2000040c000 */
[----:B------:R-:W0:Y:S01]  /*0ae0*/  MUFU.SIN R5, R5 ;  /* 0x0000000500057308 */ /* 0x000e220000000400 */
[----:B------:R-:W-:-:S07]  /*0af0*/  IMAD.WIDE.U32 R6, R2, 0x8, R6 ;  /* 0x0000000802067825 */ /* 0x000fce00078e0006 */
[----:B------:R-:W-:Y:S08]  /*0b00*/  MUFU.SIN R10, R10 ;  /* 0x0000000a000a7308 */ /* 0x000ff00000000400 */
[----:B------:R-:W1:Y:S01]  /*0b10*/  MUFU.SIN R11, R11 ;  /* 0x0000000b000b7308 */ /* 0x000e620000000400 */
[----:B0-----:R-:W-:Y:S07]  /*0b20*/  STG.E.64 desc[UR4][R6.64], R4 ;  /* 0x0000000406007986 */ /* 0x001fee000c101b04 */
[----:B------:R-:W-:Y:S08]  /*0b30*/  MUFU.SIN R12, R3 ;  /* 0x00000003000c7308 */ /* 0x000ff00000000400 */
[----:B------:R-:W0:Y:S01]  /*0b40*/  MUFU.SIN R13, R13 ;  /* 0x0000000d000d7308 */ /* 0x000e220000000400 */
[----:B-1----:R-:W-:Y:S07]  /*0b50*/  STG.E.64 desc[UR4][R6.64+0x400], R10 ;  /* 0x0004000a06007986 */ /* 0x002fee000c101b04 */
[----:B------:R-:W-:Y:S08]  /*0b60*/  MUFU.SIN R8, R8 ;  /* 0x0000000800087308 */ /* 0x000ff00000000400 */
[----:B------:R-:W1:Y:S01]  /*0b70*/  MUFU.SIN R9, R9 ;  /* 0x0000000900097308 */ /* 0x000e620000000400 */
[----:B0-----:R-:W-:Y:S04]  /*0b80*/  STG.E.64 desc[UR4][R6.64+0x800], R12 ;  /* 0x0008000c06007986 */ /* 0x001fe8000c101b04 */
[----:B-1----:R-:W-:Y:S01]  /*0b90*/  STG.E.64 desc[UR4][R6.64+0xc00], R8 ;  /* 0x000c000806007986 */ /* 0x002fe2000c101b04 */
[----:B------:R-:W-:Y:S05]  /*0ba0*/  EXIT ;  /* 0x000000000000794d */ /* 0x000fea0003800000 */
.L_x_1770:
        /* <DEDUP_REMOVED lines=13> */
.L_x_2680:


//--------------------- .text._ZN2at6native29vectorized_elementwise_kernelILi4EZZZNS0_15sin_kernel_cudaERNS_18TensorIteratorBaseEENKUlvE0_clEvENKUlvE0_clEvEUlfE_St5arrayIPcLm2EEEEviT0_T1_ --------------------------
	.section	.text._ZN2at6native29vectorized_elementwise_kernelILi4EZZZNS0_15sin_kernel_cudaERNS_18TensorIteratorBaseEENKUlvE0_clEvENKUlvE0_clEvEUlfE_St5arrayIPcLm2EEEEviT0_T1_,"ax",@progbits
	.align	128
        .global         _ZN2at6native29vectorized_elementwise_kernelILi4EZZZNS0_15sin_kernel_cudaERNS_18TensorIteratorBaseEENKUlvE0_clEvENKUlvE0_clEvEUlfE_St5arrayIPcLm2EEEEviT0_T1_
        .type           _ZN2at6native29vectorized_elementwise_kernelILi4EZZZNS0_15sin_kernel_cudaERNS_18TensorIteratorBaseEENKUlvE0_clEvENKUlvE0_clEvEUlfE_St5arrayIPcLm2EEEEviT0_T1_,@function
        .size           _ZN2at6native29vectorized_elementwise_kernelILi4EZZZNS0_15sin_kernel_cudaERNS_18TensorIteratorBaseEENKUlvE0_clEvENKUlvE0_clEvEUlfE_St5arrayIPcLm2EEEEviT0_T1_,(.L_x_2681 - _ZN2at6native29vectorized_elementwise_kernelILi4EZZZNS0_15sin_kernel_cudaERNS_18TensorIteratorBaseEENKUlvE0_clEvENKUlvE0_clEvEUlfE_St5arrayIPcLm2EEEEviT0_T1_)
        .other          _ZN2at6native29vectorized_elementwise_kernelILi4EZZZNS0_15sin_kernel_cudaERNS_18TensorIteratorBaseEENKUlvE0_clEvENKUlvE0_clEvEUlfE_St5arrayIPcLm2EEEEviT0_T1_,@"STO_CUDA_ENTRY STV_DEFAULT"
_ZN2at6native29vectorized_elementwise_kernelILi4EZZZNS0_15sin_kernel_cudaERNS_18TensorIteratorBaseEENKUlvE0_clEvENKUlvE0_clEvEUlfE_St5arrayIPcLm2EEEEviT0_T1_:
.text._ZN2at6native29vectorized_elementwise_kernelILi4EZZZNS0_15sin_kernel_cudaERNS_18TensorIteratorBaseEENKUlvE0_clEvENKUlvE0_clEvEUlfE_St5arrayIPcLm2EEEEviT0_T1_:
        /* <DEDUP_REMOVED lines=117> */
.L_x_1774:
[----:B------:R-:W-:-:S13]  /*0750*/  ISETP.GE.U32.AND P0, PT, R3, R2, PT ;  /* 0x000000020300720c */ /* 0x000fda0003f06070 */
[----:B------:R-:W-:Y:S05]  /*0760*/  @P0 BRA `(.L_x_1776) ;  /* 0x0000000000300947 */ /* 0x000fea0003800000 */
[----:B-1----:R-:W1:Y:S01]  /*0770*/  LDC.64 R4, c[0x0][0x388] ;  /* 0x0000e200ff047b82 */ /* 0x002e620000000a00 */
[----:B------:R-:W-:Y:S01]  /*0780*/  IMAD.IADD R11, R0, 0x1, R3 ;  /* 0x00000001000b7824 */ /* 0x000fe200078e0203 */
[----:B------:R-:W-:-:S03]  /*0790*/  IADD3 R3, PT, PT, R3, 0x80, RZ ;  /* 0x0000008003037810 */ /* 0x000fc60007ffe0ff */
[----:B-1----:R-:W-:-:S05]  /*07a0*/  IMAD.WIDE.U32 R4, R11, 0x4, R4 ;  /* 0x000000040b047825 */ /* 0x002fca00078e0004 */
[----:B------:R1:W-:Y:S02]  /*07b0*/  STG.E desc[UR4][R4.64], R6 ;  /* 0x0000000604007986 */ /* 0x0003e4000c101904 */
.L_x_1775:
[----:B------:R-:W-:-:S13]  /*07c0*/  ISETP.GE.U32.AND P0, PT, R3, R2, PT ;  /* 0x000000020300720c */ /* 0x000fda0003f06070 */
[----:B------:R-:W-:Y:S05]  /*07d0*/  @P0 BRA `(.L_x_1777) ;  /* 0x0000000000340947 */ /* 0x000fea0003800000 */
[----:B01----:R-:W0:Y:S01]  /*07e0*/  LDC.64 R4, c[0x0][0x388] ;  /* 0x0000e200ff047b82 */ /* 0x003e220000000a00 */
[----:B------:R-:W-:Y:S01]  /*07f0*/  IADD3 R11, PT, PT, R0, R3, RZ ;  /* 0x00000003000b7210 */ /* 0x000fe20007ffe0ff */
[----:B------:R-:W-:-:S04]  /*0800*/  VIADD R3, R3, 0x80 ;  /* 0x0000008003037836 */ /* 0x000fc80000000000 */
[----:B0-----:R-:W-:-:S05]  /*0810*/  IMAD.WIDE.U32 R4, R11, 0x4, R4 ;  /* 0x000000040b047825 */ /* 0x001fca00078e0004 */
[----:B------:R2:W-:Y:S02]  /*0820*/  STG.E desc[UR4][R4.64], R7 ;  /* 0x0000000704007986 */ /* 0x0005e4000c101904 */
.L_x_1776:
        /* <DEDUP_REMOVED lines=8> */
.L_x_1777:
[----:B------:R-:W-:Y:S05]  /*08b0*/  BSYNC.RELIABLE B1 ;  /* 0x0000000000017941 */ /* 0x000fea0003800100 */
.L_x_1773:
[----:B------:R-:W-:-:S13]  /*08c0*/  ISETP.GE.U32.AND P0, PT, R3, R2, PT ;  /* 0x000000020300720c */ /* 0x000fda0003f06070 */
[----:B012---:R-:W0:Y:S01]  /*08d0*/  @!P0 LDC.64 R4, c[0x0][0x388] ;  /* 0x0000e200ff048b82 */ /* 0x007e220000000a00 */
[----:B------:R-:W-:Y:S01]  /*08e0*/  @!P0 IMAD.IADD R7, R0, 0x1, R3 ;  /* 0x0000000100078824 */ /* 0x000fe200078e0203 */
[----:B------:R-:W-:-:S03]  /*08f0*/  @!P0 IADD3 R3, PT, PT, R3, 0x80, RZ ;  /* 0x0000008003038810 */ /* 0x000fc60007ffe0ff */
[----:B0-----:R-:W-:-:S05]  /*0900*/  @!P0 IMAD.WIDE.U32 R4, R7, 0x4, R4 ;  /* 0x0000000407048825 */ /* 0x001fca00078e0004 */
[----:B------:R3:W-:Y:S02]  /*0910*/  @!P0 STG.E desc[UR4][R4.64], R9 ;  /* 0x0000000904008986 */ /* 0x0007e4000c101904 */
.L_x_1778:
[----:B------:R-:W-:Y:S05]  /*0920*/  BSYNC.RECONVERGENT B0 ;  /* 0x0000000000007941 */ /* 0x000fea0003800200 */
.L_x_1772:
        /* <DEDUP_REMOVED lines=8> */
.L_x_1771:
[----:B------:R-:W0:Y:S01]  /*09b0*/  S2R R2, SR_TID.X ;  /* 0x0000000000027919 */ /* 0x000e220000002100 */
[----:B------:R-:W1:Y:S08]  /*09c0*/  LDC.64 R4, c[0x0][0x390] ;  /* 0x0000e400ff047b82 */ /* 0x000e700000000a00 */
[----:B------:R-:W2:Y:S01]  /*09d0*/  LDC.64 R14, c[0x0][0x388] ;  /* 0x0000e200ff0e7b82 */ /* 0x000ea20000000a00 */
[----:B-1----:R-:W-:-:S04]  /*09e0*/  IMAD.WIDE.U32 R4, R0, 0x4, R4 ;  /* 0x0000000400047825 */ /* 0x002fc800078e0004 */
[----:B0-----:R-:W-:-:S05]  /*09f0*/  IMAD.WIDE.U32 R12, R2, 0x10, R4 ;  /* 0x00000010020c7825 */ /* 0x001fca00078e0004 */
[----:B------:R-:W3:Y:S04]  /*0a00*/  LDG.E.128 R4, desc[UR4][R12.64] ;  /* 0x000000040c047981 */ /* 0x000ee8000c1e1d00 */
[----:B------:R2:W4:Y:S02]  /*0a10*/  LDG.E.128 R8, desc[UR4][R12.64+0x800] ;  /* 0x000800040c087981 */ /* 0x000524000c1e1d00 */
[----:B--2---:R-:W-:-:S04]  /*0a20*/  IMAD.WIDE.U32 R12, R0, 0x4, R14 ;  /* 0x00000004000c7825 */ /* 0x004fc800078e000e */
[----:B------:R-:W-:-:S04]  /*0a30*/  IMAD.WIDE.U32 R12, R2, 0x10, R12 ;  /* 0x00000010020c7825 */ /* 0x000fc800078e000c */
[----:B---3--:R-:W-:Y:S01]  /*0a40*/  FMUL.RZ R4, R4, 0.15915493667125701904 ;  /* 0x3e22f98304047820 */ /* 0x008fe2000040c000 */
[----:B------:R-:W-:Y:S01]  /*0a50*/  FMUL.RZ R5, R5, 0.15915493667125701904 ;  /* 0x3e22f98305057820 */ /* 0x000fe2000040c000 */
[----:B------:R-:W-:Y:S01]  /*0a60*/  FMUL.RZ R6, R6, 0.15915493667125701904 ;  /* 0x3e22f98306067820 */ /* 0x000fe2000040c000 */
[----:B------:R-:W-:Y:S01]  /*0a70*/  FMUL.RZ R7, R7, 0.15915493667125701904 ;  /* 0x3e22f98307077820 */ /* 0x000fe2000040c000 */
[----:B----4-:R-:W-:Y:S01]  /*0a80*/  FMUL.RZ R8, R8, 0.15915493667125701904 ;  /* 0x3e22f98308087820 */ /* 0x010fe2000040c000 */
[----:B------:R-:W-:Y:S01]  /*0a90*/  FMUL.RZ R9, R9, 0.15915493667125701904 ;  /* 0x3e22f98309097820 */ /* 0x000fe2000040c000 */
[----:B------:R-:W-:Y:S01]  /*0aa0*/  FMUL.RZ R10, R10, 0.15915493667125701904 ;  /* 0x3e22f9830a0a7820 */ /* 0x000fe2000040c000 */
[----:B------:R-:W-:Y:S01]  /*0ab0*/  FMUL.RZ R11, R11, 0.15915493667125701904 ;  /* 0x3e22f9830b0b7820 */ /* 0x000fe2000040c000 */
[----:B------:R-:W-:Y:S08]  /*0ac0*/  MUFU.SIN R4, R4 ;  /* 0x0000000400047308 */ /* 0x000ff00000000400 */
[----:B------:R-:W-:Y:S08]  /*0ad0*/  MUFU.SIN R5, R5 ;  /* 0x0000000500057308 */ /* 0x000ff00000000400 */
[----:B------:R-:W-:Y:S08]  /*0ae0*/  MUFU.SIN R6, R6 ;  /* 0x0000000600067308 */ /* 0x000ff00000000400 */
[----:B------:R-:W0:Y:S08]  /*0af0*/  MUFU.SIN R7, R7 ;  /* 0x0000000700077308 */ /* 0x000e300000000400 */
[----:B------:R-:W-:Y:S08]  /*0b00*/  MUFU.SIN R8, R8 ;  /* 0x0000000800087308 */ /* 0x000ff00000000400 */
[----:B------:R-:W-:Y:S01]  /*0b10*/  MUFU.SIN R9, R9 ;  /* 0x0000000900097308 */ /* 0x000fe20000000400 */
[----:B0-----:R-:W-:Y:S07]  /*0b20*/  STG.E.128 desc[UR4][R12.64], R4 ;  /* 0x000000040c007986 */ /* 0x001fee000c101d04 */
[----:B------:R-:W-:Y:S08]  /*0b30*/  MUFU.SIN R10, R10 ;  /* 0x0000000a000a7308 */ /* 0x000ff00000000400 */
[----:B------:R-:W0:Y:S02]  /*0b40*/  MUFU.SIN R11, R11 ;  /* 0x0000000b000b7308 */ /* 0x000e240000000400 */
[----:B0-----:R-:W-:Y:S01]  /*0b50*/  STG.E.128 desc[UR4][R12.64+0x800], R8 ;  /* 0x000800080c007986 */ /* 0x001fe2000c101d04 */
[----:B------:R-:W-:Y:S05]  /*0b60*/  EXIT ;  /* 0x000000000000794d */ /* 0x000fea0003800000 */
.L_x_1779:
        /* <DEDUP_REMOVED lines=9> */
.L_x_2681:


//--------------------- .text._ZN2at6native29vectorized_elementwise_kernelILi8EZZZNS0_15sin_kernel_cudaERNS_18TensorIteratorBaseEENKUlvE0_clEvENKUlvE0_clEvEUlfE_St5arrayIPcLm2EEEEviT0_T1_ --------------------------
	.section	.text._ZN2at6native29vectorized_elementwise_kernelILi8EZZZNS0_15sin_kernel_cudaERNS_18TensorIteratorBaseEENKUlvE0_clEvENKUlvE0_clEvEUlfE_St5arrayIPcLm2EEEEviT0_T1_,"ax",@progbits
	.align	128
        .global         _ZN2at6native29vectorized_elementwise_kernelILi8EZZZNS0_15sin_kernel_cudaERNS_18TensorIteratorBaseEENKUlvE0_clEvENKUlvE0_clEvEUlfE_St5arrayIPcLm2EEEEviT0_T1_
        .type           _ZN2at6native29vectorized_elementwise_kernelILi8EZZZNS0_15sin_kernel_cudaERNS_18TensorIteratorBaseEENKUlvE0_clEvENKUlvE0_clEvEUlfE_St5arrayIPcLm2EEEEviT0_T1_,@function
        .size           _ZN2at6native29vectorized_elementwise_kernelILi8EZZZNS0_15sin_kernel_cudaERNS_18TensorIteratorBaseEENKUlvE0_clEvENKUlvE0_clEvEUlfE_St5arrayIPcLm2EEEEviT0_T1_,(.L_x_2682 - _ZN2at6native29vectorized_elementwise_kernelILi8EZZZNS0_15sin_kernel_cudaERNS_18TensorIteratorBaseEENKUlvE0_clEvENKUlvE0_clEvEUlfE_St5arrayIPcLm2EEEEviT0_T1_)
        .other          _ZN2at6native29vectorized_elementwise_kernelILi8EZZZNS0_15sin_kernel_cudaERNS_18TensorIteratorBaseEENKUlvE0_clEvENKUlvE0_clEvEUlfE_St5arrayIPcLm2EEEEviT0_T1_,@"STO_CUDA_ENTRY STV_DEFAULT"
_ZN2at6native29vectorized_elementwise_kernelILi8EZZZNS0_15sin_kernel_cudaERNS_18TensorIteratorBaseEENKUlvE0_clEvENKUlvE0_clEvEUlfE_St5arrayIPcLm2EEEEviT0_T1_:
.text._ZN2at6native29vectorized_elementwise_kernelILi8EZZZNS0_15sin_kernel_cudaERNS_18TensorIteratorBaseEENKUlvE0_clEvENKUlvE0_clEvEUlfE_St5arrayIPcLm2EEEEviT0_T1_:
        /* <DEDUP_REMOVED lines=117> */
.L_x_1783:
[----:B------:R-:W-:-:S13]  /*0750*/  ISETP.GE.U32.AND P0, PT, R3, R2, PT ;  /* 0x000000020300720c */ /* 0x000fda0003f06070 */
[----:B------:R-:W-:Y:S05]  /*0760*/  @P0 BRA `(.L_x_1785) ;  /* 0x0000000000300947 */ /* 0x000fea0003800000 */
[----:B-1----:R-:W1:Y:S01]  /*0770*/  LDC.64 R4, c[0x0][0x388] ;  /* 0x0000e200ff047b82 */ /* 0x002e620000000a00 */
[----:B------:R-:W-:Y:S01]  /*0780*/  IMAD.IADD R11, R0, 0x1, R3 ;  /* 0x00000001000b7824 */ /* 0x000fe200078e0203 */
[----:B------:R-:W-:-:S03]  /*0790*/  IADD3 R3, PT, PT, R3, 0x80, RZ ;  /* 0x0000008003037810 */ /* 0x000fc60007ffe0ff */
[----:B-1----:R-:W-:-:S05]  /*07a0*/  IMAD.WIDE.U32 R4, R11, 0x4, R4 ;  /* 0x000000040b047825 */ /* 0x002fca00078e0004 */
[----:B------:R1:W-:Y:S02]  /*07b0*/  STG.E desc[UR4][R4.64], R6 ;  /* 0x0000000604007986 */ /* 0x0003e4000c101904 */
.L_x_1784:
[----:B------:R-:W-:-:S13]  /*07c0*/  ISETP.GE.U32.AND P0, PT, R3, R2, PT ;  /* 0x000000020300720c */ /* 0x000fda0003f06070 */
[----:B------:R-:W-:Y:S05]  /*07d0*/  @P0 BRA `(.L_x_1786) ;  /* 0x0000000000340947 */ /* 0x000fea0003800000 */
[----:B01----:R-:W0:Y:S01]  /*07e0*/  LDC.64 R4, c[0x0][0x388] ;  /* 0x0000e200ff047b82 */ /* 0x003e220000000a00 */
[----:B------:R-:W-:Y:S01]  /*07f0*/  IADD3 R11, PT, PT, R0, R3, RZ ;  /* 0x00000003000b7210 */ /* 0x000fe20007ffe0ff */
[----:B------:R-:W-:-:S04]  /*0800*/  VIADD R3, R3, 0x80 ;  /* 0x0000008003037836 */ /* 0x000fc80000000000 */
[----:B0-----:R-:W-:-:S05]  /*0810*/  IMAD.WIDE.U32 R4, R11, 0x4, R4 ;  /* 0x000000040b047825 */ /* 0x001fca00078e0004 */
[----:B------:R2:W-:Y:S02]  /*0820*/  STG.E desc[UR4][R4.64], R7 ;  /* 0x0000000704007986 */ /* 0x0005e4000c101904 */
.L_x_1785:
        /* <DEDUP_REMOVED lines=8> */
.L_x_1786:
[----:B------:R-:W-:Y:S05]  /*08b0*/  BSYNC.RELIABLE B1 ;  /* 0x0000000000017941 */ /* 0x000fea0003800100 */
.L_x_1782:
[----:B------:R-:W-:-:S13]  /*08c0*/  ISETP.GE.U32.AND P0, PT, R3, R2, PT ;  /* 0x000000020300720c */ /* 0x000fda0003f06070 */
[----:B012---:R-:W0:Y:S01]  /*08d0*/  @!P0 LDC.64 R4, c[0x0][0x388] ;  /* 0x0000e200ff048b82 */ /* 0x007e220000000a00 */
[----:B------:R-:W-:Y:S01]  /*08e0*/  @!P0 IMAD.IADD R7, R0, 0x1, R3 ;  /* 0x0000000100078824 */ /* 0x000fe200078e0203 */
[----:B------:R-:W-:-:S03]  /*08f0*/  @!P0 IADD3 R3, PT, PT, R3, 0x80, RZ ;  /* 0x0000008003038810 */ /* 0x000fc60007ffe0ff */
[----:B0-----:R-:W-:-:S05]  /*0900*/  @!P0 IMAD.WIDE.U32 R4, R7, 0x4, R4 ;  /* 0x0000000407048825 */ /* 0x001fca00078e0004 */
[----:B------:R3:W-:Y:S02]  /*0910*/  @!P0 STG.E desc[UR4][R4.64], R9 ;  /* 0x0000000904008986 */ /* 0x0007e4000c101904 */
.L_x_1787:
[----:B------:R-:W-:Y:S05]  /*0920*/  BSYNC.RECONVERGENT B0 ;  /* 0x0000000000007941 */ /* 0x000fea0003800200 */
.L_x_1781:
        /* <DEDUP_REMOVED lines=8> */
.L_x_1780:
[----:B------:R-:W0:Y:S01]  /*09b0*/  S2R R2, SR_TID.X ;  /* 0x0000000000027919 */ /* 0x000e220000002100 */
[----:B------:R-:W1:Y:S08]  /*09c0*/  LDC.64 R4, c[0x0][0x390] ;  /* 0x0000e400ff047b82 */ /* 0x000e700000000a00 */
[----:B------:R-:W2:Y:S01]  /*09d0*/  LDC.64 R12, c[0x0][0x388] ;  /* 0x0000e200ff0c7b82 */ /* 0x000ea20000000a00 */
[----:B-1----:R-:W-:-:S04]  /*09e0*/  IMAD.WIDE.U32 R4, R0, 0x4, R4 ;  /* 0x0000000400047825 */ /* 0x002fc800078e0004 */
[----:B0-----:R-:W-:-:S06]  /*09f0*/  IMAD.WIDE.U32 R8, R2, 0x20, R4 ;  /* 0x0000002002087825 */ /* 0x001fcc00078e0004 */
[----:B------:R-:W3:Y:S01]  /*0a00*/  LDG.E.ENL2.256 R8, R4, desc[UR4][R8.64] ;  /* 0xfe0000040804797e */ /* 0x000ee20008121908 */
[----:B--2---:R-:W-:-:S04]  /*0a10*/  IMAD.WIDE.U32 R12, R0, 0x4, R12 ;  /* 0x00000004000c7825 */ /* 0x004fc800078e000c */
[----:B------:R-:W-:-:S04]  /*0a20*/  IMAD.WIDE.U32 R12, R2, 0x20, R12 ;  /* 0x00000020020c7825 */ /* 0x000fc800078e000c */
[----:B---3--:R-:W-:Y:S01]  /*0a30*/  FMUL.RZ R4, R4, 0.15915493667125701904 ;  /* 0x3e22f98304047820 */ /* 0x008fe2000040c000 */
        /* <DEDUP_REMOVED lines=8> */
[----:B------:R-:W-:Y:S08]  /*0ac0*/  MUFU.SIN R5, R5 ;  /* 0x0000000500057308 */ /* 0x000ff00000000400 */
[----:B------:R-:W-:Y:S08]  /*0ad0*/  MUFU.SIN R6, R6 ;  /* 0x0000000600067308 */ /* 0x000ff00000000400 */
[----:B------:R-:W-:Y:S08]  /*0ae0*/  MUFU.SIN R7, R7 ;  /* 0x0000000700077308 */ /* 0x000ff00000000400 */
[----:B------:R-:W-:Y:S08]  /*0af0*/  MUFU.SIN R8, R3 ;  /* 0x0000000300087308 */ /* 0x000ff00000000400 */
[----:B------:R-:W-:Y:S08]  /*0b00*/  MUFU.SIN R9, R9 ;  /* 0x0000000900097308 */ /* 0x000ff00000000400 */
[----:B------:R-:W-:Y:S08]  /*0b10*/  MUFU.SIN R10, R10 ;  /* 0x0000000a000a7308 */ /* 0x000ff00000000400 */
[----:B------:R-:W0:Y:S02]  /*0b20*/  MUFU.SIN R11, R11 ;  /* 0x0000000b000b7308 */ /* 0x000e240000000400 */
[----:B0-----:R-:W-:Y:S01]  /*0b30*/  STG.E.ENL2.256 desc[UR4][R12.64], R4, R8 ;  /* 0xf80000040c08797f */ /* 0x001fe2000f121804 */
[----:B------:R-:W-:Y:S05]  /*0b40*/  EXIT ;  /* 0x000000000000794d */ /* 0x000fea0003800000 */
.L_x_1788:
        /* <DEDUP_REMOVED lines=11> */
.L_x_2682:


//--------------------- .text._ZN2at6native18elementwise_kernelILi128ELi4EZNS0_15gpu_kernel_implIZZZNS0_15sin_kernel_cudaERNS_18TensorIteratorBaseEENKUlvE0_clEvENKUlvE_clEvEUldE_EEvS4_RKT_EUliE_EEviT1_ --------------------------
	.section	.text._ZN2at6native18elementwise_kernelILi128ELi4EZNS0_15gpu_kernel_implIZZZNS0_15sin_kernel_cudaERNS_18TensorIteratorBaseEENKUlvE0_clEvENKUlvE_clEvEUldE_EEvS4_RKT_EUliE_EEviT1_,"ax",@progbits
	.align	128
        .global         _ZN2at6native18elementwise_kernelILi128ELi4EZNS0_15gpu_kernel_implIZZZNS0_15sin_kernel_cudaERNS_18TensorIteratorBaseEENKUlvE0_clEvENKUlvE_clEvEUldE_EEvS4_RKT_EUliE_EEviT1_
        .type           _ZN2at6native18elementwise_kernelILi128ELi4EZNS0_15gpu_kernel_implIZZZNS0_15sin_kernel_cudaERNS_18TensorIteratorBaseEENKUlvE0_clEvENKUlvE_clEvEUldE_EEvS4_RKT_EUliE_EEviT1_,@function
        .size           _ZN2at6native18elementwise_kernelILi128ELi4EZNS0_15gpu_kernel_implIZZZNS0_15sin_kernel_cudaERNS_18TensorIteratorBaseEENKUlvE0_clEvENKUlvE_clEvEUldE_EEvS4_RKT_EUliE_EEviT1_,(.L_x_2655 - _ZN2at6native18elementwise_kernelILi128ELi4EZNS0_15gpu_kernel_implIZZZNS0_15sin_kernel_cudaERNS_18TensorIteratorBaseEENKUlvE0_clEvENKUlvE_clEvEUldE_EEvS4_RKT_EUliE_EEviT1_)
        .other          _ZN2at6native18elementwise_kernelILi128ELi4EZNS0_15gpu_kernel_implIZZZNS0_15sin_kernel_cudaERNS_18TensorIteratorBaseEENKUlvE0_clEvENKUlvE_clEvEUldE_EEvS4_RKT_EUliE_EEviT1_,@"STO_CUDA_ENTRY STV_DEFAULT"
_ZN2at6native18elementwise_kernelILi128ELi4EZNS0_15gpu_kernel_implIZZZNS0_15sin_kernel_cudaERNS_18TensorIteratorBaseEENKUlvE0_clEvENKUlvE_clEvEUldE_EEvS4_RKT_EUliE_EEviT1_:
.text._ZN2at6native18elementwise_kernelILi128ELi4EZNS0_15gpu_kernel_implIZZZNS0_15sin_kernel_cudaERNS_18TensorIteratorBaseEENKUlvE0_clEvENKUlvE_clEvEUldE_EEvS4_RKT_EUliE_EEviT1_:
[----:B------:R-:W0:Y:S01]  /*0000*/  LDC R1, c[0x0][0x37c] ;  /* 0x0000df00ff017b82 */ /* 0x000e220000000800 */
[----:B------:R-:W1:Y:S07]  /*0010*/  S2R R17, SR_TID.X ;  /* 0x0000000000117919 */ /* 0x000e6e0000002100 */
[----:B------:R-:W2:Y:S01]  /*0020*/  S2UR UR4, SR_CTAID.X ;  /* 0x00000000000479c3 */ /* 0x000ea20000002500 */
[----:B------:R-:W3:Y:S01]  /*0030*/  LDCU UR39, c[0x0][0x388] ;  /* 0x00007100ff2777ac */ /* 0x000ee20008000800 */
[----:B------:R-:W-:Y:S01]  /*0040*/  BSSY.RECONVERGENT B7, `(.L_x_1789) ;  /* 0x0000372000077945 */ /* 0x000fe20003800200 */
[----:B0-----:R-:W-:Y:S01]  /*0050*/  VIADD R1, R1, 0xffffffd8 ;  /* 0xffffffd801017836 */ /* 0x001fe20000000000 */
[----:B------:R-:W0:Y:S01]  /*0060*/  LDCU UR5, c[0x0][0x380] ;  /* 0x00007000ff0577ac */ /* 0x000e220008000800 */
[----:B------:R-:W4:Y:S01]  /*0070*/  LDCU.64 UR36, c[0x0][0x358] ;  /* 0x00006b00ff2477ac */ /* 0x000f220008000a00 */
[----:B------:R-:W4:Y:S01]  /*0080*/  LDCU.U8 UR41, c[0x0][0x592] ;  /* 0x0000b240ff2977ac */ /* 0x000f220008000000 */
[----:B------:R-:W4:Y:S01]  /*0090*/  LDCU.U8 UR42, c[0x0][0x591] ;  /* 0x0000b220ff2a77ac */ /* 0x000f220008000000 */
[----:B---3--:R-:W-:-:S02]  /*00a0*/  UIADD3 UR40, UPT, UPT, UR39, -0x1, URZ ;  /* 0xffffffff27287890 */ /* 0x008fc4000fffe0ff */
[----:B--2---:R-:W-:Y:S02]  /*00b0*/  USHF.L.U32 UR4, UR4, 0x9, URZ ;  /* 0x0000000904047899 */ /* 0x004fe400080006ff */
[----:B------:R-:W-:-:S04]  /*00c0*/  UISETP.LT.U32.AND UP0, UPT, UR40, 0x18, UPT ;  /* 0x000000182800788c */ /* 0x000fc8000bf01070 */
[----:B------:R-:W-:Y:S01]  /*00d0*/  USEL UR38, UR40, 0x18, UP0 ;  /* 0x0000001828267887 */ /* 0x000fe20008000000 */
[----:B-1----:R-:W-:-:S03]  /*00e0*/  LOP3.LUT R17, R17, UR4, RZ, 0xfc, !PT ;  /* 0x0000000411117c12 */ /* 0x002fc6000f8efcff */
[----:B------:R-:W-:Y:S01]  /*00f0*/  UIADD3 UR38, UPT, UPT, UR38, 0x1, URZ ;  /* 0x0000000126267890 */ /* 0x000fe2000fffe0ff */
[----:B0-----:R-:W-:-:S13]  /*0100*/  ISETP.GE.AND P0, PT, R17, UR5, PT ;  /* 0x0000000511007c0c */ /* 0x001fda000bf06270 */
[----:B----4-:R-:W-:Y:S05]  /*0110*/  @P0 BRA `(.L_x_1790) ;  /* 0x0000003400900947 */ /* 0x010fea0003800000 */
[----:B------:R-:W-:Y:S01]  /*0120*/  UISETP.NE.AND UP0, UPT, UR39, URZ, UPT ;  /* 0x000000ff2700728c */ /* 0x000fe2000bf05270 */
[----:B------:R-:W-:Y:S02]  /*0130*/  HFMA2 R2, -RZ, RZ, 0, 0 ;  /* 0x00000000ff027431 */ /* 0x000fe400000001ff */
        /* <DEDUP_REMOVED lines=300> */
.L_x_1791:
[----:B------:R-:W0:Y:S01]  /*1400*/  LDCU.64 UR6, c[0x0][0x588] ;  /* 0x0000b100ff0677ac */ /* 0x000e220008000a00 */
[----:B------:R-:W-:Y:S01]  /*1410*/  BSSY.RECONVERGENT B6, `(.L_x_1792) ;  /* 0x00000ed000067945 */ /* 0x000fe20003800200 */
[----:B------:R-:W-:-:S04]  /*1420*/  UPRMT UR4, UR41, 0x9910, URZ ;  /* 0x0000991029047896 */ /* 0x000fc800080000ff */
[----:B------:R-:W-:Y:S01]  /*1430*/  UISETP.GT.AND UP0, UPT, UR4, 0x9, UPT ;  /* 0x000000090400788c */ /* 0x000fe2000bf04270 */
[----:B0-----:R-:W-:-:S04]  /*1440*/  IADD3 R6, P0, PT, R0, UR6, RZ ;  /* 0x0000000600067c10 */ /* 0x001fc8000ff1e0ff */
        /* <DEDUP_REMOVED lines=11> */
[----:B--2---:R-:W0:Y:S01]  /*1500*/  I2F.F64.S16 R4, R4 ;  /* 0x0000000400047312 */ /* 0x004e220000101c00 */
[----:B------:R-:W-:Y:S05]  /*1510*/  BRA `(.L_x_1798) ;  /* 0x0000000c00707947 */ /* 0x000fea0003800000 */
.L_x_1796:
[----:B------:R-:W2:Y:S02]  /*1520*/  LDG.E.U8 R4, desc[UR36][R6.64] ;  /* 0x0000002406047981 */ /* 0x000ea4000c1e1100 */
[----:B--2---:R-:W0:Y:S01]  /*1530*/  I2F.F64.U16 R4, R4 ;  /* 0x0000000400047312 */ /* 0x004e220000101800 */
[----:B------:R-:W-:Y:S05]  /*1540*/  BRA `(.L_x_1798) ;  /* 0x0000000c00647947 */ /* 0x000fea0003800000 */
.L_x_1795:
[----:B------:R-:W-:-:S09]  /*1550*/  UISETP.NE.AND UP0, UPT, UR4, 0x2, UPT ;  /* 0x000000020400788c */ /* 0x000fd2000bf05270 */
[----:B------:R-:W-:Y:S05]  /*1560*/  BRA.U !UP0, `(.L_x_1799) ;  /* 0x0000000108287547 */ /* 0x000fea000b800000 */
[----:B------:R-:W-:-:S09]  /*1570*/  UISETP.NE.AND UP0, UPT, UR4, 0x3, UPT ;  /* 0x000000030400788c */ /* 0x000fd2000bf05270 */
[----:B------:R-:W-:Y:S05]  /*1580*/  BRA.U !UP0, `(.L_x_1800) ;  /* 0x0000000108147547 */ /* 0x000fea000b800000 */
[----:B------:R-:W-:-:S09]  /*1590*/  UISETP.NE.AND UP0, UPT, UR4, 0x4, UPT ;  /* 0x000000040400788c */ /* 0x000fd2000bf05270 */
[----:B------:R-:W-:Y:S05]  /*15a0*/  BRA.U UP0, `(.L_x_1797) ;  /* 0x0000000900c07547 */ /* 0x000fea000b800000 */
[----:B------:R-:W2:Y:S02]  /*15b0*/  LDG.E.64 R4, desc[UR36][R6.64] ;  /* 0x0000002406047981 */ /* 0x000ea4000c1e1b00 */
[----:B--2---:R-:W0:Y:S01]  /*15c0*/  I2F.F64.S64 R4, R4 ;  /* 0x0000000400047312 */ /* 0x004e220000301c00 */
[----:B------:R-:W-:Y:S05]  /*15d0*/  BRA `(.L_x_1798) ;  /* 0x0000000c00407947 */ /* 0x000fea0003800000 */
.L_x_1800:
[----:B------:R-:W2:Y:S02]  /*15e0*/  LDG.E R4, desc[UR36][R6.64] ;  /* 0x0000002406047981 */ /* 0x000ea4000c1e1900 */
[----:B--2---:R-:W0:Y:S01]  /*15f0*/  I2F.F64 R4, R4 ;  /* 0x0000000400047312 */ /* 0x004e220000201c00 */
[----:B------:R-:W-:Y:S05]  /*1600*/  BRA `(.L_x_1798) ;  /* 0x0000000c00347947 */ /* 0x000fea0003800000 */
.L_x_1799:
[----:B------:R-:W2:Y:S02]  /*1610*/  LDG.E.U16 R4, desc[UR36][R6.64] ;  /* 0x0000002406047981 */ /* 0x000ea4000c1e1500 */
[----:B--2---:R-:W0:Y:S01]  /*1620*/  I2F.F64.S16 R4, R4 ;  /* 0x0000000400047312 */ /* 0x004e220000101c00 */
[----:B------:R-:W-:Y:S05]  /*1630*/  BRA `(.L_x_1798) ;  /* 0x0000000c00287947 */ /* 0x000fea0003800000 */
.L_x_1794:
[----:B------:R-:W-:-:S09]  /*1640*/  UISETP.GT.AND UP0, UPT, UR4, 0x6, UPT ;  /* 0x000000060400788c */ /* 0x000fd2000bf04270 */
[----:B------:R-:W-:Y:S05]  /*1650*/  BRA.U UP0, `(.L_x_1801) ;  /* 0x0000000100347547 */ /* 0x000fea000b800000 */
[----:B------:R-:W-:-:S09]  /*1660*/  UISETP.NE.AND UP0, UPT, UR4, 0x5, UPT ;  /* 0x000000050400788c */ /* 0x000fd2000bf05270 */
[----:B------:R-:W-:Y:S05]  /*1670*/  BRA.U !UP0, `(.L_x_1802) ;  /* 0x0000000108187547 */ /* 0x000fea000b800000 */
[----:B------:R-:W-:-:S09]  /*1680*/  UISETP.NE.AND UP0, UPT, UR4, 0x6, UPT ;  /* 0x000000060400788c */ /* 0x000fd2000bf05270 */
[----:B------:R-:W-:Y:S05]  /*1690*/  BRA.U UP0, `(.L_x_1797) ;  /* 0x0000000900847547 */ /* 0x000fea000b800000 */
[----:B------:R-:W2:Y:S02]  /*16a0*/  LDG.E R4, desc[UR36][R6.64] ;  /* 0x0000002406047981 */ /* 0x000ea4000c1e1900 */
[----:B--2---:R-:W-:-:S06]  /*16b0*/  FMUL.FTZ R4, R4, 1 ;  /* 0x3f80000004047820 */ /* 0x004fcc0000410000 */
[----:B------:R-:W0:Y:S01]  /*16c0*/  F2F.F64.F32 R4, R4 ;  /* 0x0000000400047310 */ /* 0x000e220000201800 */
[----:B------:R-:W-:Y:S05]  /*16d0*/  BRA `(.L_x_1798) ;  /* 0x0000000c00007947 */ /* 0x000fea0003800000 */
.L_x_1802:
[----:B------:R-:W2:Y:S02]  /*16e0*/  LDG.E.U16 R0, desc[UR36][R6.64] ;  /* 0x0000002406007981 */ /* 0x000ea4000c1e1500 */
[----:B--2---:R-:W-:-:S05]  /*16f0*/  HADD2.F32 R0, -RZ, R0.H0_H0 ;  /* 0x20000000ff007230 */ /* 0x004fca0000004100 */
[----:B------:R-:W-:-:S04]  /*1700*/  FMUL.FTZ R0, R0, 1 ;  /* 0x3f80000000007820 */ /* 0x000fc80000410000 */
[----:B------:R0:W1:Y:S01]  /*1710*/  F2F.F64.F32 R4, R0 ;  /* 0x0000000000047310 */ /* 0x0000620000201800 */
[----:B------:R-:W-:Y:S05]  /*1720*/  BRA `(.L_x_1798) ;  /* 0x0000000800ec7947 */ /* 0x000fea0003800000 */
.L_x_1801:
[----:B------:R-:W-:-:S09]  /*1730*/  UISETP.NE.AND UP0, UPT, UR4, 0x7, UPT ;  /* 0x000000070400788c */ /* 0x000fd2000bf05270 */
[----:B------:R-:W-:Y:S05]  /*1740*/  BRA.U !UP0, `(.L_x_1803) ;  /* 0x0000000108347547 */ /* 0x000fea000b800000 */
        /* <DEDUP_REMOVED lines=8> */
.L_x_1804:
[----:B------:R-:W2:Y:S02]  /*17d0*/  LDG.E.U16 R6, desc[UR36][R6.64] ;  /* 0x0000002406067981 */ /* 0x000ea4000c1e1500 */
[----:B--2---:R-:W-:-:S05]  /*17e0*/  HADD2.F32 R0, -RZ, R6.H0_H0 ;  /* 0x20000006ff007230 */ /* 0x004fca0000004100 */
[----:B------:R-:W-:-:S04]  /*17f0*/  FMUL.FTZ R0, R0, 1 ;  /* 0x3f80000000007820 */ /* 0x000fc80000410000 */
[----:B------:R0:W1:Y:S01]  /*1800*/  F2F.F64.F32 R4, R0 ;  /* 0x0000000000047310 */ /* 0x0000620000201800 */
[----:B------:R-:W-:Y:S05]  /*1810*/  BRA `(.L_x_1798) ;  /* 0x0000000800b07947 */ /* 0x000fea0003800000 */
.L_x_1803:
[----:B------:R0:W5:Y:S01]  /*1820*/  LDG.E.64 R4, desc[UR36][R6.64] ;  /* 0x0000002406047981 */ /* 0x000162000c1e1b00 */
[----:B------:R-:W-:Y:S05]  /*1830*/  BRA `(.L_x_1798) ;  /* 0x0000000800a87947 */ /* 0x000fea0003800000 */
.L_x_1793:
        /* <DEDUP_REMOVED lines=8> */
[----:B------:R-:W2:Y:S01]  /*18c0*/  LDG.E.U8 R6, desc[UR36][R6.64] ;  /* 0x0000002406067981 */ /* 0x000ea2000c1e1100 */
[----:B------:R-:W-:Y:S01]  /*18d0*/  IMAD.MOV.U32 R4, RZ, RZ, RZ ;  /* 0x000000ffff047224 */ /* 0x000fe200078e00ff */
[----:B--2---:R-:W-:-:S04]  /*18e0*/  ISETP.NE.AND P0, PT, R6, RZ, PT ;  /* 0x000000ff0600720c */ /* 0x004fc80003f05270 */
[----:B------:R-:W-:Y:S01]  /*18f0*/  FSEL R5, RZ, 1.875, !P0 ;  /* 0x3ff00000ff057808 */ /* 0x000fe20004000000 */
[----:B------:R-:W-:Y:S08]  /*1900*/  BRA `(.L_x_1798) ;  /* 0x0000000800747947 */ /* 0x000ff00003800000 */
.L_x_1807:
[----:B------:R0:W5:Y:S01]  /*1910*/  LDG.E.64 R4, desc[UR36][R6.64] ;  /* 0x0000002406047981 */ /* 0x000162000c1e1b00 */
[----:B------:R-:W-:Y:S05]  /*1920*/  BRA `(.L_x_1798) ;  /* 0x00000008006c7947 */ /* 0x000fea0003800000 */
.L_x_1806:
        /* <DEDUP_REMOVED lines=23> */
[----:B------:R-:W-:-:S05]  /*1aa0*/  LOP3.LUT R3, R3, 0x80000000, R0, 0xf8, !PT ;  /* 0x8000000003037812 */ /* 0x000fca00078ef800 */
[----:B------:R-:W-:-:S04]  /*1ab0*/  FMUL.FTZ R3, R3, 1 ;  /* 0x3f80000003037820 */ /* 0x000fc80000410000 */
[----:B------:R0:W1:Y:S01]  /*1ac0*/  F2F.F64.F32 R4, R3 ;  /* 0x0000000300047310 */ /* 0x0000620000201800 */
[----:B------:R-:W-:Y:S05]  /*1ad0*/  BRA `(.L_x_1798) ;  /* 0x0000000800007947 */ /* 0x000fea0003800000 */
.L_x_1809:
[----:B------:R-:W2:Y:S02]  /*1ae0*/  LDG.E.U8 R4, desc[UR36][R6.64] ;  /* 0x0000002406047981 */ /* 0x000ea4000c1e1100 */
[C---:B--2---:R-:W-:Y:S01]  /*1af0*/  SHF.L.U32 R3, R4.reuse, 0x19, RZ ;  /* 0x0000001904037819 */ /* 0x044fe200000006ff */
        /* <DEDUP_REMOVED lines=9> */
[----:B------:R-:W-:-:S05]  /*1b90*/  LOP3.LUT R0, R0, 0x80000000, R3, 0xf8, !PT ;  /* 0x8000000000007812 */ /* 0x000fca00078ef803 */
[----:B------:R-:W-:-:S04]  /*1ba0*/  FMUL.FTZ R0, R0, 1 ;  /* 0x3f80000000007820 */ /* 0x000fc80000410000 */
[----:B------:R0:W1:Y:S01]  /*1bb0*/  F2F.F64.F32 R4, R0 ;  /* 0x0000000000047310 */ /* 0x0000620000201800 */
[----:B------:R-:W-:Y:S05]  /*1bc0*/  BRA `(.L_x_1798) ;  /* 0x0000000400c47947 */ /* 0x000fea0003800000 */
.L_x_1808:
[----:B------:R-:W2:Y:S02]  /*1bd0*/  LDG.E.U16 R0, desc[UR36][R6.64] ;  /* 0x0000002406007981 */ /* 0x000ea4000c1e1500 */
[----:B--2---:R-:W-:-:S05]  /*1be0*/  SHF.L.U32 R0, R0, 0x10, RZ ;  /* 0x0000001000007819 */ /* 0x004fca00000006ff */
[----:B------:R-:W-:-:S04]  /*1bf0*/  FMUL.FTZ R0, R0, 1 ;  /* 0x3f80000000007820 */ /* 0x000fc80000410000 */
[----:B------:R0:W1:Y:S01]  /*1c00*/  F2F.F64.F32 R4, R0 ;  /* 0x0000000000047310 */ /* 0x0000620000201800 */
[----:B------:R-:W-:Y:S05]  /*1c10*/  BRA `(.L_x_1798) ;  /* 0x0000000400b07947 */ /* 0x000fea0003800000 */
.L_x_1805:
        /* <DEDUP_REMOVED lines=9> */
[----:B--2---:R-:W0:Y:S01]  /*1cb0*/  I2F.F64.U16 R4, R4 ;  /* 0x0000000400047312 */ /* 0x004e220000101800 */
[----:B------:R-:W-:Y:S05]  /*1cc0*/  BRA `(.L_x_1798) ;  /* 0x0000000400847947 */ /* 0x000fea0003800000 */
.L_x_1812:
[----:B------:R-:W2:Y:S01]  /*1cd0*/  LDG.E.U8 R6, desc[UR36][R6.64] ;  /* 0x0000002406067981 */ /* 0x000ea2000c1e1100 */
[----:B------:R-:W-:Y:S02]  /*1ce0*/  CS2R R4, SRZ ;  /* 0x0000000000047805 */ /* 0x000fe4000001ff00 */
[----:B--2---:R-:W-:-:S13]  /*1cf0*/  ISETP.NE.AND P0, PT, R6, RZ, PT ;  /* 0x000000ff0600720c */ /* 0x004fda0003f05270 */
[----:B------:R-:W-:Y:S05]  /*1d00*/  @!P0 BRA `(.L_x_1798) ;  /* 0x0000000400748947 */ /* 0x000fea0003800000 */
[----:B------:R-:W-:-:S13]  /*1d10*/  ISETP.NE.AND P0, PT, R6, 0x80, PT ;  /* 0x000000800600780c */ /* 0x000fda0003f05270 */
[----:B------:R-:W-:Y:S02]  /*1d20*/  @!P0 IMAD.MOV.U32 R4, RZ, RZ, 0x20000000 ;  /* 0x20000000ff048424 */ /* 0x000fe400078e00ff */
        /* <DEDUP_REMOVED lines=15> */
.L_x_1814:
[----:B------:R-:W-:Y:S05]  /*1e20*/  BSYNC.RECONVERGENT B0 ;  /* 0x0000000000007941 */ /* 0x000fea0003800200 */
.L_x_1813:
[----:B------:R-:W-:Y:S01]  /*1e30*/  IMAD.SHL.U32 R0, R0, 0x100000, RZ ;  /* 0x0010000000007824 */ /* 0x000fe200078e00ff */
[----:B------:R-:W-:-:S04]  /*1e40*/  LEA R3, R3, 0x3b800000, 0x17 ;  /* 0x3b80000003037811 */ /* 0x000fc800078eb8ff */
[----:B------:R-:W-:-:S05]  /*1e50*/  LOP3.LUT R0, R3, R0, R7, 0xfe, !PT ;  /* 0x0000000003007212 */ /* 0x000fca00078efe07 */
[----:B------:R-:W-:-:S04]  /*1e60*/  FMUL.FTZ R0, R0, 1 ;  /* 0x3f80000000007820 */ /* 0x000fc80000410000 */
[----:B------:R0:W1:Y:S01]  /*1e70*/  F2F.F64.F32 R4, R0 ;  /* 0x0000000000047310 */ /* 0x0000620000201800 */
[----:B------:R-:W-:Y:S05]  /*1e80*/  BRA `(.L_x_1798) ;  /* 0x0000000400147947 */ /* 0x000fea0003800000 */
.L_x_1811:
[----:B------:R-:W2:Y:S01]  /*1e90*/  LDG.E.U8 R6, desc[UR36][R6.64] ;  /* 0x0000002406067981 */ /* 0x000ea2000c1e1100 */
[----:B------:R-:W-:Y:S02]  /*1ea0*/  CS2R R4, SRZ ;  /* 0x0000000000047805 */ /* 0x000fe4000001ff00 */
[----:B--2---:R-:W-:-:S13]  /*1eb0*/  ISETP.NE.AND P0, PT, R6, RZ, PT ;  /* 0x000000ff0600720c */ /* 0x004fda0003f05270 */
[----:B------:R-:W-:Y:S05]  /*1ec0*/  @!P0 BRA `(.L_x_1798) ;  /* 0x0000000400048947 */ /* 0x000fea0003800000 */
[----:B------:R-:W-:-:S13]  /*1ed0*/  ISETP.NE.AND P0, PT, R6, 0x80, PT ;  /* 0x000000800600780c */ /* 0x000fda0003f05270 */
[----:B------:R-:W-:Y:S01]  /*1ee0*/  @!P0 MOV R4, 0x20000000 ;  /* 0x2000000000048802 */ /* 0x000fe20000000f00 */
        /* <DEDUP_REMOVED lines=15> */
.L_x_1816:
[----:B------:R-:W-:Y:S05]  /*1fe0*/  BSYNC.RECONVERGENT B0 ;  /* 0x0000000000007941 */ /* 0x000fea0003800200 */
.L_x_1815:
[----:B------:R-:W-:Y:S01]  /*1ff0*/  IMAD.SHL.U32 R0, R0, 0x200000, RZ ;  /* 0x0020000000007824 */ /* 0x000fe200078e00ff */
[----:B------:R-:W-:-:S04]  /*2000*/  LEA R3, R3, 0x37800000, 0x17 ;  /* 0x3780000003037811 */ /* 0x000fc800078eb8ff */
[----:B------:R-:W-:-:S05]  /*2010*/  LOP3.LUT R0, R3, R0, R7, 0xfe, !PT ;  /* 0x0000000003007212 */ /* 0x000fca00078efe07 */
[----:B------:R-:W-:-:S04]  /*2020*/  FMUL.FTZ R0, R0, 1 ;  /* 0x3f80000000007820 */ /* 0x000fc80000410000 */
[----:B------:R4:W0:Y:S01]  /*2030*/  F2F.F64.F32 R4, R0 ;  /* 0x0000000000047310 */ /* 0x0008220000201800 */
[----:B------:R-:W-:Y:S05]  /*2040*/  BRA `(.L_x_1798) ;  /* 0x0000000000a47947 */ /* 0x000fea0003800000 */
.L_x_1810:
[----:B------:R-:W-:-:S09]  /*2050*/  UISETP.NE.AND UP0, UPT, UR4, 0x1c, UPT ;  /* 0x0000001c0400788c */ /* 0x000fd2000bf05270 */
[----:B------:R-:W-:Y:S05]  /*2060*/  BRA.U !UP0, `(.L_x_1817) ;  /* 0x0000000108947547 */ /* 0x000fea000b800000 */
[----:B------:R-:W-:-:S09]  /*2070*/  UISETP.NE.AND UP0, UPT, UR4, 0x1d, UPT ;  /* 0x0000001d0400788c */ /* 0x000fd2000bf05270 */
[----:B------:R-:W-:Y:S05]  /*2080*/  BRA.U !UP0, `(.L_x_1818) ;  /* 0x0000000108807547 */ /* 0x000fea000b800000 */
[----:B------:R-:W-:-:S09]  /*2090*/  UISETP.NE.AND UP0, UPT, UR4, 0x2c, UPT ;  /* 0x0000002c0400788c */ /* 0x000fd2000bf05270 */
[----:B------:R-:W-:Y:S05]  /*20a0*/  BRA.U !UP0, `(.L_x_1819) ;  /* 0x0000000108487547 */ /* 0x000fea000b800000 */
.L_x_1797:
        /* <DEDUP_REMOVED lines=16> */
.L_x_1820:
[----:B------:R-:W-:Y:S01]  /*21b0*/  CS2R R4, SRZ ;  /* 0x0000000000047805 */ /* 0x000fe2000001ff00 */
[----:B------:R-:W-:Y:S06]  /*21c0*/  BRA `(.L_x_1798) ;  /* 0x0000000000447947 */ /* 0x000fec0003800000 */
.L_x_1819:
[----:B------:R-:W2:Y:S01]  /*21d0*/  LDG.E.U8 R0, desc[UR36][R6.64] ;  /* 0x0000002406007981 */ /* 0x000ea2000c1e1100 */
[----:B------:R-:W-:Y:S01]  /*21e0*/  IMAD.MOV.U32 R4, RZ, RZ, 0x0 ;  /* 0x00000000ff047424 */ /* 0x000fe200078e00ff */
[----:B------:R-:W-:Y:S02]  /*21f0*/  MOV R5, 0x38000000 ;  /* 0x3800000000057802 */ /* 0x000fe40000000f00 */
[----:B--2---:R-:W-:-:S13]  /*2200*/  ISETP.NE.AND P0, PT, R0, RZ, PT ;  /* 0x000000ff0000720c */ /* 0x004fda0003f05270 */
[----:B------:R-:W-:Y:S05]  /*2210*/  @!P0 BRA `(.L_x_1798) ;  /* 0x0000000000308947 */ /* 0x000fea0003800000 */
[----:B------:R-:W-:-:S13]  /*2220*/  ISETP.NE.AND P0, PT, R0, 0xff, PT ;  /* 0x000000ff0000780c */ /* 0x000fda0003f05270 */
[----:B------:R-:W-:Y:S01]  /*2230*/  @P0 IMAD.SHL.U32 R0, R0, 0x800000, RZ ;  /* 0x0080000000000824 */ /* 0x000fe200078e00ff */
[----:B------:R-:W-:Y:S01]  /*2240*/  @!P0 MOV R5, 0x7ff80000 ;  /* 0x7ff8000000058802 */ /* 0x000fe20000000f00 */
[----:B------:R-:W-:Y:S02]  /*2250*/  @!P0 IMAD.MOV.U32 R4, RZ, RZ, 0x20000000 ;  /* 0x20000000ff048424 */ /* 0x000fe400078e00ff */
[----:B------:R-:W-:-:S04]  /*2260*/  @P0 FMUL.FTZ R0, R0, 1 ;  /* 0x3f80000000000820 */ /* 0x000fc80000410000 */
[----:B------:R1:W2:Y:S01]  /*2270*/  @P0 F2F.F64.F32 R4, R0 ;  /* 0x0000000000040310 */ /* 0x0002a20000201800 */
[----:B------:R-:W-:Y:S05]  /*2280*/  BRA `(.L_x_1798) ;  /* 0x0000000000147947 */ /* 0x000fea0003800000 */
.L_x_1818:
[----:B------:R-:W2:Y:S02]  /*2290*/  LDG.E.64 R4, desc[UR36][R6.64] ;  /* 0x0000002406047981 */ /* 0x000ea4000c1e1b00 */
[----:B--2---:R-:W3:Y:S01]  /*22a0*/  I2F.F64.U64 R4, R4 ;  /* 0x0000000400047312 */ /* 0x004ee20000301800 */
[----:B------:R-:W-:Y:S05]  /*22b0*/  BRA `(.L_x_1798) ;  /* 0x0000000000087947 */ /* 0x000fea0003800000 */
.L_x_1817:
[----:B------:R-:W2:Y:S02]  /*22c0*/  LDG.E R4, desc[UR36][R6.64] ;  /* 0x0000002406047981 */ /* 0x000ea4000c1e1900 */
[----:B--2---:R-:W0:Y:S02]  /*22d0*/  I2F.F64.U32 R4, R4 ;  /* 0x0000000400047312 */ /* 0x004e240000201800 */
.L_x_1798:
[----:B------:R-:W-:Y:S05]  /*22e0*/  BSYNC.RECONVERGENT B6 ;  /* 0x0000000000067941 */ /* 0x000fea0003800200 */
.L_x_1792:
[----:B0123-5:R-:W-:Y:S01]  /*22f0*/  DSETP.NEU.AND P0, PT, |R4|, +INF , PT ;  /* 0x7ff000000400742a */ /* 0x02ffe20003f0d200 */
[----:B------:R-:W-:-:S13]  /*2300*/  BSSY.RECONVERGENT B0, `(.L_x_1821) ;  /* 0x0000019000007945 */ /* 0x000fda0003800200 */
[----:B------:R-:W-:Y:S01]  /*2310*/  @!P0 DMUL R18, RZ, R4 ;  /* 0x00000004ff128228 */ /* 0x000fe20000000000 */
[----:B----4-:R-:W-:Y:S01]  /*2320*/  @!P0 IMAD.MOV.U32 R0, RZ, RZ, RZ ;  /* 0x000000ffff008224 */ /* 0x010fe200078e00ff */
[----:B------:R-:W-:Y:S09]  /*2330*/  @!P0 BRA `(.L_x_1822) ;  /* 0x0000000000548947 */ /* 0x000ff20003800000 */
[----:B------:R-:W-:Y:S01]  /*2340*/  UMOV UR4, 0x6dc9c883 ;  /* 0x6dc9c88300047882 */ /* 0x000fe20000000000 */
[----:B------:R-:W-:Y:S01]  /*2350*/  UMOV UR5, 0x3fe45f30 ;  /* 0x3fe45f3000057882 */ /* 0x000fe20000000000 */
[C---:B------:R-:W-:Y:S02]  /*2360*/  DSETP.GE.AND P0, PT, |R4|.reuse, 2.14748364800000000000e+09, PT ;  /* 0x41e000000400742a */ /* 0x040fe40003f06200 */
[----:B------:R-:W-:Y:S01]  /*2370*/  DMUL R6, R4, UR4 ;  /* 0x0000000404067c28 */ /* 0x000fe20008000000 */
[----:B------:R-:W-:Y:S01]  /*2380*/  UMOV UR4, 0x54442d18 ;  /* 0x54442d1800047882 */ /* 0x000fe20000000000 */
[----:B------:R-:W-:-:S04]  /*2390*/  UMOV UR5, 0x3ff921fb ;  /* 0x3ff921fb00057882 */ /* 0x000fc80000000000 */
[----:B------:R-:W0:Y:S08]  /*23a0*/  F2I.F64 R0, R6 ;  /* 0x0000000600007311 */ /* 0x000e300000301100 */
[----:B0-----:R-:W0:Y:S02]  /*23b0*/  I2F.F64 R18, R0 ;  /* 0x0000000000127312 */ /* 0x001e240000201c00 */
[----:B0-----:R-:W-:Y:S01]  /*23c0*/  DFMA R8, R18, -UR4, R4 ;  /* 0x8000000412087c2b */ /* 0x001fe20008000004 */
[----:B------:R-:W-:Y:S01]  /*23d0*/  UMOV UR4, 0x33145c00 ;  /* 0x33145c0000047882 */ /* 0x000fe20000000000 */
[----:B------:R-:W-:-:S06]  /*23e0*/  UMOV UR5, 0x3c91a626 ;  /* 0x3c91a62600057882 */ /* 0x000fcc0000000000 */
[----:B------:R-:W-:Y:S01]  /*23f0*/  DFMA R8, R18, -UR4, R8 ;  /* 0x8000000412087c2b */ /* 0x000fe20008000008 */
[----:B------:R-:W-:Y:S01]  /*2400*/  UMOV UR4, 0x252049c0 ;  /* 0x252049c000047882 */ /* 0x000fe20000000000 */
[----:B------:R-:W-:-:S06]  /*2410*/  UMOV UR5, 0x397b839a ;  /* 0x397b839a00057882 */ /* 0x000fcc0000000000 */
[----:B------:R-:W-:Y:S01]  /*2420*/  DFMA R18, R18, -UR4, R8 ;  /* 0x8000000412127c2b */ /* 0x000fe20008000008 */
[----:B------:R-:W-:Y:S10]  /*2430*/  @!P0 BRA `(.L_x_1822) ;  /* 0x0000000000148947 */ /* 0x000ff40003800000 */
[----:B------:R-:W-:Y:S01]  /*2440*/  IMAD.MOV.U32 R10, RZ, RZ, R4 ;  /* 0x000000ffff0a7224 */ /* 0x000fe200078e0004 */
[----:B------:R-:W-:-:S07]  /*2450*/  MOV R14, 0x2470 ;  /* 0x00002470000e7802 */ /* 0x000fce0000000f00 */
[----:B------:R-:W-:Y:S05]  /*2460*/  CALL.REL.NOINC `($_ZN2at6native18elementwise_kernelILi128ELi4EZNS0_15gpu_kernel_implIZZZNS0_15sin_kernel_cudaERNS_18TensorIteratorBaseEENKUlvE0_clEvENKUlvE_clEvEUldE_EEvS4_RKT_EUliE_EEviT1_$__internal_trig_reduction_slowpathd) ;  /* 0x000000b400a87944 */ /* 0x000fea0003c00000 */
[----:B------:R-:W-:Y:S01]  /*2470*/  MOV R18, R10 ;  /* 0x0000000a00127202 */ /* 0x000fe20000000f00 */
[----:B------:R-:W-:-:S07]  /*2480*/  IMAD.MOV.U32 R19, RZ, RZ, R11 ;  /* 0x000000ffff137224 */ /* 0x000fce00078e000b */
.L_x_1822:
[----:B------:R-:W-:Y:S05]  /*2490*/  BSYNC.RECONVERGENT B0 ;  /* 0x0000000000007941 */ /* 0x000fea0003800200 */
.L_x_1821:
[----:B------:R-:W0:Y:S01]  /*24a0*/  LDCU.64 UR4, c[0x4][0x140] ;  /* 0x01002800ff0477ac */ /* 0x000e220008000a00 */
[----:B------:R-:W-:Y:S02]  /*24b0*/  IMAD.SHL.U32 R3, R0, 0x40, RZ ;  /* 0x0000004000037824 */ /* 0x000fe400078e00ff */
[----:B------:R-:W-:Y:S01]  /*24c0*/  IMAD.MOV.U32 R24, RZ, RZ, 0x20fd8164 ;  /* 0x20fd8164ff187424 */ /* 0x000fe200078e00ff */
[----:B------:R-:W-:Y:S01]  /*24d0*/  DMUL R20, R18, R18 ;  /* 0x0000001212147228 */ /* 0x000fe20000000000 */
[----:B------:R-:W1:Y:S01]  /*24e0*/  LDCU.64 UR6, c[0x0][0x580] ;  /* 0x0000b000ff0677ac */ /* 0x000e620008000a00 */
[----:B------:R-:W-:-:S04]  /*24f0*/  LOP3.LUT R3, R3, 0x40, RZ, 0xc0, !PT ;  /* 0x0000004003037812 */ /* 0x000fc800078ec0ff */
[----:B0-----:R-:W-:-:S04]  /*2500*/  IADD3 R22, P0, PT, R3, UR4, RZ ;  /* 0x0000000403167c10 */ /* 0x001fc8000ff1e0ff */
[----:B------:R-:W-:-:S05]  /*2510*/  IADD3.X R23, PT, PT, RZ, UR5, RZ, P0, !PT ;  /* 0x00000005ff177c10 */ /* 0x000fca00087fe4ff */
[----:B------:R-:W2:Y:S04]  /*2520*/  LDG.E.128.CONSTANT R4, desc[UR36][R22.64] ;  /* 0x0000002416047981 */ /* 0x000ea8000c1e9d00 */
[----:B------:R-:W3:Y:S04]  /*2530*/  LDG.E.128.CONSTANT R8, desc[UR36][R22.64+0x10] ;  /* 0x0000102416087981 */ /* 0x000ee8000c1e9d00 */
[----:B------:R-:W4:Y:S01]  /*2540*/  LDG.E.128.CONSTANT R12, desc[UR36][R22.64+0x20] ;  /* 0x00002024160c7981 */ /* 0x000f22000c1e9d00 */
[----:B------:R-:W-:Y:S01]  /*2550*/  LOP3.LUT R3, R0, 0x1, RZ, 0xc0, !PT ;  /* 0x0000000100037812 */ /* 0x000fe200078ec0ff */
[----:B------:R-:W-:Y:S01]  /*2560*/  UPRMT UR4, UR42, 0x9910, URZ ;  /* 0x000099102a047896 */ /* 0x000fe200080000ff */
[----:B-1----:R-:W-:-:S02]  /*2570*/  IADD3 R2, P1, PT, R2, UR6, RZ ;  /* 0x0000000602027c10 */ /* 0x002fc4000ff3e0ff */
[----:B------:R-:W-:Y:S01]  /*2580*/  ISETP.NE.U32.AND P0, PT, R3, 0x1, PT ;  /* 0x000000010300780c */ /* 0x000fe20003f05070 */
[----:B------:R-:W-:Y:S01]  /*2590*/  IMAD.MOV.U32 R3, RZ, RZ, 0x3da8ff83 ;  /* 0x3da8ff83ff037424 */ /* 0x000fe200078e00ff */
[----:B------:R-:W-:Y:S02]  /*25a0*/  UISETP.GT.AND UP0, UPT, UR4, 0x9, UPT ;  /* 0x000000090400788c */ /* 0x000fe4000bf04270 */
[----:B------:R-:W-:Y:S02]  /*25b0*/  FSEL R24, R24, -8.06006814911005101289e+34, !P0 ;  /* 0xf9785eba18187808 */ /* 0x000fe40004000000 */
[----:B------:R-:W-:Y:S02]  /*25c0*/  FSEL R25, -R3, 0.11223486810922622681, !P0 ;  /* 0x3de5db6503197808 */ /* 0x000fe40004000100 */
[----:B------:R-:W-:-:S04]  /*25d0*/  IADD3.X R3, PT, PT, RZ, UR7, RZ, P1, !PT ;  /* 0x00000007ff037c10 */ /* 0x000fc80008ffe4ff */
[----:B--2---:R-:W-:-:S08]  /*25e0*/  DFMA R4, R20, R24, R4 ;  /* 0x000000181404722b */ /* 0x004fd00000000004 */
[----:B------:R-:W-:-:S08]  /*25f0*/  DFMA R4, R20, R4, R6 ;  /* 0x000000041404722b */ /* 0x000fd00000000006 */
[----:B---3--:R-:W-:-:S08]  /*2600*/  DFMA R4, R20, R4, R8 ;  /* 0x000000041404722b */ /* 0x008fd00000000008 */
[----:B------:R-:W-:-:S08]  /*2610*/  DFMA R4, R20, R4, R10 ;  /* 0x000000041404722b */ /* 0x000fd0000000000a */
[----:B----4-:R-:W-:-:S08]  /*2620*/  DFMA R4, R20, R4, R12 ;  /* 0x000000041404722b */ /* 0x010fd0000000000c */
[----:B------:R-:W-:-:S08]  /*2630*/  DFMA R4, R20, R4, R14 ;  /* 0x000000041404722b */ /* 0x000fd0000000000e */
[----:B------:R-:W-:Y:S02]  /*2640*/  DFMA R18, R4, R18, R18 ;  /* 0x000000120412722b */ /* 0x000fe40000000012 */
[----:B------:R-:W-:-:S10]  /*2650*/  DFMA R4, R20, R4, 1 ;  /* 0x3ff000001404742b */ /* 0x000fd40000000004 */
[----:B------:R-:W-:Y:S02]  /*2660*/  FSEL R6, R4, R18, !P0 ;  /* 0x0000001204067208 */ /* 0x000fe40004000000 */
[----:B------:R-:W-:Y:S02]  /*2670*/  FSEL R7, R5, R19, !P0 ;  /* 0x0000001305077208 */ /* 0x000fe40004000000 */
[----:B------:R-:W-:-:S04]  /*2680*/  LOP3.LUT P0, RZ, R0, 0x2, RZ, 0xc0, !PT ;  /* 0x0000000200ff7812 */ /* 0x000fc8000780c0ff */
[----:B------:R-:W-:-:S10]  /*2690*/  DADD R4, RZ, -R6 ;  /* 0x00000000ff047229 */ /* 0x000fd40000000806 */
[----:B------:R-:W-:Y:S02]  /*26a0*/  FSEL R4, R6, R4, !P0 ;  /* 0x0000000406047208 */ /* 0x000fe40004000000 */
[----:B------:R-:W-:Y:S01]  /*26b0*/  FSEL R5, R7, R5, !P0 ;  /* 0x0000000507057208 */ /* 0x000fe20004000000 */
        /* <DEDUP_REMOVED lines=9> */
[----:B------:R-:W0:Y:S02]  /*2750*/  F2I.F64.TRUNC R5, R4 ;  /* 0x0000000400057311 */ /* 0x000e24000030d100 */
[----:B0-----:R0:W-:Y:S01]  /*2760*/  STG.E.U8 desc[UR36][R2.64], R5 ;  /* 0x0000000502007986 */ /* 0x0011e2000c101124 */
[----:B------:R-:W-:Y:S05]  /*2770*/  BRA `(.L_x_1828) ;  /* 0x0000000c00f47947 */ /* 0x000fea0003800000 */
.L_x_1826:
[----:B------:R-:W0:Y:S02]  /*2780*/  F2I.S64.F64.TRUNC R4, R4 ;  /* 0x0000000400047311 */ /* 0x000e24000030d900 */
[----:B0-----:R-:W-:-:S05]  /*2790*/  IMAD.MOV.U32 R7, RZ, RZ, R4 ;  /* 0x000000ffff077224 */ /* 0x001fca00078e0004 */
[----:B------:R0:W-:Y:S01]  /*27a0*/  STG.E.U8 desc[UR36][R2.64], R7 ;  /* 0x0000000702007986 */ /* 0x0001e2000c101124 */
[----:B------:R-:W-:Y:S05]  /*27b0*/  BRA `(.L_x_1828) ;  /* 0x0000000c00e47947 */ /* 0x000fea0003800000 */
.L_x_1825:
[----:B------:R-:W-:-:S09]  /*27c0*/  UISETP.NE.AND UP0, UPT, UR4, 0x2, UPT ;  /* 0x000000020400788c */ /* 0x000fd2000bf05270 */
[----:B------:R-:W-:Y:S05]  /*27d0*/  BRA.U !UP0, `(.L_x_1829) ;  /* 0x0000000108287547 */ /* 0x000fea000b800000 */
[----:B------:R-:W-:-:S09]  /*27e0*/  UISETP.NE.AND UP0, UPT, UR4, 0x3, UPT ;  /* 0x000000030400788c */ /* 0x000fd2000bf05270 */
[----:B------:R-:W-:Y:S05]  /*27f0*/  BRA.U !UP0, `(.L_x_1830) ;  /* 0x0000000108147547 */ /* 0x000fea000b800000 */
[----:B------:R-:W-:-:S09]  /*2800*/  UISETP.NE.AND UP0, UPT, UR4, 0x4, UPT ;  /* 0x000000040400788c */ /* 0x000fd2000bf05270 */
[----:B------:R-:W-:Y:S05]  /*2810*/  BRA.U UP0, `(.L_x_1827) ;  /* 0x0000000d00247547 */ /* 0x000fea000b800000 */
[----:B------:R-:W0:Y:S02]  /*2820*/  F2I.S64.F64.TRUNC R4, R4 ;  /* 0x0000000400047311 */ /* 0x000e24000030d900 */
[----:B0-----:R0:W-:Y:S01]  /*2830*/  STG.E.64 desc[UR36][R2.64], R4 ;  /* 0x0000000402007986 */ /* 0x0011e2000c101b24 */
[----:B------:R-:W-:Y:S05]  /*2840*/  BRA `(.L_x_1828) ;  /* 0x0000000c00c07947 */ /* 0x000fea0003800000 */
.L_x_1830:
[----:B------:R-:W0:Y:S02]  /*2850*/  F2I.F64.TRUNC R5, R4 ;  /* 0x0000000400057311 */ /* 0x000e24000030d100 */
[----:B0-----:R0:W-:Y:S01]  /*2860*/  STG.E desc[UR36][R2.64], R5 ;  /* 0x0000000502007986 */ /* 0x0011e2000c101924 */
[----:B------:R-:W-:Y:S05]  /*2870*/  BRA `(.L_x_1828) ;  /* 0x0000000c00b47947 */ /* 0x000fea0003800000 */
.L_x_1829:
[----:B------:R-:W0:Y:S02]  /*2880*/  F2I.F64.TRUNC R5, R4 ;  /* 0x0000000400057311 */ /* 0x000e24000030d100 */
[----:B0-----:R0:W-:Y:S01]  /*2890*/  STG.E.U16 desc[UR36][R2.64], R5 ;  /* 0x0000000502007986 */ /* 0x0011e2000c101524 */
[----:B------:R-:W-:Y:S05]  /*28a0*/  BRA `(.L_x_1828) ;  /* 0x0000000c00a87947 */ /* 0x000fea0003800000 */
.L_x_1824:
[----:B------:R-:W-:-:S09]  /*28b0*/  UISETP.GT.AND UP0, UPT, UR4, 0x6, UPT ;  /* 0x000000060400788c */ /* 0x000fd2000bf04270 */
[----:B------:R-:W-:Y:S05]  /*28c0*/  BRA.U UP0, `(.L_x_1831) ;  /* 0x00000001004c7547 */ /* 0x000fea000b800000 */
[----:B------:R-:W-:-:S09]  /*28d0*/  UISETP.NE.AND UP0, UPT, UR4, 0x5, UPT ;  /* 0x000000050400788c */ /* 0x000fd2000bf05270 */
[----:B------:R-:W-:Y:S05]  /*28e0*/  BRA.U !UP0, `(.L_x_1832) ;  /* 0x0000000108247547 */ /* 0x000fea000b800000 */
[----:B------:R-:W-:-:S09]  /*28f0*/  UISETP.NE.AND UP0, UPT, UR4, 0x6, UPT ;  /* 0x000000060400788c */ /* 0x000fd2000bf05270 */
[----:B------:R-:W-:Y:S05]  /*2900*/  BRA.U UP0, `(.L_x_1827) ;  /* 0x0000000900e87547 */ /* 0x000fea000b800000 */
[----:B------:R-:W-:Y:S01]  /*2910*/  UMOV UR4, 0xf0000000 ;  /* 0xf000000000047882 */ /* 0x000fe20000000000 */
[----:B------:R-:W-:Y:S01]  /*2920*/  UMOV UR5, 0x380fffff ;  /* 0x380fffff00057882 */ /* 0x000fe20000000000 */
[----:B------:R-:W0:Y:S01]  /*2930*/  F2F.F32.F64 R7, R4 ;  /* 0x0000000400077310 */ /* 0x000e220000301000 */
[----:B------:R-:W-:-:S14]  /*2940*/  DSETP.GEU.AND P0, PT, |R4|, UR4, PT ;  /* 0x0000000404007e2a */ /* 0x000fdc000bf0e200 */
[----:B0-----:R-:W-:-:S05]  /*2950*/  @!P0 FMUL R7, R7, 1.175494350822287508e-38 ;  /* 0x0080000007078820 */ /* 0x001fca0000400000 */
[----:B------:R0:W-:Y:S01]  /*2960*/  STG.E desc[UR36][R2.64], R7 ;  /* 0x0000000702007986 */ /* 0x0001e2000c101924 */
[----:B------:R-:W-:Y:S05]  /*2970*/  BRA `(.L_x_1828) ;  /* 0x0000000c00747947 */ /* 0x000fea0003800000 */
.L_x_1832:
[----:B------:R-:W-:Y:S01]  /*2980*/  UMOV UR4, 0xf0000000 ;  /* 0xf000000000047882 */ /* 0x000fe20000000000 */
[----:B------:R-:W-:Y:S01]  /*2990*/  UMOV UR5, 0x380fffff ;  /* 0x380fffff00057882 */ /* 0x000fe20000000000 */
[----:B------:R-:W0:Y:S01]  /*29a0*/  F2F.F32.F64 R0, R4 ;  /* 0x0000000400007310 */ /* 0x000e220000301000 */
[----:B------:R-:W-:-:S14]  /*29b0*/  DSETP.GEU.AND P0, PT, |R4|, UR4, PT ;  /* 0x0000000404007e2a */ /* 0x000fdc000bf0e200 */
[----:B0-----:R-:W-:-:S05]  /*29c0*/  @!P0 FMUL R0, R0, 1.175494350822287508e-38 ;  /* 0x0080000000008820 */ /* 0x001fca0000400000 */
[----:B------:R-:W-:-:S05]  /*29d0*/  F2FP.F16.F32.PACK_AB R0, RZ, R0 ;  /* 0x00000000ff00723e */ /* 0x000fca00000000ff */
[----:B------:R0:W-:Y:S01]  /*29e0*/  STG.E.U16 desc[UR36][R2.64], R0 ;  /* 0x0000000002007986 */ /* 0x0001e2000c101524 */
[----:B------:R-:W-:Y:S05]  /*29f0*/  BRA `(.L_x_1828) ;  /* 0x0000000c00547947 */ /* 0x000fea0003800000 */
.L_x_1831:
[----:B------:R-:W-:-:S09]  /*2a00*/  UISETP.NE.AND UP0, UPT, UR4, 0x7, UPT ;  /* 0x000000070400788c */ /* 0x000fd2000bf05270 */
[----:B------:R-:W-:Y:S05]  /*2a10*/  BRA.U !UP0, `(.L_x_1833) ;  /* 0x0000000108547547 */ /* 0x000fea000b800000 */
[----:B------:R-:W-:-:S09]  /*2a20*/  UISETP.NE.AND UP0, UPT, UR4, 0x8, UPT ;  /* 0x000000080400788c */ /* 0x000fd2000bf05270 */
[----:B------:R-:W-:Y:S05]  /*2a30*/  BRA.U !UP0, `(.L_x_1834) ;  /* 0x0000000108287547 */ /* 0x000fea000b800000 */
[----:B------:R-:W-:-:S09]  /*2a40*/  UISETP.NE.AND UP0, UPT, UR4, 0x9, UPT ;  /* 0x000000090400788c */ /* 0x000fd2000bf05270 */
[----:B------:R-:W-:Y:S05]  /*2a50*/  BRA.U UP0, `(.L_x_1827) ;  /* 0x0000000900947547 */ /* 0x000fea000b800000 */
[----:B------:R-:W-:Y:S01]  /*2a60*/  UMOV UR4, 0xf0000000 ;  /* 0xf000000000047882 */ /* 0x000fe20000000000 */
[----:B------:R-:W-:Y:S01]  /*2a70*/  UMOV UR5, 0x380fffff ;  /* 0x380fffff00057882 */ /* 0x000fe20000000000 */
[----:B------:R-:W0:Y:S01]  /*2a80*/  F2F.F32.F64 R6, R4 ;  /* 0x0000000400067310 */ /* 0x000e220000301000 */
[----:B------:R-:W-:Y:S01]  /*2a90*/  DSETP.GEU.AND P0, PT, |R4|, UR4, PT ;  /* 0x0000000404007e2a */ /* 0x000fe2000bf0e200 */
[----:B------:R-:W-:-:S13]  /*2aa0*/  IMAD.MOV.U32 R7, RZ, RZ, RZ ;  /* 0x000000ffff077224 */ /* 0x000fda00078e00ff */
[----:B0-----:R-:W-:-:S05]  /*2ab0*/  @!P0 FMUL R6, R6, 1.175494350822287508e-38 ;  /* 0x0080000006068820 */ /* 0x001fca0000400000 */
[----:B------:R0:W-:Y:S01]  /*2ac0*/  STG.E.64 desc[UR36][R2.64], R6 ;  /* 0x0000000602007986 */ /* 0x0001e2000c101b24 */
[----:B------:R-:W-:Y:S05]  /*2ad0*/  BRA `(.L_x_1828) ;  /* 0x0000000c001c7947 */ /* 0x000fea0003800000 */
.L_x_1834:
[----:B------:R-:W-:Y:S01]  /*2ae0*/  UMOV UR4, 0xf0000000 ;  /* 0xf000000000047882 */ /* 0x000fe20000000000 */
[----:B------:R-:W-:Y:S01]  /*2af0*/  UMOV UR5, 0x380fffff ;  /* 0x380fffff00057882 */ /* 0x000fe20000000000 */
[----:B------:R-:W0:Y:S01]  /*2b00*/  F2F.F32.F64 R0, R4 ;  /* 0x0000000400007310 */ /* 0x000e220000301000 */
[----:B------:R-:W-:-:S14]  /*2b10*/  DSETP.GEU.AND P0, PT, |R4|, UR4, PT ;  /* 0x0000000404007e2a */ /* 0x000fdc000bf0e200 */
[----:B0-----:R-:W-:-:S05]  /*2b20*/  @!P0 FMUL R0, R0, 1.175494350822287508e-38 ;  /* 0x0080000000008820 */ /* 0x001fca0000400000 */
[----:B------:R-:W-:-:S04]  /*2b30*/  F2FP.F16.F32.PACK_AB R5, RZ, R0 ;  /* 0x00000000ff05723e */ /* 0x000fc800000000ff */
[----:B------:R-:W-:-:S05]  /*2b40*/  PRMT R5, R5, 0x5410, RZ ;  /* 0x0000541005057816 */ /* 0x000fca00000000ff */
[----:B------:R0:W-:Y:S01]  /*2b50*/  STG.E desc[UR36][R2.64], R5 ;  /* 0x0000000502007986 */ /* 0x0001e2000c101924 */
[----:B------:R-:W-:Y:S05]  /*2b60*/  BRA `(.L_x_1828) ;  /* 0x0000000800f87947 */ /* 0x000fea0003800000 */
.L_x_1833:
[----:B------:R0:W-:Y:S01]  /*2b70*/  STG.E.64 desc[UR36][R2.64], R4 ;  /* 0x0000000402007986 */ /* 0x0001e2000c101b24 */
[----:B------:R-:W-:Y:S05]  /*2b80*/  BRA `(.L_x_1828) ;  /* 0x0000000800f07947 */ /* 0x000fea0003800000 */
.L_x_1823:
        /* <DEDUP_REMOVED lines=8> */
[----:B------:R-:W-:-:S06]  /*2c10*/  DSETP.NEU.AND P0, PT, R4, RZ, PT ;  /* 0x000000ff0400722a */ /* 0x000fcc0003f0d000 */
[----:B------:R-:W-:-:S05]  /*2c20*/  SEL R5, RZ, 0x1, !P0 ;  /* 0x00000001ff057807 */ /* 0x000fca0004000000 */
[----:B------:R4:W-:Y:S01]  /*2c30*/  STG.E.U8 desc[UR36][R2.64], R5 ;  /* 0x0000000502007986 */ /* 0x0009e2000c101124 */
[----:B------:R-:W-:Y:S05]  /*2c40*/  BRA `(.L_x_1828) ;  /* 0x0000000800c07947 */ /* 0x000fea0003800000 */
.L_x_1837:
[----:B------:R-:W-:-:S05]  /*2c50*/  CS2R R6, SRZ ;  /* 0x0000000000067805 */ /* 0x000fca000001ff00 */
[----:B------:R3:W-:Y:S01]  /*2c60*/  STG.E.128 desc[UR36][R2.64], R4 ;  /* 0x0000000402007986 */ /* 0x0007e2000c101d24 */
[----:B------:R-:W-:Y:S05]  /*2c70*/  BRA `(.L_x_1828) ;  /* 0x0000000800b47947 */ /* 0x000fea0003800000 */
.L_x_1836:
        /* <DEDUP_REMOVED lines=10> */
[----:B------:R-:W-:Y:S01]  /*2d20*/  BSSY.RECONVERGENT B0, `(.L_x_1840) ;  /* 0x000000d000007945 */ /* 0x000fe20003800200 */
[----:B------:R-:W-:-:S12]  /*2d30*/  MOV R0, 0x7f ;  /* 0x0000007f00007802 */ /* 0x000fd80000000f00 */
[----:B0-----:R-:W-:-:S05]  /*2d40*/  @!P0 FMUL R9, R9, 1.175494350822287508e-38 ;  /* 0x0080000009098820 */ /* 0x001fca0000400000 */
        /* <DEDUP_REMOVED lines=10> */
.L_x_1841:
[----:B------:R-:W-:Y:S05]  /*2df0*/  BSYNC.RECONVERGENT B0 ;  /* 0x0000000000007941 */ /* 0x000fea0003800200 */
.L_x_1840:
[----:B------:R-:W-:-:S05]  /*2e00*/  LOP3.LUT R7, R0, 0x80, R7, 0xf8, !PT ;  /* 0x0000008000077812 */ /* 0x000fca00078ef807 */
[----:B------:R1:W-:Y:S01]  /*2e10*/  STG.E.U8 desc[UR36][R2.64], R7 ;  /* 0x0000000702007986 */ /* 0x0003e2000c101124 */
[----:B------:R-:W-:Y:S05]  /*2e20*/  BRA `(.L_x_1828) ;  /* 0x0000000800487947 */ /* 0x000fea0003800000 */
.L_x_1839:
[----:B------:R-:W-:Y:S01]  /*2e30*/  UMOV UR4, 0xf0000000 ;  /* 0xf000000000047882 */ /* 0x000fe20000000000 */
[----:B------:R-:W-:Y:S01]  /*2e40*/  UMOV UR5, 0x380fffff ;  /* 0x380fffff00057882 */ /* 0x000fe20000000000 */
[----:B------:R-:W0:Y:S01]  /*2e50*/  F2F.F32.F64 R9, R4 ;  /* 0x0000000400097310 */ /* 0x000e220000301000 */
[----:B------:R-:W-:Y:S01]  /*2e60*/  DSETP.GEU.AND P0, PT, |R4|, UR4, PT ;  /* 0x0000000404007e2a */ /* 0x000fe2000bf0e200 */
[----:B------:R-:W-:-:S13]  /*2e70*/  BSSY.RECONVERGENT B0, `(.L_x_1842) ;  /* 0x000000f000007945 */ /* 0x000fda0003800200 */
[----:B0-----:R-:W-:-:S05]  /*2e80*/  @!P0 FMUL R9, R9, 1.175494350822287508e-38 ;  /* 0x0080000009098820 */ /* 0x001fca0000400000 */
        /* <DEDUP_REMOVED lines=13> */
.L_x_1843:
[----:B------:R-:W-:Y:S05]  /*2f60*/  BSYNC.RECONVERGENT B0 ;  /* 0x0000000000007941 */ /* 0x000fea0003800200 */
.L_x_1842:
[----:B------:R-:W-:-:S05]  /*2f70*/  LOP3.LUT R7, R0, 0x80, R7, 0xf8, !PT ;  /* 0x0000008000077812 */ /* 0x000fca00078ef807 */
[----:B------:R2:W-:Y:S01]  /*2f80*/  STG.E.U8 desc[UR36][R2.64], R7 ;  /* 0x0000000702007986 */ /* 0x0005e2000c101124 */
[----:B------:R-:W-:Y:S05]  /*2f90*/  BRA `(.L_x_1828) ;  /* 0x0000000400ec7947 */ /* 0x000fea0003800000 */
.L_x_1838:
[----:B------:R-:W-:Y:S01]  /*2fa0*/  UMOV UR4, 0xf0000000 ;  /* 0xf000000000047882 */ /* 0x000fe20000000000 */
[----:B------:R-:W-:Y:S01]  /*2fb0*/  UMOV UR5, 0x380fffff ;  /* 0x380fffff00057882 */ /* 0x000fe20000000000 */
[----:B------:R-:W0:Y:S01]  /*2fc0*/  F2F.F32.F64 R0, R4 ;  /* 0x0000000400007310 */ /* 0x000e220000301000 */
[----:B------:R-:W-:-:S14]  /*2fd0*/  DSETP.GEU.AND P0, PT, |R4|, UR4, PT ;  /* 0x0000000404007e2a */ /* 0x000fdc000bf0e200 */
[----:B0-----:R-:W-:-:S05]  /*2fe0*/  @!P0 FMUL R0, R0, 1.175494350822287508e-38 ;  /* 0x0080000000008820 */ /* 0x001fca0000400000 */
[----:B------:R-:W-:-:S05]  /*2ff0*/  F2FP.BF16.F32.PACK_AB R0, RZ, R0 ;  /* 0x00000000ff00723e */ /* 0x000fca00000010ff */
[----:B------:R0:W-:Y:S01]  /*3000*/  STG.E.U16 desc[UR36][R2.64], R0 ;  /* 0x0000000002007986 */ /* 0x0001e2000c101524 */
[----:B------:R-:W-:Y:S05]  /*3010*/  BRA `(.L_x_1828) ;  /* 0x0000000400cc7947 */ /* 0x000fea0003800000 */
.L_x_1835:
        /* <DEDUP_REMOVED lines=8> */
[----:B------:R-:W0:Y:S02]  /*30a0*/  F2I.U32.F64.TRUNC R5, R4 ;  /* 0x0000000400057311 */ /* 0x000e24000030d000 */
[----:B0-----:R0:W-:Y:S01]  /*30b0*/  STG.E.U16 desc[UR36][R2.64], R5 ;  /* 0x0000000502007986 */ /* 0x0011e2000c101524 */
[----:B------:R-:W-:Y:S05]  /*30c0*/  BRA `(.L_x_1828) ;  /* 0x0000000400a07947 */ /* 0x000fea0003800000 */
.L_x_1846:
[----:B------:R-:W-:Y:S01]  /*30d0*/  UMOV UR4, 0xf0000000 ;  /* 0xf000000000047882 */ /* 0x000fe20000000000 */
[----:B------:R-:W-:Y:S01]  /*30e0*/  UMOV UR5, 0x380fffff ;  /* 0x380fffff00057882 */ /* 0x000fe20000000000 */
[----:B------:R-:W0:Y:S01]  /*30f0*/  F2F.F32.F64 R7, R4 ;  /* 0x0000000400077310 */ /* 0x000e220000301000 */
[----:B------:R-:W-:Y:S01]  /*3100*/  DSETP.GEU.AND P0, PT, |R4|, UR4, PT ;  /* 0x0000000404007e2a */ /* 0x000fe2000bf0e200 */
[----:B------:R-:W-:Y:S01]  /*3110*/  BSSY.RECONVERGENT B0, `(.L_x_1847) ;  /* 0x0000015000007945 */ /* 0x000fe20003800200 */
[----:B------:R-:W-:-:S12]  /*3120*/  IMAD.MOV.U32 R0, RZ, RZ, 0x80 ;  /* 0x00000080ff007424 */ /* 0x000fd800078e00ff */
[----:B0-----:R-:W-:-:S05]  /*3130*/  @!P0 FMUL R7, R7, 1.175494350822287508e-38 ;  /* 0x0080000007078820 */ /* 0x001fca0000400000 */
        /* <DEDUP_REMOVED lines=10> */
.L_x_1849:
[----:B------:R-:W-:-:S04]  /*31e0*/  SHF.R.U32.HI R0, RZ, 0x14, R7 ;  /* 0x00000014ff007819 */ /* 0x000fc80000011607 */
[----:B------:R-:W-:-:S04]  /*31f0*/  LOP3.LUT R0, R0, 0x1, RZ, 0xc0, !PT ;  /* 0x0000000100007812 */ /* 0x000fc800078ec0ff */
[----:B------:R-:W-:-:S04]  /*3200*/  IADD3 R0, PT, PT, R7, 0x487ffff, R0 ;  /* 0x0487ffff07007810 */ /* 0x000fc80007ffe000 */
[----:B------:R-:W-:-:S04]  /*3210*/  SHF.R.U32.HI R0, RZ, 0x14, R0 ;  /* 0x00000014ff007819 */ /* 0x000fc80000011600 */
[----:B------:R-:W-:-:S07]  /*3220*/  LOP3.LUT R4, R0, 0xff, RZ, 0xc0, !PT ;  /* 0x000000ff00047812 */ /* 0x000fce00078ec0ff */
.L_x_1850:
[----:B------:R-:W-:-:S04]  /*3230*/  SHF.R.U32.HI R5, RZ, 0x18, R7 ;  /* 0x00000018ff057819 */ /* 0x000fc80000011607 */
[----:B------:R-:W-:-:S04]  /*3240*/  LOP3.LUT R4, R4, 0x80, R5, 0xf8, !PT ;  /* 0x0000008004047812 */ /* 0x000fc800078ef805 */
[----:B------:R-:W-:-:S07]  /*3250*/  PRMT R0, R4, 0x7610, R0 ;  /* 0x0000761004007816 */ /* 0x000fce0000000000 */
.L_x_1848:
[----:B------:R-:W-:Y:S05]  /*3260*/  BSYNC.RECONVERGENT B0 ;  /* 0x0000000000007941 */ /* 0x000fea0003800200 */
.L_x_1847:
[----:B------:R0:W-:Y:S01]  /*3270*/  STG.E.U8 desc[UR36][R2.64], R0 ;  /* 0x0000000002007986 */ /* 0x0001e2000c101124 */
[----:B------:R-:W-:Y:S05]  /*3280*/  BRA `(.L_x_1828) ;  /* 0x0000000400307947 */ /* 0x000fea0003800000 */
.L_x_1845:
[----:B------:R-:W-:Y:S01]  /*3290*/  UMOV UR4, 0xf0000000 ;  /* 0xf000000000047882 */ /* 0x000fe20000000000 */
[----:B------:R-:W-:Y:S01]  /*32a0*/  UMOV UR5, 0x380fffff ;  /* 0x380fffff00057882 */ /* 0x000fe20000000000 */
[----:B------:R-:W0:Y:S01]  /*32b0*/  F2F.F32.F64 R7, R4 ;  /* 0x0000000400077310 */ /* 0x000e220000301000 */
[----:B------:R-:W-:Y:S01]  /*32c0*/  DSETP.GEU.AND P0, PT, |R4|, UR4, PT ;  /* 0x0000000404007e2a */ /* 0x000fe2000bf0e200 */
[----:B------:R-:W-:Y:S01]  /*32d0*/  BSSY.RECONVERGENT B0, `(.L_x_1851) ;  /* 0x0000015000007945 */ /* 0x000fe20003800200 */
[----:B------:R-:W-:-:S12]  /*32e0*/  MOV R0, 0x80 ;  /* 0x0000008000007802 */ /* 0x000fd80000000f00 */
        /* <DEDUP_REMOVED lines=11> */
.L_x_1853:
[----:B------:R-:W-:-:S04]  /*33a0*/  SHF.R.U32.HI R0, RZ, 0x15, R7 ;  /* 0x00000015ff007819 */ /* 0x000fc80000011607 */
[----:B------:R-:W-:-:S04]  /*33b0*/  LOP3.LUT R0, R0, 0x1, RZ, 0xc0, !PT ;  /* 0x0000000100007812 */ /* 0x000fc800078ec0ff */
[----:B------:R-:W-:-:S04]  /*33c0*/  IADD3 R0, PT, PT, R7, 0x88fffff, R0 ;  /* 0x088fffff07007810 */ /* 0x000fc80007ffe000 */
[----:B------:R-:W-:-:S04]  /*33d0*/  SHF.R.U32.HI R0, RZ, 0x15, R0 ;  /* 0x00000015ff007819 */ /* 0x000fc80000011600 */
[----:B------:R-:W-:-:S07]  /*33e0*/  LOP3.LUT R4, R0, 0xff, RZ, 0xc0, !PT ;  /* 0x000000ff00047812 */ /* 0x000fce00078ec0ff */
.L_x_1854:
[----:B------:R-:W-:-:S04]  /*33f0*/  SHF.R.U32.HI R5, RZ, 0x18, R7 ;  /* 0x00000018ff057819 */ /* 0x000fc80000011607 */
[----:B------:R-:W-:-:S04]  /*3400*/  LOP3.LUT R4, R4, 0x80, R5, 0xf8, !PT ;  /* 0x0000008004047812 */ /* 0x000fc800078ef805 */
[----:B------:R-:W-:-:S07]  /*3410*/  PRMT R0, R4, 0x7610, R0 ;  /* 0x0000761004007816 */ /* 0x000fce0000000000 */
.L_x_1852:
[----:B------:R-:W-:Y:S05]  /*3420*/  BSYNC.RECONVERGENT B0 ;  /* 0x0000000000007941 */ /* 0x000fea0003800200 */
.L_x_1851:
[----:B------:R0:W-:Y:S01]  /*3430*/  STG.E.U8 desc[UR36][R2.64], R0 ;  /* 0x0000000002007986 */ /* 0x0001e2000c101124 */
[----:B------:R-:W-:Y:S05]  /*3440*/  BRA `(.L_x_1828) ;  /* 0x0000000000c07947 */ /* 0x000fea0003800000 */
.L_x_1844:
[----:B------:R-:W-:-:S09]  /*3450*/  UISETP.NE.AND UP0, UPT, UR4, 0x1c, UPT ;  /* 0x0000001c0400788c */ /* 0x000fd2000bf05270 */
[----:B------:R-:W-:Y:S05]  /*3460*/  BRA.U !UP0, `(.L_x_1855) ;  /* 0x0000000108b07547 */ /* 0x000fea000b800000 */
[----:B------:R-:W-:-:S09]  /*3470*/  UISETP.NE.AND UP0, UPT, UR4, 0x1d, UPT ;  /* 0x0000001d0400788c */ /* 0x000fd2000bf05270 */
[----:B------:R-:W-:Y:S05]  /*3480*/  BRA.U !UP0, `(.L_x_1856) ;  /* 0x00000001089c7547 */ /* 0x000fea000b800000 */
[----:B------:R-:W-:-:S09]  /*3490*/  UISETP.NE.AND UP0, UPT, UR4, 0x2c, UPT ;  /* 0x0000002c0400788c */ /* 0x000fd2000bf05270 */
[----:B------:R-:W-:Y:S05]  /*34a0*/  BRA.U !UP0, `(.L_x_1857) ;  /* 0x0000000108447547 */ /* 0x000fea000b800000 */
.L_x_1827:
        /* <DEDUP_REMOVED lines=16> */
.L_x_1858:
[----:B------:R-:W-:Y:S05]  /*35b0*/  BRA `(.L_x_1828) ;  /* 0x0000000000647947 */ /* 0x000fea0003800000 */
.L_x_1857:
[----:B------:R-:W-:Y:S01]  /*35c0*/  UMOV UR4, 0xf0000000 ;  /* 0xf000000000047882 */ /* 0x000fe20000000000 */
[----:B------:R-:W-:Y:S01]  /*35d0*/  UMOV UR5, 0x380fffff ;  /* 0x380fffff00057882 */ /* 0x000fe20000000000 */
[----:B------:R0:W1:Y:S01]  /*35e0*/  F2F.F32.F64 R8, R4 ;  /* 0x0000000400087310 */ /* 0x0000620000301000 */
[----:B------:R-:W-:Y:S01]  /*35f0*/  DSETP.GEU.AND P0, PT, |R4|, UR4, PT ;  /* 0x0000000404007e2a */ /* 0x000fe2000bf0e200 */
[----:B0-----:R-:W-:-:S13]  /*3600*/  IMAD.MOV.U32 R5, RZ, RZ, 0xff ;  /* 0x000000ffff057424 */ /* 0x001fda00078e00ff */
[----:B-1----:R-:W-:-:S05]  /*3610*/  @!P0 FMUL R8, R8, 1.175494350822287508e-38 ;  /* 0x0080000008088820 */ /* 0x002fca0000400000 */
        /* <DEDUP_REMOVED lines=14> */
.L_x_1856:
[----:B------:R-:W0:Y:S02]  /*3700*/  F2I.U64.F64.TRUNC R4, R4 ;  /* 0x0000000400047311 */ /* 0x000e24000030d800 */
[----:B0-----:R0:W-:Y:S01]  /*3710*/  STG.E.64 desc[UR36][R2.64], R4 ;  /* 0x0000000402007986 */ /* 0x0011e2000c101b24 */
[----:B------:R-:W-:Y:S05]  /*3720*/  BRA `(.L_x_1828) ;  /* 0x0000000000087947 */ /* 0x000fea0003800000 */
.L_x_1855:
[----:B------:R-:W0:Y:S02]  /*3730*/  F2I.U32.F64.TRUNC R5, R4 ;  /* 0x0000000400057311 */ /* 0x000e24000030d000 */
[----:B0-----:R0:W-:Y:S02]  /*3740*/  STG.E desc[UR36][R2.64], R5 ;  /* 0x0000000502007986 */ /* 0x0011e4000c101924 */
.L_x_1828:
[----:B------:R-:W-:-:S07]  /*3750*/  VIADD R17, R17, 0x80 ;  /* 0x0000008011117836 */ /* 0x000fce0000000000 */
.L_x_1790:
[----:B------:R-:W-:Y:S05]  /*3760*/  BSYNC.RECONVERGENT B7 ;  /* 0x0000000000077941 */ /* 0x000fea0003800200 */
.L_x_1789:
[----:B------:R-:W5:Y:S01]  /*3770*/  LDCU UR4, c[0x0][0x380] ;  /* 0x00007000ff0477ac */ /* 0x000f620008000800 */
[----:B------:R-:W-:Y:S01]  /*3780*/  BSSY.RECONVERGENT B7, `(.L_x_1859) ;  /* 0x0000368000077945 */ /* 0x000fe20003800200 */
[----:B-----5:R-:W-:-:S13]  /*3790*/  ISETP.GE.AND P0, PT, R17, UR4, PT ;  /* 0x0000000411007c0c */ /* 0x020fda000bf06270 */
[----:B------:R-:W-:Y:S05]  /*37a0*/  @P0 BRA `(.L_x_1860) ;  /* 0x0000003400940947 */ /* 0x000fea0003800000 */
[----:B------:R-:W5:Y:S01]  /*37b0*/  LDCU UR4, c[0x0][0x388] ;  /* 0x00007100ff0477ac */ /* 0x000f620008000800 */
[----:B0-----:R-:W-:Y:S02]  /*37c0*/  HFMA2 R0, -RZ, RZ, 0, 0 ;  /* 0x00000000ff007431 */ /* 0x001fe400000001ff */
[----:B-1234-:R-:W-:Y:S01]  /*37d0*/  IMAD.MOV.U32 R2, RZ, RZ, RZ ;  /* 0x000000ffff027224 */ /* 0x01efe200078e00ff */
[----:B-----5:R-:W-:-:S09]  /*37e0*/  UISETP.NE.AND UP0, UPT, UR4, URZ, UPT ;  /* 0x000000ff0400728c */ /* 0x020fd2000bf05270 */
        /* <DEDUP_REMOVED lines=299> */
.L_x_1861:
        /* <DEDUP_REMOVED lines=18> */
.L_x_1866:
[----:B------:R-:W2:Y:S02]  /*4bc0*/  LDG.E.U8 R4, desc[UR36][R6.64] ;  /* 0x0000002406047981 */ /* 0x000ea4000c1e1100 */
[----:B--2---:R-:W0:Y:S01]  /*4bd0*/  I2F.F64.U16 R4, R4 ;  /* 0x0000000400047312 */ /* 0x004e220000101800 */
[----:B------:R-:W-:Y:S05]  /*4be0*/  BRA `(.L_x_1868) ;  /* 0x0000000c00647947 */ /* 0x000fea0003800000 */
.L_x_1865:
        /* <DEDUP_REMOVED lines=9> */
.L_x_1870:
[----:B------:R-:W2:Y:S02]  /*4c80*/  LDG.E R4, desc[UR36][R6.64] ;  /* 0x0000002406047981 */ /* 0x000ea4000c1e1900 */
[----:B--2---:R-:W0:Y:S01]  /*4c90*/  I2F.F64 R4, R4 ;  /* 0x0000000400047312 */ /* 0x004e220000201c00 */
[----:B------:R-:W-:Y:S05]  /*4ca0*/  BRA `(.L_x_1868) ;  /* 0x0000000c00347947 */ /* 0x000fea0003800000 */
.L_x_1869:
[----:B------:R-:W2:Y:S02]  /*4cb0*/  LDG.E.U16 R4, desc[UR36][R6.64] ;  /* 0x0000002406047981 */ /* 0x000ea4000c1e1500 */
[----:B--2---:R-:W0:Y:S01]  /*4cc0*/  I2F.F64.S16 R4, R4 ;  /* 0x0000000400047312 */ /* 0x004e220000101c00 */
[----:B------:R-:W-:Y:S05]  /*4cd0*/  BRA `(.L_x_1868) ;  /* 0x0000000c00287947 */ /* 0x000fea0003800000 */
.L_x_1864:
        /* <DEDUP_REMOVED lines=10> */
.L_x_1872:
[----:B------:R-:W2:Y:S02]  /*4d80*/  LDG.E.U16 R0, desc[UR36][R6.64] ;  /* 0x0000002406007981 */ /* 0x000ea4000c1e1500 */
[----:B--2---:R-:W-:-:S05]  /*4d90*/  HADD2.F32 R0, -RZ, R0.H0_H0 ;  /* 0x20000000ff007230 */ /* 0x004fca0000004100 */
[----:B------:R-:W-:-:S04]  /*4da0*/  FMUL.FTZ R0, R0, 1 ;  /* 0x3f80000000007820 */ /* 0x000fc80000410000 */
[----:B------:R0:W1:Y:S01]  /*4db0*/  F2F.F64.F32 R4, R0 ;  /* 0x0000000000047310 */ /* 0x0000620000201800 */
[----:B------:R-:W-:Y:S05]  /*4dc0*/  BRA `(.L_x_1868) ;  /* 0x0000000800ec7947 */ /* 0x000fea0003800000 */
.L_x_1871:
        /* <DEDUP_REMOVED lines=10> */
.L_x_1874:
[----:B------:R-:W2:Y:S02]  /*4e70*/  LDG.E.U16 R6, desc[UR36][R6.64] ;  /* 0x0000002406067981 */ /* 0x000ea4000c1e1500 */
[----:B--2---:R-:W-:-:S05]  /*4e80*/  HADD2.F32 R0, -RZ, R6.H0_H0 ;  /* 0x20000006ff007230 */ /* 0x004fca0000004100 */
[----:B------:R-:W-:-:S04]  /*4e90*/  FMUL.FTZ R0, R0, 1 ;  /* 0x3f80000000007820 */ /* 0x000fc80000410000 */
[----:B------:R0:W1:Y:S01]  /*4ea0*/  F2F.F64.F32 R4, R0 ;  /* 0x0000000000047310 */ /* 0x0000620000201800 */
[----:B------:R-:W-:Y:S05]  /*4eb0*/  BRA `(.L_x_1868) ;  /* 0x0000000800b07947 */ /* 0x000fea0003800000 */
.L_x_1873:
[----:B------:R0:W5:Y:S01]  /*4ec0*/  LDG.E.64 R4, desc[UR36][R6.64] ;  /* 0x0000002406047981 */ /* 0x000162000c1e1b00 */
[----:B------:R-:W-:Y:S05]  /*4ed0*/  BRA `(.L_x_1868) ;  /* 0x0000000800a87947 */ /* 0x000fea0003800000 */
.L_x_1863:
        /* <DEDUP_REMOVED lines=13> */
.L_x_1877:
[----:B------:R0:W5:Y:S01]  /*4fb0*/  LDG.E.64 R4, desc[UR36][R6.64] ;  /* 0x0000002406047981 */ /* 0x000162000c1e1b00 */
[----:B------:R-:W-:Y:S05]  /*4fc0*/  BRA `(.L_x_1868) ;  /* 0x00000008006c7947 */ /* 0x000fea0003800000 */
.L_x_1876:
        /* <DEDUP_REMOVED lines=23> */
[----:B------:R-:W-:-:S05]  /*5140*/  LOP3.LUT R3, R3, 0x80000000, R0, 0xf8, !PT ;  /* 0x8000000003037812 */ /* 0x000fca00078ef800 */
[----:B------:R-:W-:-:S04]  /*5150*/  FMUL.FTZ R3, R3, 1 ;  /* 0x3f80000003037820 */ /* 0x000fc80000410000 */
[----:B------:R0:W1:Y:S01]  /*5160*/  F2F.F64.F32 R4, R3 ;  /* 0x0000000300047310 */ /* 0x0000620000201800 */
[----:B------:R-:W-:Y:S05]  /*5170*/  BRA `(.L_x_1868) ;  /* 0x0000000800007947 */ /* 0x000fea0003800000 */
.L_x_1879:
        /* <DEDUP_REMOVED lines=9> */
[----:B------:R-:W-:Y:S01]  /*5210*/  @!P0 FADD.FTZ R0, R3, -0.5 ;  /* 0xbf00000003008421 */ /* 0x000fe20000010000 */
[----:B------:R-:W-:-:S04]  /*5220*/  MOV R3, R4 ;  /* 0x0000000400037202 */ /* 0x000fc80000000f00 */
[----:B------:R-:W-:-:S05]  /*5230*/  LOP3.LUT R0, R0, 0x80000000, R3, 0xf8, !PT ;  /* 0x8000000000007812 */ /* 0x000fca00078ef803 */
[----:B------:R-:W-:-:S04]  /*5240*/  FMUL.FTZ R0, R0, 1 ;  /* 0x3f80000000007820 */ /* 0x000fc80000410000 */
[----:B------:R3:W4:Y:S01]  /*5250*/  F2F.F64.F32 R4, R0 ;  /* 0x0000000000047310 */ /* 0x0007220000201800 */
[----:B------:R-:W-:Y:S05]  /*5260*/  BRA `(.L_x_1868) ;  /* 0x0000000400c47947 */ /* 0x000fea0003800000 */
.L_x_1878:
[----:B------:R-:W2:Y:S02]  /*5270*/  LDG.E.U16 R0, desc[UR36][R6.64] ;  /* 0x0000002406007981 */ /* 0x000ea4000c1e1500 */
[----:B--2---:R-:W-:-:S04]  /*5280*/  IMAD.U32 R0, R0, 0x10000, RZ ;  /* 0x0001000000007824 */ /* 0x004fc800078e00ff */
[----:B------:R-:W-:-:S04]  /*5290*/  FMUL.FTZ R0, R0, 1 ;  /* 0x3f80000000007820 */ /* 0x000fc80000410000 */
[----:B------:R1:W2:Y:S01]  /*52a0*/  F2F.F64.F32 R4, R0 ;  /* 0x0000000000047310 */ /* 0x0002a20000201800 */
[----:B------:R-:W-:Y:S05]  /*52b0*/  BRA `(.L_x_1868) ;  /* 0x0000000400b07947 */ /* 0x000fea0003800000 */
.L_x_1875:
        /* <DEDUP_REMOVED lines=11> */
.L_x_1882:
[----:B------:R-:W2:Y:S01]  /*5370*/  LDG.E.U8 R6, desc[UR36][R6.64] ;  /* 0x0000002406067981 */ /* 0x000ea2000c1e1100 */
[----:B------:R-:W-:Y:S02]  /*5380*/  CS2R R4, SRZ ;  /* 0x0000000000047805 */ /* 0x000fe4000001ff00 */
[----:B--2---:R-:W-:-:S13]  /*5390*/  ISETP.NE.AND P0, PT, R6, RZ, PT ;  /* 0x000000ff0600720c */ /* 0x004fda0003f05270 */
[----:B------:R-:W-:Y:S05]  /*53a0*/  @!P0 BRA `(.L_x_1868) ;  /* 0x0000000400748947 */ /* 0x000fea0003800000 */
[----:B------:R-:W-:-:S13]  /*53b0*/  ISETP.NE.AND P0, PT, R6, 0x80, PT ;  /* 0x000000800600780c */ /* 0x000fda0003f05270 */
[----:B------:R-:W-:Y:S01]  /*53c0*/  @!P0 IMAD.MOV.U32 R4, RZ, RZ, 0x20000000 ;  /* 0x20000000ff048424 */ /* 0x000fe200078e00ff */
        /* <DEDUP_REMOVED lines=15> */
.L_x_1884:
[----:B------:R-:W-:Y:S05]  /*54c0*/  BSYNC.RECONVERGENT B0 ;  /* 0x0000000000007941 */ /* 0x000fea0003800200 */
.L_x_1883:
[----:B------:R-:W-:Y:S02]  /*54d0*/  SHF.L.U32 R0, R0, 0x14, RZ ;  /* 0x0000001400007819 */ /* 0x000fe400000006ff */
[----:B------:R-:W-:-:S04]  /*54e0*/  LEA R3, R3, 0x3b800000, 0x17 ;  /* 0x3b80000003037811 */ /* 0x000fc800078eb8ff */
[----:B------:R-:W-:-:S05]  /*54f0*/  LOP3.LUT R0, R3, R0, R7, 0xfe, !PT ;  /* 0x0000000003007212 */ /* 0x000fca00078efe07 */
[----:B------:R-:W-:-:S04]  /*5500*/  FMUL.FTZ R0, R0, 1 ;  /* 0x3f80000000007820 */ /* 0x000fc80000410000 */
[----:B------:R0:W1:Y:S01]  /*5510*/  F2F.F64.F32 R4, R0 ;  /* 0x0000000000047310 */ /* 0x0000620000201800 */
[----:B------:R-:W-:Y:S05]  /*5520*/  BRA `(.L_x_1868) ;  /* 0x0000000400147947 */ /* 0x000fea0003800000 */
.L_x_1881:
        /* <DEDUP_REMOVED lines=21> */
.L_x_1886:
[----:B------:R-:W-:Y:S05]  /*5680*/  BSYNC.RECONVERGENT B0 ;  /* 0x0000000000007941 */ /* 0x000fea0003800200 */
.L_x_1885:
[----:B------:R-:W-:Y:S01]  /*5690*/  IMAD.SHL.U32 R0, R0, 0x200000, RZ ;  /* 0x0020000000007824 */ /* 0x000fe200078e00ff */
[----:B------:R-:W-:-:S04]  /*56a0*/  LEA R3, R3, 0x37800000, 0x17 ;  /* 0x3780000003037811 */ /* 0x000fc800078eb8ff */
[----:B------:R-:W-:-:S05]  /*56b0*/  LOP3.LUT R0, R3, R0, R7, 0xfe, !PT ;  /* 0x0000000003007212 */ /* 0x000fca00078efe07 */
[----:B------:R-:W-:-:S04]  /*56c0*/  FMUL.FTZ R0, R0, 1 ;  /* 0x3f80000000007820 */ /* 0x000fc80000410000 */
[----:B------:R0:W1:Y:S01]  /*56d0*/  F2F.F64.F32 R4, R0 ;  /* 0x0000000000047310 */ /* 0x0000620000201800 */
[----:B------:R-:W-:Y:S05]  /*56e0*/  BRA `(.L_x_1868) ;  /* 0x0000000000a47947 */ /* 0x000fea0003800000 */
.L_x_1880:
[----:B------:R-:W-:-:S09]  /*56f0*/  UISETP.NE.AND UP0, UPT, UR4, 0x1c, UPT ;  /* 0x0000001c0400788c */ /* 0x000fd2000bf05270 */
[----:B------:R-:W-:Y:S05]  /*5700*/  BRA.U !UP0, `(.L_x_1887) ;  /* 0x0000000108947547 */ /* 0x000fea000b800000 */
[----:B------:R-:W-:-:S09]  /*5710*/  UISETP.NE.AND UP0, UPT, UR4, 0x1d, UPT ;  /* 0x0000001d0400788c */ /* 0x000fd2000bf05270 */
[----:B------:R-:W-:Y:S05]  /*5720*/  BRA.U !UP0, `(.L_x_1888) ;  /* 0x0000000108807547 */ /* 0x000fea000b800000 */
[----:B------:R-:W-:-:S09]  /*5730*/  UISETP.NE.AND UP0, UPT, UR4, 0x2c, UPT ;  /* 0x0000002c0400788c */ /* 0x000fd2000bf05270 */
[----:B------:R-:W-:Y:S05]  /*5740*/  BRA.U UP0, `(.L_x_1867) ;  /* 0x0000000100307547 */ /* 0x000fea000b800000 */
[----:B------:R-:W2:Y:S01]  /*5750*/  LDG.E.U8 R0, desc[UR36][R6.64] ;  /* 0x0000002406007981 */ /* 0x000ea2000c1e1100 */
[----:B------:R-:W-:Y:S02]  /*5760*/  HFMA2 R4, -RZ, RZ, 0, 0 ;  /* 0x00000000ff047431 */ /* 0x000fe400000001ff */
[----:B------:R-:W-:Y:S01]  /*5770*/  IMAD.MOV.U32 R5, RZ, RZ, 0x38000000 ;  /* 0x38000000ff057424 */ /* 0x000fe200078e00ff */
[----:B--2---:R-:W-:-:S13]  /*5780*/  ISETP.NE.AND P0, PT, R0, RZ, PT ;  /* 0x000000ff0000720c */ /* 0x004fda0003f05270 */
[----:B------:R-:W-:Y:S05]  /*5790*/  @!P0 BRA `(.L_x_1868) ;  /* 0x0000000000788947 */ /* 0x000fea0003800000 */
[----:B------:R-:W-:-:S13]  /*57a0*/  ISETP.NE.AND P0, PT, R0, 0xff, PT ;  /* 0x000000ff0000780c */ /* 0x000fda0003f05270 */
[----:B------:R-:W-:Y:S01]  /*57b0*/  @P0 IMAD.SHL.U32 R0, R0, 0x800000, RZ ;  /* 0x0080000000000824 */ /* 0x000fe200078e00ff */
[----:B------:R-:W-:Y:S01]  /*57c0*/  @!P0 MOV R4, 0x20000000 ;  /* 0x2000000000048802 */ /* 0x000fe20000000f00 */
[----:B------:R-:W-:Y:S02]  /*57d0*/  @!P0 IMAD.MOV.U32 R5, RZ, RZ, 0x7ff80000 ;  /* 0x7ff80000ff058424 */ /* 0x000fe400078e00ff */
[----:B------:R-:W-:-:S04]  /*57e0*/  @P0 FMUL.FTZ R0, R0, 1 ;  /* 0x3f80000000000820 */ /* 0x000fc80000410000 */
[----:B------:R0:W1:Y:S01]  /*57f0*/  @P0 F2F.F64.F32 R4, R0 ;  /* 0x0000000000040310 */ /* 0x0000620000201800 */
[----:B------:R-:W-:Y:S05]  /*5800*/  BRA `(.L_x_1868) ;  /* 0x00000000005c7947 */ /* 0x000fea0003800000 */
.L_x_1867:
        /* <DEDUP_REMOVED lines=16> */
.L_x_1889:
[----:B------:R-:W-:Y:S01]  /*5910*/  CS2R R4, SRZ ;  /* 0x0000000000047805 */ /* 0x000fe2000001ff00 */
[----:B------:R-:W-:Y:S06]  /*5920*/  BRA `(.L_x_1868) ;  /* 0x0000000000147947 */ /* 0x000fec0003800000 */
.L_x_1888:
[----:B------:R-:W2:Y:S02]  /*5930*/  LDG.E.64 R4, desc[UR36][R6.64] ;  /* 0x0000002406047981 */ /* 0x000ea4000c1e1b00 */
[----:B--2---:R-:W0:Y:S01]  /*5940*/  I2F.F64.U64 R4, R4 ;  /* 0x0000000400047312 */ /* 0x004e220000301800 */
[----:B------:R-:W-:Y:S05]  /*5950*/  BRA `(.L_x_1868) ;  /* 0x0000000000087947 */ /* 0x000fea0003800000 */
.L_x_1887:
[----:B------:R-:W2:Y:S02]  /*5960*/  LDG.E R4, desc[UR36][R6.64] ;  /* 0x0000002406047981 */ /* 0x000ea4000c1e1900 */
[----:B--2---:R-:W0:Y:S02]  /*5970*/  I2F.F64.U32 R4, R4 ;  /* 0x0000000400047312 */ /* 0x004e240000201800 */
.L_x_1868:
[----:B------:R-:W-:Y:S05]  /*5980*/  BSYNC.RECONVERGENT B6 ;  /* 0x0000000000067941 */ /* 0x000fea0003800200 */
.L_x_1862:
[----:B012-45:R-:W-:Y:S01]  /*5990*/  DSETP.NEU.AND P0, PT, |R4|, +INF , PT ;  /* 0x7ff000000400742a */ /* 0x037fe20003f0d200 */
[----:B------:R-:W-:-:S13]  /*59a0*/  BSSY.RECONVERGENT B0, `(.L_x_1890) ;  /* 0x000001a000007945 */ /* 0x000fda0003800200 */
[----:B------:R-:W-:Y:S05]  /*59b0*/  @!P0 BRA `(.L_x_1891) ;  /* 0x0000000000588947 */ /* 0x000fea0003800000 */
[----:B------:R-:W-:Y:S01]  /*59c0*/  UMOV UR4, 0x6dc9c883 ;  /* 0x6dc9c88300047882 */ /* 0x000fe20000000000 */
[----:B------:R-:W-:Y:S01]  /*59d0*/  UMOV UR5, 0x3fe45f30 ;  /* 0x3fe45f3000057882 */ /* 0x000fe20000000000 */
[C---:B------:R-:W-:Y:S02]  /*59e0*/  DSETP.GE.AND P0, PT, |R4|.reuse, 2.14748364800000000000e+09, PT ;  /* 0x41e000000400742a */ /* 0x040fe40003f06200 */
[----:B------:R-:W-:Y:S01]  /*59f0*/  DMUL R6, R4, UR4 ;  /* 0x0000000404067c28 */ /* 0x000fe20008000000 */
[----:B------:R-:W-:Y:S01]  /*5a00*/  UMOV UR4, 0x54442d18 ;  /* 0x54442d1800047882 */ /* 0x000fe20000000000 */
[----:B------:R-:W-:-:S04]  /*5a10*/  UMOV UR5, 0x3ff921fb ;  /* 0x3ff921fb00057882 */ /* 0x000fc80000000000 */
[----:B---3--:R-:W0:Y:S08]  /*5a20*/  F2I.F64 R0, R6 ;  /* 0x0000000600007311 */ /* 0x008e300000301100 */
        /* <DEDUP_REMOVED lines=13> */
[----:B------:R-:W-:Y:S01]  /*5b00*/  IMAD.MOV.U32 R19, RZ, RZ, R11 ;  /* 0x000000ffff137224 */ /* 0x000fe200078e000b */
[----:B------:R-:W-:Y:S06]  /*5b10*/  BRA `(.L_x_1892) ;  /* 0x0000000000087947 */ /* 0x000fec0003800000 */
.L_x_1891:
[----:B------:R-:W-:Y:S01]  /*5b20*/  DMUL R18, RZ, R4 ;  /* 0x00000004ff127228 */ /* 0x000fe20000000000 */
[----:B---3--:R-:W-:-:S10]  /*5b30*/  IMAD.MOV.U32 R0, RZ, RZ, RZ ;  /* 0x000000ffff007224 */ /* 0x008fd400078e00ff */
.L_x_1892:
[----:B------:R-:W-:Y:S05]  /*5b40*/  BSYNC.RECONVERGENT B0 ;  /* 0x0000000000007941 */ /* 0x000fea0003800200 */
.L_x_1890:
[----:B------:R-:W0:Y:S01]  /*5b50*/  LDCU.64 UR4, c[0x4][0x140] ;  /* 0x01002800ff0477ac */ /* 0x000e220008000a00 */
[----:B------:R-:W-:Y:S01]  /*5b60*/  SHF.L.U32 R3, R0, 0x6, RZ ;  /* 0x0000000600037819 */ /* 0x000fe200000006ff */
[----:B------:R-:W-:Y:S01]  /*5b70*/  IMAD.MOV.U32 R24, RZ, RZ, 0x20fd8164 ;  /* 0x20fd8164ff187424 */ /* 0x000fe200078e00ff */
[----:B------:R-:W-:Y:S01]  /*5b80*/  DMUL R20, R18, R18 ;  /* 0x0000001212147228 */ /* 0x000fe20000000000 */
[----:B------:R-:W1:Y:S01]  /*5b90*/  LDCU.64 UR6, c[0x0][0x580] ;  /* 0x0000b000ff0677ac */ /* 0x000e620008000a00 */
[----:B------:R-:W-:-:S04]  /*5ba0*/  LOP3.LUT R3, R3, 0x40, RZ, 0xc0, !PT ;  /* 0x0000004003037812 */ /* 0x000fc800078ec0ff */
[----:B0-----:R-:W-:-:S05]  /*5bb0*/  IADD3 R22, P0, PT, R3, UR4, RZ ;  /* 0x0000000403167c10 */ /* 0x001fca000ff1e0ff */
[----:B------:R-:W-:-:S05]  /*5bc0*/  IMAD.X R23, RZ, RZ, UR5, P0 ;  /* 0x00000005ff177e24 */ /* 0x000fca00080e06ff */
[----:B------:R-:W2:Y:S04]  /*5bd0*/  LDG.E.128.CONSTANT R4, desc[UR36][R22.64] ;  /* 0x0000002416047981 */ /* 0x000ea8000c1e9d00 */
[----:B------:R-:W3:Y:S04]  /*5be0*/  LDG.E.128.CONSTANT R8, desc[UR36][R22.64+0x10] ;  /* 0x0000102416087981 */ /* 0x000ee8000c1e9d00 */
[----:B------:R-:W4:Y:S01]  /*5bf0*/  LDG.E.128.CONSTANT R12, desc[UR36][R22.64+0x20] ;  /* 0x00002024160c7981 */ /* 0x000f22000c1e9d00 */
[----:B------:R-:W-:Y:S01]  /*5c00*/  LOP3.LUT R3, R0, 0x1, RZ, 0xc0, !PT ;  /* 0x0000000100037812 */ /* 0x000fe200078ec0ff */
[----:B------:R-:W-:Y:S01]  /*5c10*/  UPRMT UR4, UR42, 0x9910, URZ ;  /* 0x000099102a047896 */ /* 0x000fe200080000ff */
[----:B-1----:R-:W-:-:S02]  /*5c20*/  IADD3 R2, P1, PT, R2, UR6, RZ ;  /* 0x0000000602027c10 */ /* 0x002fc4000ff3e0ff */
[----:B------:R-:W-:Y:S01]  /*5c30*/  ISETP.NE.U32.AND P0, PT, R3, 0x1, PT ;  /* 0x000000010300780c */ /* 0x000fe20003f05070 */
[----:B------:R-:W-:Y:S01]  /*5c40*/  UISETP.GT.AND UP0, UPT, UR4, 0x9, UPT ;  /* 0x000000090400788c */ /* 0x000fe2000bf04270 */
[----:B------:R-:W-:Y:S02]  /*5c50*/  MOV R3, 0x3da8ff83 ;  /* 0x3da8ff8300037802 */ /* 0x000fe40000000f00 */
[----:B------:R-:W-:Y:S02]  /*5c60*/  FSEL R24, R24, -8.06006814911005101289e+34, !P0 ;  /* 0xf9785eba18187808 */ /* 0x000fe40004000000 */
[----:B------:R-:W-:Y:S01]  /*5c70*/  FSEL R25, -R3, 0.11223486810922622681, !P0 ;  /* 0x3de5db6503197808 */ /* 0x000fe20004000100 */
[----:B------:R-:W-:-:S05]  /*5c80*/  IMAD.X R3, RZ, RZ, UR7, P1 ;  /* 0x00000007ff037e24 */ /* 0x000fca00088e06ff */
        /* <DEDUP_REMOVED lines=26> */
.L_x_1896:
[----:B------:R-:W0:Y:S02]  /*5e30*/  F2I.S64.F64.TRUNC R4, R4 ;  /* 0x0000000400047311 */ /* 0x000e24000030d900 */
[----:B0-----:R-:W-:-:S05]  /*5e40*/  IMAD.MOV.U32 R7, RZ, RZ, R4 ;  /* 0x000000ffff077224 */ /* 0x001fca00078e0004 */
[----:B------:R4:W-:Y:S01]  /*5e50*/  STG.E.U8 desc[UR36][R2.64], R7 ;  /* 0x0000000702007986 */ /* 0x0009e2000c101124 */
[----:B------:R-:W-:Y:S05]  /*5e60*/  BRA `(.L_x_1898) ;  /* 0x0000000c00e07947 */ /* 0x000fea0003800000 */
.L_x_1895:
        /* <DEDUP_REMOVED lines=9> */
.L_x_1900:
[----:B------:R-:W0:Y:S02]  /*5f00*/  F2I.F64.TRUNC R5, R4 ;  /* 0x0000000400057311 */ /* 0x000e24000030d100 */
[----:B0-----:R2:W-:Y:S01]  /*5f10*/  STG.E desc[UR36][R2.64], R5 ;  /* 0x0000000502007986 */ /* 0x0015e2000c101924 */
[----:B------:R-:W-:Y:S05]  /*5f20*/  BRA `(.L_x_1898) ;  /* 0x0000000c00b07947 */ /* 0x000fea0003800000 */
.L_x_1899:
[----:B------:R-:W0:Y:S02]  /*5f30*/  F2I.F64.TRUNC R5, R4 ;  /* 0x0000000400057311 */ /* 0x000e24000030d100 */
[----:B0-----:R0:W-:Y:S01]  /*5f40*/  STG.E.U16 desc[UR36][R2.64], R5 ;  /* 0x0000000502007986 */ /* 0x0011e2000c101524 */
[----:B------:R-:W-:Y:S05]  /*5f50*/  BRA `(.L_x_1898) ;  /* 0x0000000c00a47947 */ /* 0x000fea0003800000 */
.L_x_1894:
        /* <DEDUP_REMOVED lines=13> */
.L_x_1902:
        /* <DEDUP_REMOVED lines=8> */
.L_x_1901:
        /* <DEDUP_REMOVED lines=10> */
[----:B------:R-:W-:-:S13]  /*6150*/  MOV R7, RZ ;  /* 0x000000ff00077202 */ /* 0x000fda0000000f00 */
[----:B0-----:R-:W-:-:S05]  /*6160*/  @!P0 FMUL R6, R6, 1.175494350822287508e-38 ;  /* 0x0080000006068820 */ /* 0x001fca0000400000 */
[----:B------:R0:W-:Y:S01]  /*6170*/  STG.E.64 desc[UR36][R2.64], R6 ;  /* 0x0000000602007986 */ /* 0x0001e2000c101b24 */
[----:B------:R-:W-:Y:S05]  /*6180*/  BRA `(.L_x_1898) ;  /* 0x0000000c00187947 */ /* 0x000fea0003800000 */
.L_x_1904:
        /* <DEDUP_REMOVED lines=9> */
.L_x_1903:
[----:B------:R0:W-:Y:S01]  /*6220*/  STG.E.64 desc[UR36][R2.64], R4 ;  /* 0x0000000402007986 */ /* 0x0001e2000c101b24 */
[----:B------:R-:W-:Y:S05]  /*6230*/  BRA `(.L_x_1898) ;  /* 0x0000000800ec7947 */ /* 0x000fea0003800000 */
.L_x_1893:
        /* <DEDUP_REMOVED lines=13> */
.L_x_1908:
        /* <DEDUP_REMOVED lines=22> */
.L_x_1911:
[----:B------:R-:W-:-:S04]  /*6470*/  SHF.R.U32.HI R5, RZ, 0x18, R7 ;  /* 0x00000018ff057819 */ /* 0x000fc80000011607 */
[----:B------:R-:W-:-:S07]  /*6480*/  LOP3.LUT R0, R0, 0x80, R5, 0xf8, !PT ;  /* 0x0000008000007812 */ /* 0x000fce00078ef805 */
.L_x_1910:
[----:B------:R-:W-:Y:S05]  /*6490*/  BSYNC.RECONVERGENT B0 ;  /* 0x0000000000007941 */ /* 0x000fea0003800200 */
.L_x_1909:
[----:B------:R0:W-:Y:S01]  /*64a0*/  STG.E.U8 desc[UR36][R2.64], R0 ;  /* 0x0000000002007986 */ /* 0x0001e2000c101124 */
[----:B------:R-:W-:Y:S05]  /*64b0*/  BRA `(.L_x_1898) ;  /* 0x00000008004c7947 */ /* 0x000fea0003800000 */
.L_x_1907:
        /* <DEDUP_REMOVED lines=22> */
.L_x_1914:
[----:B------:R-:W-:-:S04]  /*6620*/  SHF.R.U32.HI R5, RZ, 0x18, R7 ;  /* 0x00000018ff057819 */ /* 0x000fc80000011607 */
[----:B------:R-:W-:-:S07]  /*6630*/  LOP3.LUT R0, R0, 0x80, R5, 0xf8, !PT ;  /* 0x0000008000007812 */ /* 0x000fce00078ef805 */
.L_x_1913:
[----:B------:R-:W-:Y:S05]  /*6640*/  BSYNC.RECONVERGENT B0 ;  /* 0x0000000000007941 */ /* 0x000fea0003800200 */
.L_x_1912:
[----:B------:R0:W-:Y:S01]  /*6650*/  STG.E.U8 desc[UR36][R2.64], R0 ;  /* 0x0000000002007986 */ /* 0x0001e2000c101124 */
[----:B------:R-:W-:Y:S05]  /*6660*/  BRA `(.L_x_1898) ;  /* 0x0000000400e07947 */ /* 0x000fea0003800000 */
.L_x_1906:
        /* <DEDUP_REMOVED lines=26> */
.L_x_1916:
[----:B------:R-:W0:Y:S02]  /*6810*/  F2I.U64.F64.TRUNC R4, R4 ;  /* 0x0000000400047311 */ /* 0x000e24000030d800 */
[----:B0-----:R0:W-:Y:S01]  /*6820*/  STG.E.64 desc[UR36][R2.64], R4 ;  /* 0x0000000402007986 */ /* 0x0011e2000c101b24 */
[----:B------:R-:W-:Y:S05]  /*6830*/  BRA `(.L_x_1898) ;  /* 0x00000004006c7947 */ /* 0x000fea0003800000 */
.L_x_1915:
[----:B------:R-:W0:Y:S02]  /*6840*/  F2I.U32.F64.TRUNC R5, R4 ;  /* 0x0000000400057311 */ /* 0x000e24000030d000 */
[----:B0-----:R0:W-:Y:S01]  /*6850*/  STG.E desc[UR36][R2.64], R5 ;  /* 0x0000000502007986 */ /* 0x0011e2000c101924 */
[----:B------:R-:W-:Y:S05]  /*6860*/  BRA `(.L_x_1898) ;  /* 0x0000000400607947 */ /* 0x000fea0003800000 */
.L_x_1905:
        /* <DEDUP_REMOVED lines=10> */
.L_x_1918:
[----:B------:R-:W-:-:S05]  /*6910*/  CS2R R6, SRZ ;  /* 0x0000000000067805 */ /* 0x000fca000001ff00 */
[----:B------:R0:W-:Y:S01]  /*6920*/  STG.E.128 desc[UR36][R2.64], R4 ;  /* 0x0000000402007986 */ /* 0x0001e2000c101d24 */
[----:B------:R-:W-:Y:S05]  /*6930*/  BRA `(.L_x_1898) ;  /* 0x00000004002c7947 */ /* 0x000fea0003800000 */
.L_x_1917:
[----:B------:R-:W-:-:S09]  /*6940*/  UISETP.NE.AND UP0, UPT, UR4, 0xf, UPT ;  /* 0x0000000f0400788c */ /* 0x000fd2000bf05270 */
[----:B------:R-:W-:Y:S05]  /*6950*/  BRA.U !UP0, `(.L_x_1919) ;  /* 0x0000000508087547 */ /* 0x000fea000b800000 */
[----:B------:R-:W-:-:S09]  /*6960*/  UISETP.NE.AND UP0, UPT, UR4, 0x17, UPT ;  /* 0x000000170400788c */ /* 0x000fd2000bf05270 */
[----:B------:R-:W-:Y:S05]  /*6970*/  BRA.U !UP0, `(.L_x_1920) ;  /* 0x0000000108a07547 */ /* 0x000fea000b800000 */
[----:B------:R-:W-:-:S09]  /*6980*/  UISETP.NE.AND UP0, UPT, UR4, 0x18, UPT ;  /* 0x000000180400788c */ /* 0x000fd2000bf05270 */
[----:B------:R-:W-:Y:S05]  /*6990*/  BRA.U !UP0, `(.L_x_1921) ;  /* 0x0000000108447547 */ /* 0x000fea000b800000 */
.L_x_1897:
        /* <DEDUP_REMOVED lines=16> */
.L_x_1922:
[----:B------:R-:W-:Y:S05]  /*6aa0*/  BRA `(.L_x_1898) ;  /* 0x0000000000d07947 */ /* 0x000fea0003800000 */
.L_x_1921:
        /* <DEDUP_REMOVED lines=17> */
.L_x_1924:
[----:B------:R-:W-:Y:S05]  /*6bc0*/  BSYNC.RECONVERGENT B0 ;  /* 0x0000000000007941 */ /* 0x000fea0003800200 */
.L_x_1923:
[----:B------:R-:W-:-:S05]  /*6bd0*/  LOP3.LUT R7, R0, 0x80, R7, 0xf8, !PT ;  /* 0x0000008000077812 */ /* 0x000fca00078ef807 */
[----:B------:R0:W-:Y:S01]  /*6be0*/  STG.E.U8 desc[UR36][R2.64], R7 ;  /* 0x0000000702007986 */ /* 0x0001e2000c101124 */
[----:B------:R-:W-:Y:S05]  /*6bf0*/  BRA `(.L_x_1898) ;  /* 0x00000000007c7947 */ /* 0x000fea0003800000 */
.L_x_1920:
[----:B------:R-:W-:Y:S01]  /*6c00*/  UMOV UR4, 0xf0000000 ;  /* 0xf000000000047882 */ /* 0x000fe20000000000 */
[----:B------:R-:W-:Y:S01]  /*6c10*/  UMOV UR5, 0x380fffff ;  /* 0x380fffff00057882 */ /* 0x000fe20000000000 */
[----:B------:R-:W0:Y:S01]  /*6c20*/  F2F.F32.F64 R7, R4 ;  /* 0x0000000400077310 */ /* 0x000e220000301000 */
[----:B------:R-:W-:Y:S01]  /*6c30*/  DSETP.GEU.AND P0, PT, |R4|, UR4, PT ;  /* 0x0000000404007e2a */ /* 0x000fe2000bf0e200 */
[----:B------:R-:W-:-:S13]  /*6c40*/  BSSY.RECONVERGENT B0, `(.L_x_1925) ;  /* 0x000000f000007945 */ /* 0x000fda0003800200 */
        /* <DEDUP_REMOVED lines=11> */
.L_x_1926:
[----:B------:R-:W-:Y:S01]  /*6d00*/  IMAD.MOV.U32 R0, RZ, RZ, 0x7f ;  /* 0x0000007fff007424 */ /* 0x000fe200078e00ff */
[----:B------:R-:W-:-:S04]  /*6d10*/  ISETP.GT.U32.AND P0, PT, R6, 0x7f800000, PT ;  /* 0x7f8000000600780c */ /* 0x000fc80003f04070 */
[----:B------:R-:W-:-:S09]  /*6d20*/  SEL R0, R0, 0x7c, P0 ;  /* 0x0000007c00007807 */ /* 0x000fd20000000000 */
.L_x_1927:
[----:B------:R-:W-:Y:S05]  /*6d30*/  BSYNC.RECONVERGENT B0 ;  /* 0x0000000000007941 */ /* 0x000fea0003800200 */
.L_x_1925:
[----:B------:R-:W-:-:S04]  /*6d40*/  SHF.R.U32.HI R5, RZ, 0x18, R7 ;  /* 0x00000018ff057819 */ /* 0x000fc80000011607 */
[----:B------:R-:W-:-:S05]  /*6d50*/  LOP3.LUT R5, R0, 0x80, R5, 0xf8, !PT ;  /* 0x0000008000057812 */ /* 0x000fca00078ef805 */
[----:B------:R0:W-:Y:S01]  /*6d60*/  STG.E.U8 desc[UR36][R2.64], R5 ;  /* 0x0000000502007986 */ /* 0x0001e2000c101124 */
[----:B------:R-:W-:Y:S05]  /*6d70*/  BRA `(.L_x_1898) ;  /* 0x00000000001c7947 */ /* 0x000fea0003800000 */
.L_x_1919:
[----:B------:R-:W-:Y:S01]  /*6d80*/  UMOV UR4, 0xf0000000 ;  /* 0xf000000000047882 */ /* 0x000fe20000000000 */
[----:B------:R-:W-:Y:S01]  /*6d90*/  UMOV UR5, 0x380fffff ;  /* 0x380fffff00057882 */ /* 0x000fe20000000000 */
[----:B------:R-:W0:Y:S01]  /*6da0*/  F2F.F32.F64 R0, R4 ;  /* 0x0000000400007310 */ /* 0x000e220000301000 */
[----:B------:R-:W-:-:S14]  /*6db0*/  DSETP.GEU.AND P0, PT, |R4|, UR4, PT ;  /* 0x0000000404007e2a */ /* 0x000fdc000bf0e200 */
[----:B0-----:R-:W-:-:S05]  /*6dc0*/  @!P0 FMUL R0, R0, 1.175494350822287508e-38 ;  /* 0x0080000000008820 */ /* 0x001fca0000400000 */
[----:B------:R-:W-:-:S05]  /*6dd0*/  F2FP.BF16.F32.PACK_AB R0, RZ, R0 ;  /* 0x00000000ff00723e */ /* 0x000fca00000010ff */
[----:B------:R0:W-:Y:S02]  /*6de0*/  STG.E.U16 desc[UR36][R2.64], R0 ;  /* 0x0000000002007986 */ /* 0x0001e4000c101524 */
.L_x_1898:
[----:B------:R-:W-:-:S07]  /*6df0*/  VIADD R17, R17, 0x80 ;  /* 0x0000008011117836 */ /* 0x000fce0000000000 */
.L_x_1860:
[----:B------:R-:W-:Y:S05]  /*6e00*/  BSYNC.RECONVERGENT B7 ;  /* 0x0000000000077941 */ /* 0x000fea0003800200 */
.L_x_1859:
[----:B------:R-:W5:Y:S01]  /*6e10*/  LDCU UR4, c[0x0][0x380] ;  /* 0x00007000ff0477ac */ /* 0x000f620008000800 */
[----:B------:R-:W-:Y:S01]  /*6e20*/  BSSY.RECONVERGENT B7, `(.L_x_1928) ;  /* 0x0000368000077945 */ /* 0x000fe20003800200 */
[----:B-----5:R-:W-:-:S13]  /*6e30*/  ISETP.GE.AND P0, PT, R17, UR4, PT ;  /* 0x0000000411007c0c */ /* 0x020fda000bf06270 */
[----:B------:R-:W-:Y:S05]  /*6e40*/  @P0 BRA `(.L_x_1929) ;  /* 0x0000003400940947 */ /* 0x000fea0003800000 */
[----:B------:R-:W5:Y:S01]  /*6e50*/  LDCU UR4, c[0x0][0x388] ;  /* 0x00007100ff0477ac */ /* 0x000f620008000800 */
[----:B0-----:R-:W-:Y:S01]  /*6e60*/  MOV R0, RZ ;  /* 0x000000ff00007202 */ /* 0x001fe20000000f00 */
        /* <DEDUP_REMOVED lines=301> */
.L_x_1930:
        /* <DEDUP_REMOVED lines=18> */
.L_x_1935:
[----:B------:R-:W2:Y:S02]  /*8260*/  LDG.E.U8 R4, desc[UR36][R6.64] ;  /* 0x0000002406047981 */ /* 0x000ea4000c1e1100 */
[----:B--2---:R-:W0:Y:S01]  /*8270*/  I2F.F64.U16 R4, R4 ;  /* 0x0000000400047312 */ /* 0x004e220000101800 */
[----:B------:R-:W-:Y:S05]  /*8280*/  BRA `(.L_x_1937) ;  /* 0x0000000c00647947 */ /* 0x000fea0003800000 */
.L_x_1934:
        /* <DEDUP_REMOVED lines=9> */
.L_x_1939:
[----:B------:R-:W2:Y:S02]  /*8320*/  LDG.E R4, desc[UR36][R6.64] ;  /* 0x0000002406047981 */ /* 0x000ea4000c1e1900 */
[----:B--2---:R-:W0:Y:S01]  /*8330*/  I2F.F64 R4, R4 ;  /* 0x0000000400047312 */ /* 0x004e220000201c00 */
[----:B------:R-:W-:Y:S05]  /*8340*/  BRA `(.L_x_1937) ;  /* 0x0000000c00347947 */ /* 0x000fea0003800000 */
.L_x_1938:
[----:B------:R-:W2:Y:S02]  /*8350*/  LDG.E.U16 R4, desc[UR36][R6.64] ;  /* 0x0000002406047981 */ /* 0x000ea4000c1e1500 */
[----:B--2---:R-:W0:Y:S01]  /*8360*/  I2F.F64.S16 R4, R4 ;  /* 0x0000000400047312 */ /* 0x004e220000101c00 */
[----:B------:R-:W-:Y:S05]  /*8370*/  BRA `(.L_x_1937) ;  /* 0x0000000c00287947 */ /* 0x000fea0003800000 */
.L_x_1933:
        /* <DEDUP_REMOVED lines=10> */
.L_x_1941:
[----:B------:R-:W2:Y:S02]  /*8420*/  LDG.E.U16 R0, desc[UR36][R6.64] ;  /* 0x0000002406007981 */ /* 0x000ea4000c1e1500 */
[----:B--2---:R-:W-:-:S05]  /*8430*/  HADD2.F32 R0, -RZ, R0.H0_H0 ;  /* 0x20000000ff007230 */ /* 0x004fca0000004100 */
[----:B------:R-:W-:-:S04]  /*8440*/  FMUL.FTZ R0, R0, 1 ;  /* 0x3f80000000007820 */ /* 0x000fc80000410000 */
[----:B------:R0:W1:Y:S01]  /*8450*/  F2F.F64.F32 R4, R0 ;  /* 0x0000000000047310 */ /* 0x0000620000201800 */
[----:B------:R-:W-:Y:S05]  /*8460*/  BRA `(.L_x_1937) ;  /* 0x0000000800ec7947 */ /* 0x000fea0003800000 */
.L_x_1940:
        /* <DEDUP_REMOVED lines=10> */
.L_x_1943:
[----:B------:R-:W2:Y:S02]  /*8510*/  LDG.E.U16 R6, desc[UR36][R6.64] ;  /* 0x0000002406067981 */ /* 0x000ea4000c1e1500 */
[----:B--2---:R-:W-:-:S05]  /*8520*/  HADD2.F32 R0, -RZ, R6.H0_H0 ;  /* 0x20000006ff007230 */ /* 0x004fca0000004100 */
[----:B------:R-:W-:-:S04]  /*8530*/  FMUL.FTZ R0, R0, 1 ;  /* 0x3f80000000007820 */ /* 0x000fc80000410000 */
[----:B------:R0:W1:Y:S01]  /*8540*/  F2F.F64.F32 R4, R0 ;  /* 0x0000000000047310 */ /* 0x0000620000201800 */
[----:B------:R-:W-:Y:S05]  /*8550*/  BRA `(.L_x_1937) ;  /* 0x0000000800b07947 */ /* 0x000fea0003800000 */
.L_x_1942:
[----:B------:R0:W5:Y:S01]  /*8560*/  LDG.E.64 R4, desc[UR36][R6.64] ;  /* 0x0000002406047981 */ /* 0x000162000c1e1b00 */
[----:B------:R-:W-:Y:S05]  /*8570*/  BRA `(.L_x_1937) ;  /* 0x0000000800a87947 */ /* 0x000fea0003800000 */
.L_x_1932:
        /* <DEDUP_REMOVED lines=13> */
.L_x_1946:
[----:B------:R0:W5:Y:S01]  /*8650*/  LDG.E.64 R4, desc[UR36][R6.64] ;  /* 0x0000002406047981 */ /* 0x000162000c1e1b00 */
[----:B------:R-:W-:Y:S05]  /*8660*/  BRA `(.L_x_1937) ;  /* 0x00000008006c7947 */ /* 0x000fea0003800000 */
.L_x_1945:
        /* <DEDUP_REMOVED lines=27> */
.L_x_1948:
        /* <DEDUP_REMOVED lines=13> */
[----:B------:R0:W1:Y:S01]  /*88f0*/  F2F.F64.F32 R4, R0 ;  /* 0x0000000000047310 */ /* 0x0000620000201800 */
[----:B------:R-:W-:Y:S05]  /*8900*/  BRA `(.L_x_1937) ;  /* 0x0000000400c47947 */ /* 0x000fea0003800000 */
.L_x_1947:
[----:B------:R-:W2:Y:S02]  /*8910*/  LDG.E.U16 R0, desc[UR36][R6.64] ;  /* 0x0000002406007981 */ /* 0x000ea4000c1e1500 */
[----:B--2---:R-:W-:-:S04]  /*8920*/  IMAD.U32 R0, R0, 0x10000, RZ ;  /* 0x0001000000007824 */ /* 0x004fc800078e00ff */
[----:B------:R-:W-:-:S04]  /*8930*/  FMUL.FTZ R0, R0, 1 ;  /* 0x3f80000000007820 */ /* 0x000fc80000410000 */
[----:B------:R0:W1:Y:S01]  /*8940*/  F2F.F64.F32 R4, R0 ;  /* 0x0000000000047310 */ /* 0x0000620000201800 */
[----:B------:R-:W-:Y:S05]  /*8950*/  BRA `(.L_x_1937) ;  /* 0x0000000400b07947 */ /* 0x000fea0003800000 */
.L_x_1944:
        /* <DEDUP_REMOVED lines=11> */
.L_x_1951:
        /* <DEDUP_REMOVED lines=21> */
.L_x_1953:
[----:B------:R-:W-:Y:S05]  /*8b60*/  BSYNC.RECONVERGENT B0 ;  /* 0x0000000000007941 */ /* 0x000fea0003800200 */
.L_x_1952:
[----:B------:R-:W-:Y:S02]  /*8b70*/  SHF.L.U32 R0, R0, 0x14, RZ ;  /* 0x0000001400007819 */ /* 0x000fe400000006ff */
[----:B------:R-:W-:-:S04]  /*8b80*/  LEA R3, R3, 0x3b800000, 0x17 ;  /* 0x3b80000003037811 */ /* 0x000fc800078eb8ff */
[----:B------:R-:W-:-:S05]  /*8b90*/  LOP3.LUT R0, R3, R0, R7, 0xfe, !PT ;  /* 0x0000000003007212 */ /* 0x000fca00078efe07 */
[----:B------:R-:W-:-:S04]  /*8ba0*/  FMUL.FTZ R0, R0, 1 ;  /* 0x3f80000000007820 */ /* 0x000fc80000410000 */
[----:B------:R0:W1:Y:S01]  /*8bb0*/  F2F.F64.F32 R4, R0 ;  /* 0x0000000000047310 */ /* 0x0000620000201800 */
[----:B------:R-:W-:Y:S05]  /*8bc0*/  BRA `(.L_x_1937) ;  /* 0x0000000400147947 */ /* 0x000fea0003800000 */
.L_x_1950:
        /* <DEDUP_REMOVED lines=21> */
.L_x_1955:
[----:B------:R-:W-:Y:S05]  /*8d20*/  BSYNC.RECONVERGENT B0 ;  /* 0x0000000000007941 */ /* 0x000fea0003800200 */
.L_x_1954:
[----:B------:R-:W-:Y:S01]  /*8d30*/  IMAD.SHL.U32 R0, R0, 0x200000, RZ ;  /* 0x0020000000007824 */ /* 0x000fe200078e00ff */
[----:B------:R-:W-:-:S04]  /*8d40*/  LEA R3, R3, 0x37800000, 0x17 ;  /* 0x3780000003037811 */ /* 0x000fc800078eb8ff */
[----:B------:R-:W-:-:S05]  /*8d50*/  LOP3.LUT R0, R3, R0, R7, 0xfe, !PT ;  /* 0x0000000003007212 */ /* 0x000fca00078efe07 */
[----:B------:R-:W-:-:S04]  /*8d60*/  FMUL.FTZ R0, R0, 1 ;  /* 0x3f80000000007820 */ /* 0x000fc80000410000 */
[----:B------:R4:W0:Y:S01]  /*8d70*/  F2F.F64.F32 R4, R0 ;  /* 0x0000000000047310 */ /* 0x0008220000201800 */
[----:B------:R-:W-:Y:S05]  /*8d80*/  BRA `(.L_x_1937) ;  /* 0x0000000000a47947 */ /* 0x000fea0003800000 */
.L_x_1949:
        /* <DEDUP_REMOVED lines=18> */
.L_x_1936:
        /* <DEDUP_REMOVED lines=16> */
.L_x_1958:
[----:B------:R-:W-:Y:S01]  /*8fb0*/  CS2R R4, SRZ ;  /* 0x0000000000047805 */ /* 0x000fe2000001ff00 */
[----:B------:R-:W-:Y:S06]  /*8fc0*/  BRA `(.L_x_1937) ;  /* 0x0000000000147947 */ /* 0x000fec0003800000 */
.L_x_1957:
[----:B------:R-:W2:Y:S02]  /*8fd0*/  LDG.E.64 R4, desc[UR36][R6.64] ;  /* 0x0000002406047981 */ /* 0x000ea4000c1e1b00 */
[----:B--2---:R-:W3:Y:S01]  /*8fe0*/  I2F.F64.U64 R4, R4 ;  /* 0x0000000400047312 */ /* 0x004ee20000301800 */
[----:B------:R-:W-:Y:S05]  /*8ff0*/  BRA `(.L_x_1937) ;  /* 0x0000000000087947 */ /* 0x000fea0003800000 */
.L_x_1956:
[----:B------:R-:W2:Y:S02]  /*9000*/  LDG.E R4, desc[UR36][R6.64] ;  /* 0x0000002406047981 */ /* 0x000ea4000c1e1900 */
[----:B--2---:R-:W0:Y:S02]  /*9010*/  I2F.F64.U32 R4, R4 ;  /* 0x0000000400047312 */ /* 0x004e240000201800 */
.L_x_1937:
[----:B------:R-:W-:Y:S05]  /*9020*/  BSYNC.RECONVERGENT B6 ;  /* 0x0000000000067941 */ /* 0x000fea0003800200 */
.L_x_1931:
        /* <DEDUP_REMOVED lines=9> */
[----:B----4-:R-:W0:Y:S08]  /*90c0*/  F2I.F64 R0, R6 ;  /* 0x0000000600007311 */ /* 0x010e300000301100 */
        /* <DEDUP_REMOVED lines=15> */
.L_x_1960:
[----:B------:R-:W-:Y:S01]  /*91c0*/  DMUL R18, RZ, R4 ;  /* 0x00000004ff127228 */ /* 0x000fe20000000000 */
[----:B----4-:R-:W-:-:S10]  /*91d0*/  IMAD.MOV.U32 R0, RZ, RZ, RZ ;  /* 0x000000ffff007224 */ /* 0x010fd400078e00ff */
.L_x_1961:
[----:B------:R-:W-:Y:S05]  /*91e0*/  BSYNC.RECONVERGENT B0 ;  /* 0x0000000000007941 */ /* 0x000fea0003800200 */
.L_x_1959:
        /* <DEDUP_REMOVED lines=46> */
.L_x_1965:
[----:B------:R-:W0:Y:S02]  /*94d0*/  F2I.S64.F64.TRUNC R4, R4 ;  /* 0x0000000400047311 */ /* 0x000e24000030d900 */
[----:B0-----:R-:W-:-:S05]  /*94e0*/  IMAD.MOV.U32 R7, RZ, RZ, R4 ;  /* 0x000000ffff077224 */ /* 0x001fca00078e0004 */
[----:B------:R0:W-:Y:S01]  /*94f0*/  STG.E.U8 desc[UR36][R2.64], R7 ;  /* 0x0000000702007986 */ /* 0x0001e2000c101124 */
[----:B------:R-:W-:Y:S05]  /*9500*/  BRA `(.L_x_1967) ;  /* 0x0000000c00e07947 */ /* 0x000fea0003800000 */
.L_x_1964:
        /* <DEDUP_REMOVED lines=9> */
.L_x_1969:
[----:B------:R-:W0:Y:S02]  /*95a0*/  F2I.F64.TRUNC R5, R4 ;  /* 0x0000000400057311 */ /* 0x000e24000030d100 */
[----:B0-----:R0:W-:Y:S01]  /*95b0*/  STG.E desc[UR36][R2.64], R5 ;  /* 0x0000000502007986 */ /* 0x0011e2000c101924 */
[----:B------:R-:W-:Y:S05]  /*95c0*/  BRA `(.L_x_1967) ;  /* 0x0000000c00b07947 */ /* 0x000fea0003800000 */
.L_x_1968:
[----:B------:R-:W0:Y:S02]  /*95d0*/  F2I.F64.TRUNC R5, R4 ;  /* 0x0000000400057311 */ /* 0x000e24000030d100 */
[----:B0-----:R0:W-:Y:S01]  /*95e0*/  STG.E.U16 desc[UR36][R2.64], R5 ;  /* 0x0000000502007986 */ /* 0x0011e2000c101524 */
[----:B------:R-:W-:Y:S05]  /*95f0*/  BRA `(.L_x_1967) ;  /* 0x0000000c00a47947 */ /* 0x000fea0003800000 */
.L_x_1963:
        /* <DEDUP_REMOVED lines=13> */
.L_x_1971:
        /* <DEDUP_REMOVED lines=8> */
.L_x_1970:
        /* <DEDUP_REMOVED lines=14> */
.L_x_1973:
        /* <DEDUP_REMOVED lines=9> */
.L_x_1972:
[----:B------:R0:W-:Y:S01]  /*98c0*/  STG.E.64 desc[UR36][R2.64], R4 ;  /* 0x0000000402007986 */ /* 0x0001e2000c101b24 */
[----:B------:R-:W-:Y:S05]  /*98d0*/  BRA `(.L_x_1967) ;  /* 0x0000000800ec7947 */ /* 0x000fea0003800000 */
.L_x_1962:
        /* <DEDUP_REMOVED lines=13> */
.L_x_1977:
        /* <DEDUP_REMOVED lines=22> */
.L_x_1980:
[----:B------:R-:W-:-:S04]  /*9b10*/  SHF.R.U32.HI R5, RZ, 0x18, R7 ;  /* 0x00000018ff057819 */ /* 0x000fc80000011607 */
[----:B------:R-:W-:-:S07]  /*9b20*/  LOP3.LUT R0, R0, 0x80, R5, 0xf8, !PT ;  /* 0x0000008000007812 */ /* 0x000fce00078ef805 */
.L_x_1979:
[----:B------:R-:W-:Y:S05]  /*9b30*/  BSYNC.RECONVERGENT B0 ;  /* 0x0000000000007941 */ /* 0x000fea0003800200 */
.L_x_1978:
[----:B------:R0:W-:Y:S01]  /*9b40*/  STG.E.U8 desc[UR36][R2.64], R0 ;  /* 0x0000000002007986 */ /* 0x0001e2000c101124 */
[----:B------:R-:W-:Y:S05]  /*9b50*/  BRA `(.L_x_1967) ;  /* 0x00000008004c7947 */ /* 0x000fea0003800000 */
.L_x_1976:
        /* <DEDUP_REMOVED lines=22> */
.L_x_1983:
[----:B------:R-:W-:-:S04]  /*9cc0*/  SHF.R.U32.HI R5, RZ, 0x18, R7 ;  /* 0x00000018ff057819 */ /* 0x000fc80000011607 */
[----:B------:R-:W-:-:S07]  /*9cd0*/  LOP3.LUT R0, R0, 0x80, R5, 0xf8, !PT ;  /* 0x0000008000007812 */ /* 0x000fce00078ef805 */
.L_x_1982:
[----:B------:R-:W-:Y:S05]  /*9ce0*/  BSYNC.RECONVERGENT B0 ;  /* 0x0000000000007941 */ /* 0x000fea0003800200 */
.L_x_1981:
[----:B------:R0:W-:Y:S01]  /*9cf0*/  STG.E.U8 desc[UR36][R2.64], R0 ;  /* 0x0000000002007986 */ /* 0x0001e2000c101124 */
[----:B------:R-:W-:Y:S05]  /*9d00*/  BRA `(.L_x_1967) ;  /* 0x0000000400e07947 */ /* 0x000fea0003800000 */
.L_x_1975:
        /* <DEDUP_REMOVED lines=26> */
.L_x_1985:
[----:B------:R-:W0:Y:S02]  /*9eb0*/  F2I.U64.F64.TRUNC R4, R4 ;  /* 0x0000000400047311 */ /* 0x000e24000030d800 */
[----:B0-----:R0:W-:Y:S01]  /*9ec0*/  STG.E.64 desc[UR36][R2.64], R4 ;  /* 0x0000000402007986 */ /* 0x0011e2000c101b24 */
[----:B------:R-:W-:Y:S05]  /*9ed0*/  BRA `(.L_x_1967) ;  /* 0x00000004006c7947 */ /* 0x000fea0003800000 */
.L_x_1984:
[----:B------:R-:W0:Y:S02]  /*9ee0*/  F2I.U32.F64.TRUNC R5, R4 ;  /* 0x0000000400057311 */ /* 0x000e24000030d000 */
[----:B0-----:R0:W-:Y:S01]  /*9ef0*/  STG.E desc[UR36][R2.64], R5 ;  /* 0x0000000502007986 */ /* 0x0011e2000c101924 */
[----:B------:R-:W-:Y:S05]  /*9f00*/  BRA `(.L_x_1967) ;  /* 0x0000000400607947 */ /* 0x000fea0003800000 */
.L_x_1974:
        /* <DEDUP_REMOVED lines=10> */
.L_x_1987:
[----:B------:R-:W-:-:S05]  /*9fb0*/  CS2R R6, SRZ ;  /* 0x0000000000067805 */ /* 0x000fca000001ff00 */
[----:B------:R4:W-:Y:S01]  /*9fc0*/  STG.E.128 desc[UR36][R2.64], R4 ;  /* 0x0000000402007986 */ /* 0x0009e2000c101d24 */
[----:B------:R-:W-:Y:S05]  /*9fd0*/  BRA `(.L_x_1967) ;  /* 0x00000004002c7947 */ /* 0x000fea0003800000 */
.L_x_1986:
[----:B------:R-:W-:-:S09]  /*9fe0*/  UISETP.NE.AND UP0, UPT, UR4, 0xf, UPT ;  /* 0x0000000f0400788c */ /* 0x000fd2000bf05270 */
[----:B------:R-:W-:Y:S05]  /*9ff0*/  BRA.U !UP0, `(.L_x_1988) ;  /* 0x0000000508087547 */ /* 0x000fea000b800000 */
[----:B------:R-:W-:-:S09]  /*a000*/  UISETP.NE.AND UP0, UPT, UR4, 0x17, UPT ;  /* 0x000000170400788c */ /* 0x000fd2000bf05270 */
[----:B------:R-:W-:Y:S05]  /*a010*/  BRA.U !UP0, `(.L_x_1989) ;  /* 0x0000000108a07547 */ /* 0x000fea000b800000 */
[----:B------:R-:W-:-:S09]  /*a020*/  UISETP.NE.AND UP0, UPT, UR4, 0x18, UPT ;  /* 0x000000180400788c */ /* 0x000fd2000bf05270 */
[----:B------:R-:W-:Y:S05]  /*a030*/  BRA.U !UP0, `(.L_x_1990) ;  /* 0x0000000108447547 */ /* 0x000fea000b800000 */
.L_x_1966:
        /* <DEDUP_REMOVED lines=16> */
.L_x_1991:
[----:B------:R-:W-:Y:S05]  /*a140*/  BRA `(.L_x_1967) ;  /* 0x0000000000d07947 */ /* 0x000fea0003800000 */
.L_x_1990:
        /* <DEDUP_REMOVED lines=17> */
.L_x_1993:
[----:B------:R-:W-:Y:S05]  /*a260*/  BSYNC.RECONVERGENT B0 ;  /* 0x0000000000007941 */ /* 0x000fea0003800200 */
.L_x_1992:
[----:B------:R-:W-:-:S05]  /*a270*/  LOP3.LUT R7, R0, 0x80, R7, 0xf8, !PT ;  /* 0x0000008000077812 */ /* 0x000fca00078ef807 */
[----:B------:R2:W-:Y:S01]  /*a280*/  STG.E.U8 desc[UR36][R2.64], R7 ;  /* 0x0000000702007986 */ /* 0x0005e2000c101124 */
[----:B------:R-:W-:Y:S05]  /*a290*/  BRA `(.L_x_1967) ;  /* 0x00000000007c7947 */ /* 0x000fea0003800000 */
.L_x_1989:
        /* <DEDUP_REMOVED lines=16> */
.L_x_1995:
[----:B------:R-:W-:Y:S01]  /*a3a0*/  IMAD.MOV.U32 R0, RZ, RZ, 0x7f ;  /* 0x0000007fff007424 */ /* 0x000fe200078e00ff */
[----:B------:R-:W-:-:S04]  /*a3b0*/  ISETP.GT.U32.AND P0, PT, R6, 0x7f800000, PT ;  /* 0x7f8000000600780c */ /* 0x000fc80003f04070 */
[----:B------:R-:W-:-:S09]  /*a3c0*/  SEL R0, R0, 0x7c, P0 ;  /* 0x0000007c00007807 */ /* 0x000fd20000000000 */
.L_x_1996:
[----:B------:R-:W-:Y:S05]  /*a3d0*/  BSYNC.RECONVERGENT B0 ;  /* 0x0000000000007941 */ /* 0x000fea0003800200 */
.L_x_1994:
[----:B------:R-:W-:-:S04]  /*a3e0*/  SHF.R.U32.HI R5, RZ, 0x18, R7 ;  /* 0x00000018ff057819 */ /* 0x000fc80000011607 */
[----:B------:R-:W-:-:S05]  /*a3f0*/  LOP3.LUT R5, R0, 0x80, R5, 0xf8, !PT ;  /* 0x0000008000057812 */ /* 0x000fca00078ef805 */
[----:B------:R1:W-:Y:S01]  /*a400*/  STG.E.U8 desc[UR36][R2.64], R5 ;  /* 0x0000000502007986 */ /* 0x0003e2000c101124 */
[----:B------:R-:W-:Y:S05]  /*a410*/  BRA `(.L_x_1967) ;  /* 0x00000000001c7947 */ /* 0x000fea0003800000 */
.L_x_1988:
[----:B------:R-:W-:Y:S01]  /*a420*/  UMOV UR4, 0xf0000000 ;  /* 0xf000000000047882 */ /* 0x000fe20000000000 */
[----:B------:R-:W-:Y:S01]  /*a430*/  UMOV UR5, 0x380fffff ;  /* 0x380fffff00057882 */ /* 0x000fe20000000000 */
[----:B------:R-:W0:Y:S01]  /*a440*/  F2F.F32.F64 R0, R4 ;  /* 0x0000000400007310 */ /* 0x000e220000301000 */
[----:B------:R-:W-:-:S14]  /*a450*/  DSETP.GEU.AND P0, PT, |R4|, UR4, PT ;  /* 0x0000000404007e2a */ /* 0x000fdc000bf0e200 */
[----:B0-----:R-:W-:-:S05]  /*a460*/  @!P0 FMUL R0, R0, 1.175494350822287508e-38 ;  /* 0x0080000000008820 */ /* 0x001fca0000400000 */
[----:B------:R-:W-:-:S05]  /*a470*/  F2FP.BF16.F32.PACK_AB R0, RZ, R0 ;  /* 0x00000000ff00723e */ /* 0x000fca00000010ff */
[----:B------:R0:W-:Y:S02]  /*a480*/  STG.E.U16 desc[UR36][R2.64], R0 ;  /* 0x0000000002007986 */ /* 0x0001e4000c101524 */
.L_x_1967:
[----:B------:R-:W-:-:S07]  /*a490*/  VIADD R17, R17, 0x80 ;  /* 0x0000008011117836 */ /* 0x000fce0000000000 */
.L_x_1929:
[----:B------:R-:W-:Y:S05]  /*a4a0*/  BSYNC.RECONVERGENT B7 ;  /* 0x0000000000077941 */ /* 0x000fea0003800200 */
.L_x_1928:
[----:B------:R-:W5:Y:S02]  /*a4b0*/  LDCU UR4, c[0x0][0x380] ;  /* 0x00007000ff0477ac */ /* 0x000f640008000800 */
[----:B-----5:R-:W-:-:S13]  /*a4c0*/  ISETP.GE.AND P0, PT, R17, UR4, PT ;  /* 0x0000000411007c0c */ /* 0x020fda000bf06270 */
[----:B------:R-:W-:Y:S05]  /*a4d0*/  @P0 EXIT ;  /* 0x000000000000094d */ /* 0x000fea0003800000 */
        /* <DEDUP_REMOVED lines=303> */
.L_x_1997:
[----:B------:R-:W0:Y:S01]  /*b7d0*/  LDCU.128 UR8, c[0x0][0x580] ;  /* 0x0000b000ff0877ac */ /* 0x000e220008000c00 */
[----:B------:R-:W-:Y:S01]  /*b7e0*/  BSSY.RECONVERGENT B6, `(.L_x_1998) ;  /* 0x00000ee000067945 */ /* 0x000fe20003800200 */
[----:B------:R-:W-:-:S04]  /*b7f0*/  UPRMT UR4, UR41, 0x9910, URZ ;  /* 0x0000991029047896 */ /* 0x000fc800080000ff */
[----:B------:R-:W-:Y:S01]  /*b800*/  UISETP.GT.AND UP0, UPT, UR4, 0x9, UPT ;  /* 0x000000090400788c */ /* 0x000fe2000bf04270 */
[----:B0-----:R-:W-:Y:S02]  /*b810*/  IADD3 R16, P0, PT, R16, UR8, RZ ;  /* 0x0000000810107c10 */ /* 0x001fe4000ff1e0ff */
[----:B-1234-:R-:W-:-:S03]  /*b820*/  IADD3 R2, P1, PT, R0, UR10, RZ ;  /* 0x0000000a00027c10 */ /* 0x01efc6000ff3e0ff */
[----:B------:R-:W-:Y:S02]  /*b830*/  IMAD.X R17, RZ, RZ, UR9, P0 ;  /* 0x00000009ff117e24 */ /* 0x000fe400080e06ff */
[----:B------:R-:W-:Y:S01]  /*b840*/  IMAD.X R3, RZ, RZ, UR11, P1 ;  /* 0x0000000bff037e24 */ /* 0x000fe200088e06ff */
        /* <DEDUP_REMOVED lines=10> */
[----:B--2---:R0:W1:Y:S01]  /*b8f0*/  I2F.F64.S16 R4, R2 ;  /* 0x0000000200047312 */ /* 0x0040620000101c00 */
[----:B------:R-:W-:Y:S05]  /*b900*/  BRA `(.L_x_2004) ;  /* 0x0000000c006c7947 */ /* 0x000fea0003800000 */
.L_x_2002:
[----:B------:R-:W2:Y:S02]  /*b910*/  LDG.E.U8 R2, desc[UR36][R2.64] ;  /* 0x0000002402027981 */ /* 0x000ea4000c1e1100 */
[----:B--2---:R0:W1:Y:S01]  /*b920*/  I2F.F64.U16 R4, R2 ;  /* 0x0000000200047312 */ /* 0x0040620000101800 */
[----:B------:R-:W-:Y:S05]  /*b930*/  BRA `(.L_x_2004) ;  /* 0x0000000c00607947 */ /* 0x000fea0003800000 */
.L_x_2001:
        /* <DEDUP_REMOVED lines=9> */
.L_x_2006:
[----:B------:R-:W2:Y:S02]  /*b9d0*/  LDG.E R2, desc[UR36][R2.64] ;  /* 0x0000002402027981 */ /* 0x000ea4000c1e1900 */
[----:B--2---:R0:W1:Y:S01]  /*b9e0*/  I2F.F64 R4, R2 ;  /* 0x0000000200047312 */ /* 0x0040620000201c00 */
[----:B------:R-:W-:Y:S05]  /*b9f0*/  BRA `(.L_x_2004) ;  /* 0x0000000c00307947 */ /* 0x000fea0003800000 */
.L_x_2005:
[----:B------:R-:W2:Y:S02]  /*ba00*/  LDG.E.U16 R2, desc[UR36][R2.64] ;  /* 0x0000002402027981 */ /* 0x000ea4000c1e1500 */
[----:B--2---:R0:W1:Y:S01]  /*ba10*/  I2F.F64.S16 R4, R2 ;  /* 0x0000000200047312 */ /* 0x0040620000101c00 */
[----:B------:R-:W-:Y:S05]  /*ba20*/  BRA `(.L_x_2004) ;  /* 0x0000000c00247947 */ /* 0x000fea0003800000 */
.L_x_2000:
        /* <DEDUP_REMOVED lines=10> */
.L_x_2008:
[----:B------:R-:W2:Y:S02]  /*bad0*/  LDG.E.U16 R0, desc[UR36][R2.64] ;  /* 0x0000002402007981 */ /* 0x000ea4000c1e1500 */
[----:B--2---:R-:W-:-:S05]  /*bae0*/  HADD2.F32 R0, -RZ, R0.H0_H0 ;  /* 0x20000000ff007230 */ /* 0x004fca0000004100 */
[----:B------:R-:W-:-:S04]  /*baf0*/  FMUL.FTZ R0, R0, 1 ;  /* 0x3f80000000007820 */ /* 0x000fc80000410000 */
[----:B------:R0:W1:Y:S01]  /*bb00*/  F2F.F64.F32 R4, R0 ;  /* 0x0000000000047310 */ /* 0x0000620000201800 */
[----:B------:R-:W-:Y:S05]  /*bb10*/  BRA `(.L_x_2004) ;  /* 0x0000000800e87947 */ /* 0x000fea0003800000 */
.L_x_2007:
        /* <DEDUP_REMOVED lines=10> */
.L_x_2010:
[----:B------:R-:W2:Y:S02]  /*bbc0*/  LDG.E.U16 R2, desc[UR36][R2.64] ;  /* 0x0000002402027981 */ /* 0x000ea4000c1e1500 */
[----:B--2---:R-:W-:-:S05]  /*bbd0*/  HADD2.F32 R0, -RZ, R2.H0_H0 ;  /* 0x20000002ff007230 */ /* 0x004fca0000004100 */
[----:B------:R-:W-:-:S04]  /*bbe0*/  FMUL.FTZ R0, R0, 1 ;  /* 0x3f80000000007820 */ /* 0x000fc80000410000 */
[----:B------:R0:W1:Y:S01]  /*bbf0*/  F2F.F64.F32 R4, R0 ;  /* 0x0000000000047310 */ /* 0x0000620000201800 */
[----:B------:R-:W-:Y:S05]  /*bc00*/  BRA `(.L_x_2004) ;  /* 0x0000000800ac7947 */ /* 0x000fea0003800000 */
.L_x_2009:
[----:B------:R0:W5:Y:S01]  /*bc10*/  LDG.E.64 R4, desc[UR36][R2.64] ;  /* 0x0000002402047981 */ /* 0x000162000c1e1b00 */
[----:B------:R-:W-:Y:S05]  /*bc20*/  BRA `(.L_x_2004) ;  /* 0x0000000800a47947 */ /* 0x000fea0003800000 */
.L_x_1999:
        /* <DEDUP_REMOVED lines=9> */
[----:B------:R-:W-:Y:S01]  /*bcc0*/  HFMA2 R4, -RZ, RZ, 0, 0 ;  /* 0x00000000ff047431 */ /* 0x000fe200000001ff */
[----:B--2---:R-:W-:-:S04]  /*bcd0*/  ISETP.NE.AND P0, PT, R2, RZ, PT ;  /* 0x000000ff0200720c */ /* 0x004fc80003f05270 */
[----:B------:R-:W-:Y:S01]  /*bce0*/  FSEL R5, RZ, 1.875, !P0 ;  /* 0x3ff00000ff057808 */ /* 0x000fe20004000000 */
[----:B------:R-:W-:Y:S08]  /*bcf0*/  BRA `(.L_x_2004) ;  /* 0x0000000800707947 */ /* 0x000ff00003800000 */
.L_x_2013:
[----:B------:R0:W5:Y:S01]  /*bd00*/  LDG.E.64 R4, desc[UR36][R2.64] ;  /* 0x0000002402047981 */ /* 0x000162000c1e1b00 */
[----:B------:R-:W-:Y:S05]  /*bd10*/  BRA `(.L_x_2004) ;  /* 0x0000000800687947 */ /* 0x000fea0003800000 */
.L_x_2012:
        /* <DEDUP_REMOVED lines=23> */
[----:B------:R-:W-:-:S05]  /*be90*/  LOP3.LUT R5, R5, 0x80000000, R0, 0xf8, !PT ;  /* 0x8000000005057812 */ /* 0x000fca00078ef800 */
[----:B------:R-:W-:-:S06]  /*bea0*/  FMUL.FTZ R5, R5, 1 ;  /* 0x3f80000005057820 */ /* 0x000fcc0000410000 */
[----:B------:R-:W0:Y:S01]  /*beb0*/  F2F.F64.F32 R4, R5 ;  /* 0x0000000500047310 */ /* 0x000e220000201800 */
[----:B------:R-:W-:Y:S05]  /*bec0*/  BRA `(.L_x_2004) ;  /* 0x0000000400fc7947 */ /* 0x000fea0003800000 */
.L_x_2015:
        /* <DEDUP_REMOVED lines=10> */
[----:B------:R-:W-:-:S05]  /*bf70*/  LOP3.LUT R0, R0, 0x80000000, R5, 0xf8, !PT ;  /* 0x8000000000007812 */ /* 0x000fca00078ef805 */
[----:B------:R-:W-:-:S04]  /*bf80*/  FMUL.FTZ R0, R0, 1 ;  /* 0x3f80000000007820 */ /* 0x000fc80000410000 */
[----:B------:R0:W1:Y:S01]  /*bf90*/  F2F.F64.F32 R4, R0 ;  /* 0x0000000000047310 */ /* 0x0000620000201800 */
[----:B------:R-:W-:Y:S05]  /*bfa0*/  BRA `(.L_x_2004) ;  /* 0x0000000400c47947 */ /* 0x000fea0003800000 */
.L_x_2014:
[----:B------:R-:W2:Y:S02]  /*bfb0*/  LDG.E.U16 R0, desc[UR36][R2.64] ;  /* 0x0000002402007981 */ /* 0x000ea4000c1e1500 */
[----:B--2---:R-:W-:-:S04]  /*bfc0*/  IMAD.U32 R0, R0, 0x10000, RZ ;  /* 0x0001000000007824 */ /* 0x004fc800078e00ff */
[----:B------:R-:W-:-:S04]  /*bfd0*/  FMUL.FTZ R0, R0, 1 ;  /* 0x3f80000000007820 */ /* 0x000fc80000410000 */
[----:B------:R0:W1:Y:S01]  /*bfe0*/  F2F.F64.F32 R4, R0 ;  /* 0x0000000000047310 */ /* 0x0000620000201800 */
[----:B------:R-:W-:Y:S05]  /*bff0*/  BRA `(.L_x_2004) ;  /* 0x0000000400b07947 */ /* 0x000fea0003800000 */
.L_x_2011:
        /* <DEDUP_REMOVED lines=9> */
[----:B--2---:R0:W1:Y:S01]  /*c090*/  I2F.F64.U16 R4, R2 ;  /* 0x0000000200047312 */ /* 0x0040620000101800 */
[----:B------:R-:W-:Y:S05]  /*c0a0*/  BRA `(.L_x_2004) ;  /* 0x0000000400847947 */ /* 0x000fea0003800000 */
.L_x_2018:
        /* <DEDUP_REMOVED lines=21> */
.L_x_2020:
[----:B------:R-:W-:Y:S05]  /*c200*/  BSYNC.RECONVERGENT B0 ;  /* 0x0000000000007941 */ /* 0x000fea0003800200 */
.L_x_2019:
[----:B------:R-:W-:Y:S02]  /*c210*/  SHF.L.U32 R0, R0, 0x14, RZ ;  /* 0x0000001400007819 */ /* 0x000fe400000006ff */
[----:B------:R-:W-:-:S04]  /*c220*/  LEA R2, R2, 0x3b800000, 0x17 ;  /* 0x3b80000002027811 */ /* 0x000fc800078eb8ff */
[----:B------:R-:W-:-:S05]  /*c230*/  LOP3.LUT R0, R2, R0, R7, 0xfe, !PT ;  /* 0x0000000002007212 */ /* 0x000fca00078efe07 */
[----:B------:R-:W-:-:S04]  /*c240*/  FMUL.FTZ R0, R0, 1 ;  /* 0x3f80000000007820 */ /* 0x000fc80000410000 */
[----:B------:R0:W1:Y:S01]  /*c250*/  F2F.F64.F32 R4, R0 ;  /* 0x0000000000047310 */ /* 0x0000620000201800 */
[----:B------:R-:W-:Y:S05]  /*c260*/  BRA `(.L_x_2004) ;  /* 0x0000000400147947 */ /* 0x000fea0003800000 */
.L_x_2017:
        /* <DEDUP_REMOVED lines=21> */
.L_x_2022:
[----:B------:R-:W-:Y:S05]  /*c3c0*/  BSYNC.RECONVERGENT B0 ;  /* 0x0000000000007941 */ /* 0x000fea0003800200 */
.L_x_2021:
[----:B------:R-:W-:Y:S01]  /*c3d0*/  IMAD.SHL.U32 R0, R0, 0x200000, RZ ;  /* 0x0020000000007824 */ /* 0x000fe200078e00ff */
[----:B------:R-:W-:-:S04]  /*c3e0*/  LEA R2, R2, 0x37800000, 0x17 ;  /* 0x3780000002027811 */ /* 0x000fc800078eb8ff */
[----:B------:R-:W-:-:S05]  /*c3f0*/  LOP3.LUT R0, R2, R0, R7, 0xfe, !PT ;  /* 0x0000000002007212 */ /* 0x000fca00078efe07 */
[----:B------:R-:W-:-:S04]  /*c400*/  FMUL.FTZ R0, R0, 1 ;  /* 0x3f80000000007820 */ /* 0x000fc80000410000 */
[----:B------:R0:W1:Y:S01]  /*c410*/  F2F.F64.F32 R4, R0 ;  /* 0x0000000000047310 */ /* 0x0000620000201800 */
[----:B------:R-:W-:Y:S05]  /*c420*/  BRA `(.L_x_2004) ;  /* 0x0000000000a47947 */ /* 0x000fea0003800000 */
.L_x_2016:
        /* <DEDUP_REMOVED lines=18> */
.L_x_2003:
        /* <DEDUP_REMOVED lines=16> */
.L_x_2025:
[----:B------:R-:W-:Y:S01]  /*c650*/  CS2R R4, SRZ ;  /* 0x0000000000047805 */ /* 0x000fe2000001ff00 */
[----:B------:R-:W-:Y:S06]  /*c660*/  BRA `(.L_x_2004) ;  /* 0x0000000000147947 */ /* 0x000fec0003800000 */
.L_x_2024:
[----:B------:R-:W2:Y:S02]  /*c670*/  LDG.E.64 R4, desc[UR36][R2.64] ;  /* 0x0000002402047981 */ /* 0x000ea4000c1e1b00 */
[----:B--2---:R-:W0:Y:S01]  /*c680*/  I2F.F64.U64 R4, R4 ;  /* 0x0000000400047312 */ /* 0x004e220000301800 */
[----:B------:R-:W-:Y:S05]  /*c690*/  BRA `(.L_x_2004) ;  /* 0x0000000000087947 */ /* 0x000fea0003800000 */
.L_x_2023:
[----:B------:R-:W2:Y:S02]  /*c6a0*/  LDG.E R2, desc[UR36][R2.64] ;  /* 0x0000002402027981 */ /* 0x000ea4000c1e1900 */
[----:B--2---:R3:W4:Y:S02]  /*c6b0*/  I2F.F64.U32 R4, R2 ;  /* 0x0000000200047312 */ /* 0x0047240000201800 */
.L_x_2004:
[----:B------:R-:W-:Y:S05]  /*c6c0*/  BSYNC.RECONVERGENT B6 ;  /* 0x0000000000067941 */ /* 0x000fea0003800200 */
.L_x_1998:
        /* <DEDUP_REMOVED lines=9> */
[----:B------:R-:W3:Y:S08]  /*c760*/  F2I.F64 R0, R6 ;  /* 0x0000000600007311 */ /* 0x000ef00000301100 */
[----:B---3--:R-:W0:Y:S02]  /*c770*/  I2F.F64 R2, R0 ;  /* 0x0000000000027312 */ /* 0x008e240000201c00 */
        /* <DEDUP_REMOVED lines=14> */
.L_x_2027:
[----:B---3--:R-:W-:Y:S01]  /*c860*/  DMUL R2, RZ, R4 ;  /* 0x00000004ff027228 */ /* 0x008fe20000000000 */
[----:B------:R-:W-:-:S10]  /*c870*/  IMAD.MOV.U32 R0, RZ, RZ, RZ ;  /* 0x000000ffff007224 */ /* 0x000fd400078e00ff */
.L_x_2028:
[----:B------:R-:W-:Y:S05]  /*c880*/  BSYNC.RECONVERGENT B0 ;  /* 0x0000000000007941 */ /* 0x000fea0003800200 */
.L_x_2026:
[----:B------:R-:W0:Y:S01]  /*c890*/  LDCU.64 UR4, c[0x4][0x140] ;  /* 0x01002800ff0477ac */ /* 0x000e220008000a00 */
[----:B------:R-:W-:-:S04]  /*c8a0*/  SHF.L.U32 R4, R0, 0x6, RZ ;  /* 0x0000000600047819 */ /* 0x000fc800000006ff */
[----:B------:R-:W-:-:S04]  /*c8b0*/  LOP3.LUT R4, R4, 0x40, RZ, 0xc0, !PT ;  /* 0x0000004004047812 */ /* 0x000fc800078ec0ff */
[----:B0-----:R-:W-:-:S05]  /*c8c0*/  IADD3 R20, P0, PT, R4, UR4, RZ ;  /* 0x0000000404147c10 */ /* 0x001fca000ff1e0ff */
[----:B------:R-:W-:-:S05]  /*c8d0*/  IMAD.X R21, RZ, RZ, UR5, P0 ;  /* 0x00000005ff157e24 */ /* 0x000fca00080e06ff */
[----:B------:R-:W2:Y:S04]  /*c8e0*/  LDG.E.128.CONSTANT R12, desc[UR36][R20.64] ;  /* 0x00000024140c7981 */ /* 0x000ea8000c1e9d00 */
[----:B------:R-:W3:Y:S04]  /*c8f0*/  LDG.E.128.CONSTANT R8, desc[UR36][R20.64+0x10] ;  /* 0x0000102414087981 */ /* 0x000ee8000c1e9d00 */
[----:B------:R-:W4:Y:S01]  /*c900*/  LDG.E.128.CONSTANT R4, desc[UR36][R20.64+0x20] ;  /* 0x0000202414047981 */ /* 0x000f22000c1e9d00 */
[----:B------:R-:W-:Y:S01]  /*c910*/  LOP3.LUT R18, R0, 0x1, RZ, 0xc0, !PT ;  /* 0x0000000100127812 */ /* 0x000fe200078ec0ff */
[----:B------:R-:W-:Y:S01]  /*c920*/  IMAD.MOV.U32 R22, RZ, RZ, 0x20fd8164 ;  /* 0x20fd8164ff167424 */ /* 0x000fe200078e00ff */
[----:B------:R-:W-:Y:S01]  /*c930*/  MOV R23, 0x3da8ff83 ;  /* 0x3da8ff8300177802 */ /* 0x000fe20000000f00 */
[----:B------:R-:W-:Y:S01]  /*c940*/  UPRMT UR4, UR42, 0x9910, URZ ;  /* 0x000099102a047896 */ /* 0x000fe200080000ff */
[----:B------:R-:W-:Y:S01]  /*c950*/  ISETP.NE.U32.AND P0, PT, R18, 0x1, PT ;  /* 0x000000011200780c */ /* 0x000fe20003f05070 */
[----:B------:R-:W-:-:S02]  /*c960*/  DMUL R18, R2, R2 ;  /* 0x0000000202127228 */ /* 0x000fc40000000000 */
[----:B------:R-:W-:Y:S01]  /*c970*/  UISETP.GT.AND UP0, UPT, UR4, 0x9, UPT ;  /* 0x000000090400788c */ /* 0x000fe2000bf04270 */
[----:B------:R-:W-:Y:S02]  /*c980*/  FSEL R22, R22, -8.06006814911005101289e+34, !P0 ;  /* 0xf9785eba16167808 */ /* 0x000fe40004000000 */
[----:B------:R-:W-:-:S06]  /*c990*/  FSEL R23, -R23, 0.11223486810922622681, !P0 ;  /* 0x3de5db6517177808 */ /* 0x000fcc0004000100 */
        /* <DEDUP_REMOVED lines=24> */
[----:B0-----:R-:W-:Y:S01]  /*cb20*/  STG.E.U8 desc[UR36][R16.64], R5 ;  /* 0x0000000510007986 */ /* 0x001fe2000c101124 */
[----:B------:R-:W-:Y:S05]  /*cb30*/  EXIT ;  /* 0x000000000000794d */ /* 0x000fea0003800000 */
.L_x_2032:
[----:B------:R-:W0:Y:S02]  /*cb40*/  F2I.S64.F64.TRUNC R4, R4 ;  /* 0x0000000400047311 */ /* 0x000e24000030d900 */
[----:B0-----:R-:W-:-:S05]  /*cb50*/  IMAD.MOV.U32 R3, RZ, RZ, R4 ;  /* 0x000000ffff037224 */ /* 0x001fca00078e0004 */
[----:B------:R-:W-:Y:S01]  /*cb60*/  STG.E.U8 desc[UR36][R16.64], R3 ;  /* 0x0000000310007986 */ /* 0x000fe2000c101124 */
[----:B------:R-:W-:Y:S05]  /*cb70*/  EXIT ;  /* 0x000000000000794d */ /* 0x000fea0003800000 */
.L_x_2031:
[----:B------:R-:W-:-:S09]  /*cb80*/  UISETP.NE.AND UP0, UPT, UR4, 0x2, UPT ;  /* 0x000000020400788c */ /* 0x000fd2000bf05270 */
[----:B------:R-:W-:Y:S05]  /*cb90*/  BRA.U !UP0, `(.L_x_2034) ;  /* 0x0000000108287547 */ /* 0x000fea000b800000 */
[----:B------:R-:W-:-:S09]  /*cba0*/  UISETP.NE.AND UP0, UPT, UR4, 0x3, UPT ;  /* 0x000000030400788c */ /* 0x000fd2000bf05270 */
[----:B------:R-:W-:Y:S05]  /*cbb0*/  BRA.U !UP0, `(.L_x_2035) ;  /* 0x0000000108147547 */ /* 0x000fea000b800000 */
[----:B------:R-:W-:-:S09]  /*cbc0*/  UISETP.NE.AND UP0, UPT, UR4, 0x4, UPT ;  /* 0x000000040400788c */ /* 0x000fd2000bf05270 */
[----:B------:R-:W-:Y:S05]  /*cbd0*/  BRA.U UP0, `(.L_x_2033) ;  /* 0x0000000900b47547 */ /* 0x000fea000b800000 */
[----:B------:R-:W0:Y:S02]  /*cbe0*/  F2I.S64.F64.TRUNC R4, R4 ;  /* 0x0000000400047311 */ /* 0x000e24000030d900 */
[----:B0-----:R-:W-:Y:S01]  /*cbf0*/  STG.E.64 desc[UR36][R16.64], R4 ;  /* 0x0000000410007986 */ /* 0x001fe2000c101b24 */
[----:B------:R-:W-:Y:S05]  /*cc00*/  EXIT ;  /* 0x000000000000794d */ /* 0x000fea0003800000 */
.L_x_2035:
[----:B------:R-:W0:Y:S02]  /*cc10*/  F2I.F64.TRUNC R5, R4 ;  /* 0x0000000400057311 */ /* 0x000e24000030d100 */
[----:B0-----:R-:W-:Y:S01]  /*cc20*/  STG.E desc[UR36][R16.64], R5 ;  /* 0x0000000510007986 */ /* 0x001fe2000c101924 */
[----:B------:R-:W-:Y:S05]  /*cc30*/  EXIT ;  /* 0x000000000000794d */ /* 0x000fea0003800000 */
.L_x_2034:
[----:B------:R-:W0:Y:S02]  /*cc40*/  F2I.F64.TRUNC R5, R4 ;  /* 0x0000000400057311 */ /* 0x000e24000030d100 */
[----:B0-----:R-:W-:Y:S01]  /*cc50*/  STG.E.U16 desc[UR36][R16.64], R5 ;  /* 0x0000000510007986 */ /* 0x001fe2000c101524 */
[----:B------:R-:W-:Y:S05]  /*cc60*/  EXIT ;  /* 0x000000000000794d */ /* 0x000fea0003800000 */
.L_x_2030:
        /* <DEDUP_REMOVED lines=11> */
[----:B------:R-:W-:Y:S01]  /*cd20*/  STG.E desc[UR36][R16.64], R3 ;  /* 0x0000000310007986 */ /* 0x000fe2000c101924 */
[----:B------:R-:W-:Y:S05]  /*cd30*/  EXIT ;  /* 0x000000000000794d */ /* 0x000fea0003800000 */
.L_x_2037:
[----:B------:R-:W-:Y:S01]  /*cd40*/  UMOV UR4, 0xf0000000 ;  /* 0xf000000000047882 */ /* 0x000fe20000000000 */
[----:B------:R-:W-:Y:S01]  /*cd50*/  UMOV UR5, 0x380fffff ;  /* 0x380fffff00057882 */ /* 0x000fe20000000000 */
[----:B------:R-:W0:Y:S01]  /*cd60*/  F2F.F32.F64 R0, R4 ;  /* 0x0000000400007310 */ /* 0x000e220000301000 */
[----:B------:R-:W-:-:S14]  /*cd70*/  DSETP.GEU.AND P0, PT, |R4|, UR4, PT ;  /* 0x0000000404007e2a */ /* 0x000fdc000bf0e200 */
[----:B0-----:R-:W-:-:S05]  /*cd80*/  @!P0 FMUL R0, R0, 1.175494350822287508e-38 ;  /* 0x0080000000008820 */ /* 0x001fca0000400000 */
[----:B------:R-:W-:-:S05]  /*cd90*/  F2FP.F16.F32.PACK_AB R0, RZ, R0 ;  /* 0x00000000ff00723e */ /* 0x000fca00000000ff */
[----:B------:R-:W-:Y:S01]  /*cda0*/  STG.E.U16 desc[UR36][R16.64], R0 ;  /* 0x0000000010007986 */ /* 0x000fe2000c101524 */
[----:B------:R-:W-:Y:S05]  /*cdb0*/  EXIT ;  /* 0x000000000000794d */ /* 0x000fea0003800000 */
.L_x_2036:
        /* <DEDUP_REMOVED lines=12> */
[----:B------:R-:W-:Y:S01]  /*ce80*/  STG.E.64 desc[UR36][R16.64], R2 ;  /* 0x0000000210007986 */ /* 0x000fe2000c101b24 */
[----:B------:R-:W-:Y:S05]  /*ce90*/  EXIT ;  /* 0x000000000000794d */ /* 0x000fea0003800000 */
.L_x_2039:
[----:B------:R-:W-:Y:S01]  /*cea0*/  UMOV UR4, 0xf0000000 ;  /* 0xf000000000047882 */ /* 0x000fe20000000000 */
[----:B------:R-:W-:Y:S01]  /*ceb0*/  UMOV UR5, 0x380fffff ;  /* 0x380fffff00057882 */ /* 0x000fe20000000000 */
[----:B------:R-:W0:Y:S01]  /*cec0*/  F2F.F32.F64 R0, R4 ;  /* 0x0000000400007310 */ /* 0x000e220000301000 */
[----:B------:R-:W-:-:S14]  /*ced0*/  DSETP.GEU.AND P0, PT, |R4|, UR4, PT ;  /* 0x0000000404007e2a */ /* 0x000fdc000bf0e200 */
[----:B0-----:R-:W-:-:S05]  /*cee0*/  @!P0 FMUL R0, R0, 1.175494350822287508e-38 ;  /* 0x0080000000008820 */ /* 0x001fca0000400000 */
[----:B------:R-:W-:-:S04]  /*cef0*/  F2FP.F16.F32.PACK_AB R3, RZ, R0 ;  /* 0x00000000ff03723e */ /* 0x000fc800000000ff */
[----:B------:R-:W-:-:S05]  /*cf00*/  PRMT R3, R3, 0x5410, RZ ;  /* 0x0000541003037816 */ /* 0x000fca00000000ff */
[----:B------:R-:W-:Y:S01]  /*cf10*/  STG.E desc[UR36][R16.64], R3 ;  /* 0x0000000310007986 */ /* 0x000fe2000c101924 */
[----:B------:R-:W-:Y:S05]  /*cf20*/  EXIT ;  /* 0x000000000000794d */ /* 0x000fea0003800000 */
.L_x_2038:
[----:B------:R-:W-:Y:S01]  /*cf30*/  STG.E.64 desc[UR36][R16.64], R4 ;  /* 0x0000000410007986 */ /* 0x000fe2000c101b24 */
[----:B------:R-:W-:Y:S05]  /*cf40*/  EXIT ;  /* 0x000000000000794d */ /* 0x000fea0003800000 */
.L_x_2029:
        /* <DEDUP_REMOVED lines=11> */
[----:B0-----:R-:W-:Y:S01]  /*d000*/  STG.E.U16 desc[UR36][R16.64], R5 ;  /* 0x0000000510007986 */ /* 0x001fe2000c101524 */
[----:B------:R-:W-:Y:S05]  /*d010*/  EXIT ;  /* 0x000000000000794d */ /* 0x000fea0003800000 */
.L_x_2043:
        /* <DEDUP_REMOVED lines=21> */
.L_x_2046:
[----:B------:R-:W-:-:S04]  /*d170*/  SHF.R.U32.HI R3, RZ, 0x18, R3 ;  /* 0x00000018ff037819 */ /* 0x000fc80000011603 */
[----:B------:R-:W-:-:S04]  /*d180*/  LOP3.LUT R0, R0, 0x80, R3, 0xf8, !PT ;  /* 0x0000008000007812 */ /* 0x000fc800078ef803 */
[----:B------:R-:W-:-:S07]  /*d190*/  PRMT R8, R0, 0x7610, R8 ;  /* 0x0000761000087816 */ /* 0x000fce0000000008 */
.L_x_2045:
[----:B------:R-:W-:Y:S05]  /*d1a0*/  BSYNC.RECONVERGENT B0 ;  /* 0x0000000000007941 */ /* 0x000fea0003800200 */
.L_x_2044:
[----:B------:R-:W-:Y:S01]  /*d1b0*/  STG.E.U8 desc[UR36][R16.64], R8 ;  /* 0x0000000810007986 */ /* 0x000fe2000c101124 */
[----:B------:R-:W-:Y:S05]  /*d1c0*/  EXIT ;  /* 0x000000000000794d */ /* 0x000fea0003800000 */
.L_x_2042:
        /* <DEDUP_REMOVED lines=21> */
.L_x_2049:
[----:B------:R-:W-:-:S04]  /*d320*/  SHF.R.U32.HI R3, RZ, 0x18, R3 ;  /* 0x00000018ff037819 */ /* 0x000fc80000011603 */
[----:B------:R-:W-:-:S04]  /*d330*/  LOP3.LUT R0, R0, 0x80, R3, 0xf8, !PT ;  /* 0x0000008000007812 */ /* 0x000fc800078ef803 */
[----:B------:R-:W-:-:S07]  /*d340*/  PRMT R8, R0, 0x7610, R8 ;  /* 0x0000761000087816 */ /* 0x000fce0000000008 */
.L_x_2048:
[----:B------:R-:W-:Y:S05]  /*d350*/  BSYNC.RECONVERGENT B0 ;  /* 0x0000000000007941 */ /* 0x000fea0003800200 */
.L_x_2047:
[----:B------:R-:W-:Y:S01]  /*d360*/  STG.E.U8 desc[UR36][R16.64], R8 ;  /* 0x0000000810007986 */ /* 0x000fe2000c101124 */
[----:B------:R-:W-:Y:S05]  /*d370*/  EXIT ;  /* 0x000000000000794d */ /* 0x000fea0003800000 */
.L_x_2041:
        /* <DEDUP_REMOVED lines=26> */
.L_x_2051:
[----:B------:R-:W0:Y:S02]  /*d520*/  F2I.U64.F64.TRUNC R4, R4 ;  /* 0x0000000400047311 */ /* 0x000e24000030d800 */
[----:B0-----:R-:W-:Y:S01]  /*d530*/  STG.E.64 desc[UR36][R16.64], R4 ;  /* 0x0000000410007986 */ /* 0x001fe2000c101b24 */
[----:B------:R-:W-:Y:S05]  /*d540*/  EXIT ;  /* 0x000000000000794d */ /* 0x000fea0003800000 */
.L_x_2050:
[----:B------:R-:W0:Y:S02]  /*d550*/  F2I.U32.F64.TRUNC R5, R4 ;  /* 0x0000000400057311 */ /* 0x000e24000030d000 */
[----:B0-----:R-:W-:Y:S01]  /*d560*/  STG.E desc[UR36][R16.64], R5 ;  /* 0x0000000510007986 */ /* 0x001fe2000c101924 */
[----:B------:R-:W-:Y:S05]  /*d570*/  EXIT ;  /* 0x000000000000794d */ /* 0x000fea0003800000 */
.L_x_2040:
        /* <DEDUP_REMOVED lines=8> */
[----:B------:R-:W-:Y:S01]  /*d600*/  STG.E.U8 desc[UR36][R16.64], R3 ;  /* 0x0000000310007986 */ /* 0x000fe2000c101124 */
[----:B------:R-:W-:Y:S05]  /*d610*/  EXIT ;  /* 0x000000000000794d */ /* 0x000fea0003800000 */
.L_x_2053:
[----:B------:R-:W-:-:S05]  /*d620*/  CS2R R6, SRZ ;  /* 0x0000000000067805 */ /* 0x000fca000001ff00 */
[----:B------:R-:W-:Y:S01]  /*d630*/  STG.E.128 desc[UR36][R16.64], R4 ;  /* 0x0000000410007986 */ /* 0x000fe2000c101d24 */
[----:B------:R-:W-:Y:S05]  /*d640*/  EXIT ;  /* 0x000000000000794d */ /* 0x000fea0003800000 */
.L_x_2052:
[----:B------:R-:W-:-:S09]  /*d650*/  UISETP.NE.AND UP0, UPT, UR4, 0xf, UPT ;  /* 0x0000000f0400788c */ /* 0x000fd2000bf05270 */
[----:B------:R-:W-:Y:S05]  /*d660*/  BRA.U !UP0, `(.L_x_2054) ;  /* 0x0000000508087547 */ /* 0x000fea000b800000 */
[----:B------:R-:W-:-:S09]  /*d670*/  UISETP.NE.AND UP0, UPT, UR4, 0x17, UPT ;  /* 0x000000170400788c */ /* 0x000fd2000bf05270 */
[----:B------:R-:W-:Y:S05]  /*d680*/  BRA.U !UP0, `(.L_x_2055) ;  /* 0x0000000108a07547 */ /* 0x000fea000b800000 */
[----:B------:R-:W-:-:S09]  /*d690*/  UISETP.NE.AND UP0, UPT, UR4, 0x18, UPT ;  /* 0x000000180400788c */ /* 0x000fd2000bf05270 */
[----:B------:R-:W-:Y:S05]  /*d6a0*/  BRA.U !UP0, `(.L_x_2056) ;  /* 0x0000000108447547 */ /* 0x000fea000b800000 */
.L_x_2033:
        /* <DEDUP_REMOVED lines=16> */
.L_x_2057:
[----:B------:R-:W-:Y:S05]  /*d7b0*/  EXIT ;  /* 0x000000000000794d */ /* 0x000fea0003800000 */
.L_x_2056:
        /* <DEDUP_REMOVED lines=17> */
.L_x_2059:
[----:B------:R-:W-:Y:S05]  /*d8d0*/  BSYNC.RECONVERGENT B0 ;  /* 0x0000000000007941 */ /* 0x000fea0003800200 */
.L_x_2058:
[----:B------:R-:W-:-:S05]  /*d8e0*/  LOP3.LUT R3, R0, 0x80, R3, 0xf8, !PT ;  /* 0x0000008000037812 */ /* 0x000fca00078ef803 */
[----:B------:R-:W-:Y:S01]  /*d8f0*/  STG.E.U8 desc[UR36][R16.64], R3 ;  /* 0x0000000310007986 */ /* 0x000fe2000c101124 */
[----:B------:R-:W-:Y:S05]  /*d900*/  EXIT ;  /* 0x000000000000794d */ /* 0x000fea0003800000 */
.L_x_2055:
        /* <DEDUP_REMOVED lines=16> */
.L_x_2061:
[----:B------:R-:W-:Y:S01]  /*da10*/  IMAD.MOV.U32 R0, RZ, RZ, 0x7f ;  /* 0x0000007fff007424 */ /* 0x000fe200078e00ff */
[----:B------:R-:W-:-:S04]  /*da20*/  ISETP.GT.U32.AND P0, PT, R2, 0x7f800000, PT ;  /* 0x7f8000000200780c */ /* 0x000fc80003f04070 */
[----:B------:R-:W-:-:S09]  /*da30*/  SEL R0, R0, 0x7c, P0 ;  /* 0x0000007c00007807 */ /* 0x000fd20000000000 */
.L_x_2062:
[----:B------:R-:W-:Y:S05]  /*da40*/  BSYNC.RECONVERGENT B0 ;  /* 0x0000000000007941 */ /* 0x000fea0003800200 */
.L_x_2060:
[----:B------:R-:W-:-:S04]  /*da50*/  SHF.R.U32.HI R3, RZ, 0x18, R3 ;  /* 0x00000018ff037819 */ /* 0x000fc80000011603 */
[----:B------:R-:W-:-:S05]  /*da60*/  LOP3.LUT R3, R0, 0x80, R3, 0xf8, !PT ;  /* 0x0000008000037812 */ /* 0x000fca00078ef803 */
[----:B------:R-:W-:Y:S01]  /*da70*/  STG.E.U8 desc[UR36][R16.64], R3 ;  /* 0x0000000310007986 */ /* 0x000fe2000c101124 */
[----:B------:R-:W-:Y:S05]  /*da80*/  EXIT ;  /* 0x000000000000794d */ /* 0x000fea0003800000 */
.L_x_2054:
[----:B------:R-:W-:Y:S01]  /*da90*/  UMOV UR4, 0xf0000000 ;  /* 0xf000000000047882 */ /* 0x000fe20000000000 */
[----:B------:R-:W-:Y:S01]  /*daa0*/  UMOV UR5, 0x380fffff ;  /* 0x380fffff00057882 */ /* 0x000fe20000000000 */
[----:B------:R-:W0:Y:S01]  /*dab0*/  F2F.F32.F64 R0, R4 ;  /* 0x0000000400007310 */ /* 0x000e220000301000 */
[----:B------:R-:W-:-:S14]  /*dac0*/  DSETP.GEU.AND P0, PT, |R4|, UR4, PT ;  /* 0x0000000404007e2a */ /* 0x000fdc000bf0e200 */
[----:B0-----:R-:W-:-:S05]  /*dad0*/  @!P0 FMUL R0, R0, 1.175494350822287508e-38 ;  /* 0x0080000000008820 */ /* 0x001fca0000400000 */
[----:B------:R-:W-:-:S05]  /*dae0*/  F2FP.BF16.F32.PACK_AB R0, RZ, R0 ;  /* 0x00000000ff00723e */ /* 0x000fca00000010ff */
[----:B------:R-:W-:Y:S01]  /*daf0*/  STG.E.U16 desc[UR36][R16.64], R0 ;  /* 0x0000000010007986 */ /* 0x000fe2000c101524 */
[----:B------:R-:W-:Y:S05]  /*db00*/  EXIT ;  /* 0x000000000000794d */ /* 0x000fea0003800000 */
        .type           $_ZN2at6native18elementwise_kernelILi128ELi4EZNS0_15gpu_kernel_implIZZZNS0_15sin_kernel_cudaERNS_18TensorIteratorBaseEENKUlvE0_clEvENKUlvE_clEvEUldE_EEvS4_RKT_EUliE_EEviT1_$__internal_trig_reduction_slowpathd,@function
        .size           $_ZN2at6native18elementwise_kernelILi128ELi4EZNS0_15gpu_kernel_implIZZZNS0_15sin_kernel_cudaERNS_18TensorIteratorBaseEENKUlvE0_clEvENKUlvE_clEvEUldE_EEvS4_RKT_EUliE_EEviT1_$__internal_trig_reduction_slowpathd,(.L_x_2655 - $_ZN2at6native18elementwise_kernelILi128ELi4EZNS0_15gpu_kernel_implIZZZNS0_15sin_kernel_cudaERNS_18TensorIteratorBaseEENKUlvE0_clEvENKUlvE_clEvEUldE_EEvS4_RKT_EUliE_EEviT1_$__internal_trig_reduction_slowpathd)
$_ZN2at6native18elementwise_kernelILi128ELi4EZNS0_15gpu_kernel_implIZZZNS0_15sin_kernel_cudaERNS_18TensorIteratorBaseEENKUlvE0_clEvENKUlvE_clEvEUldE_EEvS4_RKT_EUliE_EEviT1_$__internal_trig_reduction_slowpathd:
[--C-:B------:R-:W-:Y:S01]  /*db10*/  SHF.R.U32.HI R4, RZ, 0x14, R5.reuse ;  /* 0x00000014ff047819 */ /* 0x100fe20000011605 */
[----:B------:R-:W-:Y:S01]  /*db20*/  IMAD.MOV.U32 R11, RZ, RZ, R5 ;  /* 0x000000ffff0b7224 */ /* 0x000fe200078e0005 */
[----:B------:R-:W-:Y:S02]  /*db30*/  MOV R6, RZ ;  /* 0x000000ff00067202 */ /* 0x000fe40000000f00 */
[----:B------:R-:W-:-:S04]  /*db40*/  LOP3.LUT R0, R4, 0x7ff, RZ, 0xc0, !PT ;  /* 0x000007ff04007812 */ /* 0x000fc800078ec0ff */
[----:B------:R-:W-:-:S13]  /*db50*/  ISETP.NE.AND P0, PT, R0, 0x7ff, PT ;  /* 0x000007ff0000780c */ /* 0x000fda0003f05270 */
[----:B------:R-:W-:Y:S05]  /*db60*/  @!P0 BRA `(.L_x_2063) ;  /* 0x0000000800488947 */ /* 0x000fea0003800000 */
[----:B------:R-:W-:Y:S01]  /*db70*/  VIADD R0, R0, 0xfffffc00 ;  /* 0xfffffc0000007836 */ /* 0x000fe20000000000 */
[----:B------:R-:W-:Y:S01]  /*db80*/  BSSY.RECONVERGENT B1, `(.L_x_2064) ;  /* 0x000002f000017945 */ /* 0x000fe20003800200 */
[----:B------:R-:W-:-:S03]  /*db90*/  CS2R R12, SRZ ;  /* 0x00000000000c7805 */ /* 0x000fc6000001ff00 */
[----:B------:R-:W-:Y:S02]  /*dba0*/  SHF.R.U32.HI R3, RZ, 0x6, R0 ;  /* 0x00000006ff037819 */ /* 0x000fe40000011600 */
[----:B------:R-:W-:Y:S02]  /*dbb0*/  ISETP.GE.U32.AND P0, PT, R0, 0x80, PT ;  /* 0x000000800000780c */ /* 0x000fe40003f06070 */
[C---:B------:R-:W-:Y:S02]  /*dbc0*/  IADD3 R0, PT, PT, -R3.reuse, 0x13, RZ ;  /* 0x0000001303007810 */ /* 0x040fe40007ffe1ff */
[----:B------:R-:W-:Y:S02]  /*dbd0*/  IADD3 R19, PT, PT, -R3, 0xf, RZ ;  /* 0x0000000f03137810 */ /* 0x000fe40007ffe1ff */
[----:B------:R-:W-:-:S04]  /*dbe0*/  SEL R0, R0, 0x12, P0 ;  /* 0x0000001200007807 */ /* 0x000fc80000000000 */
[----:B------:R-:W-:-:S13]  /*dbf0*/  ISETP.GE.AND P0, PT, R19, R0, PT ;  /* 0x000000001300720c */ /* 0x000fda0003f06270 */
[----:B------:R-:W-:Y:S05]  /*dc00*/  @P0 BRA `(.L_x_2065) ;  /* 0x0000000000980947 */ /* 0x000fea0003800000 */
[----:B------:R-:W0:Y:S01]  /*dc10*/  LDC.64 R6, c[0x0][0x358] ;  /* 0x0000d600ff067b82 */ /* 0x000e220000000a00 */
[C---:B------:R-:W-:Y:S01]  /*dc20*/  SHF.L.U64.HI R21, R10.reuse, 0xb, R11 ;  /* 0x0000000b0a157819 */ /* 0x040fe2000001020b */
[----:B------:R-:W-:Y:S01]  /*dc30*/  HFMA2 R20, -RZ, RZ, 0, 0 ;  /* 0x00000000ff147431 */ /* 0x000fe200000001ff */
[----:B------:R-:W-:Y:S01]  /*dc40*/  BSSY.RECONVERGENT B2, `(.L_x_2066) ;  /* 0x0000021000027945 */ /* 0x000fe20003800200 */
[----:B------:R-:W-:Y:S01]  /*dc50*/  IMAD.SHL.U32 R15, R10, 0x800, RZ ;  /* 0x000008000a0f7824 */ /* 0x000fe200078e00ff */
[----:B------:R-:W-:Y:S02]  /*dc60*/  IADD3 R18, PT, PT, RZ, -R3, -R0 ;  /* 0x80000003ff127210 */ /* 0x000fe40007ffe800 */
[----:B------:R-:W-:Y:S02]  /*dc70*/  CS2R R12, SRZ ;  /* 0x00000000000c7805 */ /* 0x000fe4000001ff00 */
[----:B------:R-:W-:Y:S01]  /*dc80*/  LOP3.LUT R21, R21, 0x80000000, RZ, 0xfc, !PT ;  /* 0x8000000015157812 */ /* 0x000fe200078efcff */
[----:B------:R-:W1:Y:S06]  /*dc90*/  LDC.64 R8, c[0x4][0x138] ;  /* 0x01004e00ff087b82 */ /* 0x000e6c0000000a00 */
.L_x_2067:
[----:B0-----:R-:W-:Y:S01]  /*dca0*/  R2UR UR4, R6 ;  /* 0x00000000060472ca */ /* 0x001fe200000e0000 */
[----:B-1----:R-:W-:Y:S01]  /*dcb0*/  IMAD.WIDE R10, R19, 0x8, R8 ;  /* 0x00000008130a7825 */ /* 0x002fe200078e0208 */
[----:B------:R-:W-:-:S13]  /*dcc0*/  R2UR UR5, R7 ;  /* 0x00000000070572ca */ /* 0x000fda00000e0000 */
[----:B------:R-:W2:Y:S01]  /*dcd0*/  LDG.E.64.CONSTANT R10, desc[UR4][R10.64] ;  /* 0x000000040a0a7981 */ /* 0x000ea2000c1e9b00 */
[----:B------:R-:W-:Y:S02]  /*dce0*/  IADD3 R18, PT, PT, R18, 0x1, RZ ;  /* 0x0000000112127810 */ /* 0x000fe40007ffe0ff */
[----:B------:R-:W-:Y:S01]  /*dcf0*/  IADD3 R19, PT, PT, R19, 0x1, RZ ;  /* 0x0000000113137810 */ /* 0x000fe20007ffe0ff */
[----:B--2---:R-:W-:-:S04]  /*dd00*/  IMAD.WIDE.U32 R12, P2, R10, R15, R12 ;  /* 0x0000000f0a0c7225 */ /* 0x004fc8000784000c */
[----:B------:R-:W-:Y:S02]  /*dd10*/  IMAD R23, R10, R21, RZ ;  /* 0x000000150a177224 */ /* 0x000fe400078e02ff */
[CC--:B------:R-:W-:Y:S02]  /*dd20*/  IMAD R22, R11.reuse, R15.reuse, RZ ;  /* 0x0000000f0b167224 */ /* 0x0c0fe400078e02ff */
[----:B------:R-:W-:Y:S01]  /*dd30*/  IMAD.HI.U32 R24, R11, R15, RZ ;  /* 0x0000000f0b187227 */ /* 0x000fe200078e00ff */
[----:B------:R-:W-:-:S03]  /*dd40*/  IADD3 R13, P0, PT, R23, R13, RZ ;  /* 0x0000000d170d7210 */ /* 0x000fc60007f1e0ff */
[----:B------:R-:W-:Y:S01]  /*dd50*/  IMAD R23, R20, 0x8, R1 ;  /* 0x0000000814177824 */ /* 0x000fe200078e0201 */
[----:B------:R-:W-:Y:S01]  /*dd60*/  IADD3 R13, P1, PT, R22, R13, RZ ;  /* 0x0000000d160d7210 */ /* 0x000fe20007f3e0ff */
[----:B------:R-:W-:-:S04]  /*dd70*/  IMAD.HI.U32 R22, R10, R21, RZ ;  /* 0x000000150a167227 */ /* 0x000fc800078e00ff */
[----:B------:R-:W-:Y:S01]  /*dd80*/  IMAD.X R25, RZ, RZ, R22, P2 ;  /* 0x000000ffff197224 */ /* 0x000fe200010e0616 */
[----:B------:R0:W-:Y:S01]  /*dd90*/  STL.64 [R23], R12 ;  /* 0x0000000c17007387 */ /* 0x0001e20000100a00 */
[----:B------:R-:W-:-:S03]  /*dda0*/  IMAD.HI.U32 R10, R11, R21, RZ ;  /* 0x000000150b0a7227 */ /* 0x000fc600078e00ff */
[----:B------:R-:W-:Y:S01]  /*ddb0*/  IADD3.X R24, P0, PT, R24, R25, RZ, P0, !PT ;  /* 0x0000001918187210 */ /* 0x000fe2000071e4ff */
[----:B------:R-:W-:Y:S02]  /*ddc0*/  IMAD R11, R11, R21, RZ ;  /* 0x000000150b0b7224 */ /* 0x000fe400078e02ff */
[----:B------:R-:W-:Y:S02]  /*ddd0*/  VIADD R20, R20, 0x1 ;  /* 0x0000000114147836 */ /* 0x000fe40000000000 */
[----:B------:R-:W-:Y:S01]  /*dde0*/  IMAD.X R10, RZ, RZ, R10, P0 ;  /* 0x000000ffff0a7224 */ /* 0x000fe200000e060a */
[----:B------:R-:W-:Y:S02]  /*ddf0*/  ISETP.NE.AND P0, PT, R18, -0xf, PT ;  /* 0xfffffff11200780c */ /* 0x000fe40003f05270 */
[----:B------:R-:W-:-:S05]  /*de00*/  IADD3.X R24, P1, PT, R11, R24, RZ, P1, !PT ;  /* 0x000000180b187210 */ /* 0x000fca0000f3e4ff */
[----:B------:R-:W-:Y:S02]  /*de10*/  IMAD.X R25, RZ, RZ, R10, P1 ;  /* 0x000000ffff197224 */ /* 0x000fe400008e060a */
[----:B0-----:R-:W-:-:S03]  /*de20*/  IMAD.MOV.U32 R12, RZ, RZ, R24 ;  /* 0x000000ffff0c7224 */ /* 0x001fc600078e0018 */
[----:B------:R-:W-:Y:S01]  /*de30*/  MOV R13, R25 ;  /* 0x00000019000d7202 */ /* 0x000fe20000000f00 */
[----:B------:R-:W-:Y:S06]  /*de40*/  @P0 BRA `(.L_x_2067) ;  /* 0xfffffffc00940947 */ /* 0x000fec000383ffff */
[----:B------:R-:W-:Y:S05]  /*de50*/  BSYNC.RECONVERGENT B2 ;  /* 0x0000000000027941 */ /* 0x000fea0003800200 */
.L_x_2066:
[----:B------:R-:W-:-:S07]  /*de60*/  IMAD.MOV.U32 R19, RZ, RZ, R0 ;  /* 0x000000ffff137224 */ /* 0x000fce00078e0000 */
.L_x_2065:
[----:B------:R-:W-:Y:S05]  /*de70*/  BSYNC.RECONVERGENT B1 ;  /* 0x0000000000017941 */ /* 0x000fea0003800200 */
.L_x_2064:
[----:B------:R-:W-:Y:S02]  /*de80*/  LOP3.LUT P0, R23, R4, 0x3f, RZ, 0xc0, !PT ;  /* 0x0000003f04177812 */ /* 0x000fe4000780c0ff */
[----:B------:R-:W-:-:S05]  /*de90*/  IADD3 R0, PT, PT, R3, R19, RZ ;  /* 0x0000001303007210 */ /* 0x000fca0007ffe0ff */
[----:B------:R-:W-:-:S05]  /*dea0*/  IMAD.U32 R25, R0, 0x8, R1 ;  /* 0x0000000800197824 */ /* 0x000fca00078e0001 */
[----:B------:R0:W-:Y:S04]  /*deb0*/  STL.64 [R25+-0x78], R12 ;  /* 0xffff880c19007387 */ /* 0x0001e80000100a00 */
[----:B------:R-:W2:Y:S04]  /*dec0*/  @P0 LDL.64 R10, [R1+0x8] ;  /* 0x00000800010a0983 */ /* 0x000ea80000100a00 */
[----:B------:R-:W3:Y:S04]  /*ded0*/  LDL.64 R8, [R1+0x10] ;  /* 0x0000100001087983 */ /* 0x000ee80000100a00 */
[----:B------:R-:W4:Y:S01]  /*dee0*/  LDL.64 R6, [R1+0x18] ;  /* 0x0000180001067983 */ /* 0x000f220000100a00 */
[----:B------:R-:W-:Y:S01]  /*def0*/  @P0 LOP3.LUT R0, R23, 0x3f, RZ, 0x3c, !PT ;  /* 0x0000003f17000812 */ /* 0x000fe200078e3cff */
[----:B------:R-:W-:Y:S01]  /*df00*/  BSSY.RECONVERGENT B1, `(.L_x_2068) ;  /* 0x0000034000017945 */ /* 0x000fe20003800200 */
[----:B--2---:R-:W-:-:S02]  /*df10*/  @P0 SHF.R.U64 R3, R10, 0x1, R11 ;  /* 0x000000010a030819 */ /* 0x004fc4000000120b */
[----:B------:R-:W-:Y:S02]  /*df20*/  @P0 SHF.R.U32.HI R11, RZ, 0x1, R11 ;  /* 0x00000001ff0b0819 */ /* 0x000fe4000001160b */
[--C-:B---3--:R-:W-:Y:S02]  /*df30*/  @P0 SHF.R.U32.HI R21, RZ, 0x1, R9.reuse ;  /* 0x00000001ff150819 */ /* 0x108fe40000011609 */
[C-C-:B------:R-:W-:Y:S02]  /*df40*/  @P0 SHF.R.U64 R19, R8.reuse, 0x1, R9.reuse ;  /* 0x0000000108130819 */ /* 0x140fe40000001209 */
[CC--:B------:R-:W-:Y:S02]  /*df50*/  @P0 SHF.L.U64.HI R15, R8.reuse, R23.reuse, R9 ;  /* 0x00000017080f0219 */ /* 0x0c0fe40000010209 */
[----:B------:R-:W-:Y:S02]  /*df60*/  @P0 SHF.L.U32 R10, R8, R23, RZ ;  /* 0x00000017080a0219 */ /* 0x000fe400000006ff */
[----:B------:R-:W-:-:S02]  /*df70*/  @P0 SHF.R.U64 R3, R3, R0, R11 ;  /* 0x0000000003030219 */ /* 0x000fc4000000120b */
[-C--:B------:R-:W-:Y:S02]  /*df80*/  @P0 SHF.R.U32.HI R4, RZ, R0.reuse, R11 ;  /* 0x00000000ff040219 */ /* 0x080fe4000001160b */
[----:B----4-:R-:W-:Y:S02]  /*df90*/  @P0 SHF.L.U32 R11, R6, R23, RZ ;  /* 0x00000017060b0219 */ /* 0x010fe400000006ff */
[----:B0-----:R-:W-:Y:S02]  /*dfa0*/  @P0 SHF.R.U64 R12, R19, R0, R21 ;  /* 0x00000000130c0219 */ /* 0x001fe40000001215 */
[----:B------:R-:W-:Y:S02]  /*dfb0*/  @P0 LOP3.LUT R8, R10, R3, RZ, 0xfc, !PT ;  /* 0x000000030a080212 */ /* 0x000fe400078efcff */
[----:B------:R-:W-:Y:S02]  /*dfc0*/  @P0 LOP3.LUT R9, R15, R4, RZ, 0xfc, !PT ;  /* 0x000000040f090212 */ /* 0x000fe400078efcff */
[----:B------:R-:W-:-:S02]  /*dfd0*/  @P0 SHF.L.U64.HI R23, R6, R23, R7 ;  /* 0x0000001706170219 */ /* 0x000fc40000010207 */
[----:B------:R-:W-:Y:S02]  /*dfe0*/  @P0 SHF.R.U32.HI R0, RZ, R0, R21 ;  /* 0x00000000ff000219 */ /* 0x000fe40000011615 */
[----:B------:R-:W-:Y:S02]  /*dff0*/  @P0 LOP3.LUT R6, R11, R12, RZ, 0xfc, !PT ;  /* 0x0000000c0b060212 */ /* 0x000fe400078efcff */
[C---:B------:R-:W-:Y:S02]  /*e000*/  SHF.L.U32 R4, R8.reuse, 0x2, RZ ;  /* 0x0000000208047819 */ /* 0x040fe400000006ff */
[----:B------:R-:W-:Y:S02]  /*e010*/  SHF.L.U64.HI R13, R8, 0x2, R9 ;  /* 0x00000002080d7819 */ /* 0x000fe40000010209 */
[----:B------:R-:W-:Y:S02]  /*e020*/  @P0 LOP3.LUT R7, R23, R0, RZ, 0xfc, !PT ;  /* 0x0000000017070212 */ /* 0x000fe400078efcff */
[----:B------:R-:W-:-:S02]  /*e030*/  SHF.L.W.U32.HI R9, R9, 0x2, R6 ;  /* 0x0000000209097819 */ /* 0x000fc40000010e06 */
[----:B------:R-:W-:Y:S02]  /*e040*/  IADD3 RZ, P0, PT, RZ, -R4, RZ ;  /* 0x80000004ffff7210 */ /* 0x000fe40007f1e0ff */
[----:B------:R-:W-:Y:S02]  /*e050*/  LOP3.LUT R0, RZ, R13, RZ, 0x33, !PT ;  /* 0x0000000dff007212 */ /* 0x000fe400078e33ff */
[----:B------:R-:W-:Y:S02]  /*e060*/  SHF.L.W.U32.HI R6, R6, 0x2, R7 ;  /* 0x0000000206067819 */ /* 0x000fe40000010e07 */
[----:B------:R-:W-:Y:S02]  /*e070*/  LOP3.LUT R3, RZ, R9, RZ, 0x33, !PT ;  /* 0x00000009ff037212 */ /* 0x000fe400078e33ff */
[----:B------:R-:W-:Y:S02]  /*e080*/  IADD3.X R8, P0, PT, RZ, R0, RZ, P0, !PT ;  /* 0x00000000ff087210 */ /* 0x000fe4000071e4ff */
[----:B------:R-:W-:-:S02]  /*e090*/  LOP3.LUT R0, RZ, R6, RZ, 0x33, !PT ;  /* 0x00000006ff007212 */ /* 0x000fc400078e33ff */
[----:B------:R-:W-:Y:S02]  /*e0a0*/  IADD3.X R10, P1, PT, RZ, R3, RZ, P0, !PT ;  /* 0x00000003ff0a7210 */ /* 0x000fe4000073e4ff */
[----:B------:R-:W-:-:S03]  /*e0b0*/  ISETP.GT.U32.AND P2, PT, R9, -0x1, PT ;  /* 0xffffffff0900780c */ /* 0x000fc60003f44070 */
[----:B------:R-:W-:Y:S01]  /*e0c0*/  IMAD.X R3, RZ, RZ, R0, P1 ;  /* 0x000000ffff037224 */ /* 0x000fe200008e0600 */
[----:B------:R-:W-:-:S04]  /*e0d0*/  ISETP.GT.AND.EX P0, PT, R6, -0x1, PT, P2 ;  /* 0xffffffff0600780c */ /* 0x000fc80003f04320 */
[----:B------:R-:W-:Y:S02]  /*e0e0*/  SEL R0, R6, R3, P0 ;  /* 0x0000000306007207 */ /* 0x000fe40000000000 */
[----:B------:R-:W-:Y:S02]  /*e0f0*/  SEL R9, R9, R10, P0 ;  /* 0x0000000a09097207 */ /* 0x000fe40000000000 */
[----:B------:R-:W-:Y:S02]  /*e100*/  ISETP.NE.U32.AND P1, PT, R0, RZ, PT ;  /* 0x000000ff0000720c */ /* 0x000fe40003f25070 */
[----:B------:R-:W-:Y:S02]  /*e110*/  SEL R13, R13, R8, P0 ;  /* 0x000000080d0d7207 */ /* 0x000fe40000000000 */
[----:B------:R-:W-:Y:S01]  /*e120*/  SEL R10, R9, R0, !P1 ;  /* 0x00000000090a7207 */ /* 0x000fe20004800000 */
[----:B------:R-:W-:-:S05]  /*e130*/  @!P0 IMAD.MOV R4, RZ, RZ, -R4 ;  /* 0x000000ffff048224 */ /* 0x000fca00078e0a04 */
[----:B------:R-:W0:Y:S02]  /*e140*/  FLO.U32 R10, R10 ;  /* 0x0000000a000a7300 */ /* 0x000e2400000e0000 */
[C---:B0-----:R-:W-:Y:S02]  /*e150*/  IADD3 R11, PT, PT, -R10.reuse, 0x1f, RZ ;  /* 0x0000001f0a0b7810 */ /* 0x041fe40007ffe1ff */
[----:B------:R-:W-:Y:S02]  /*e160*/  IADD3 R3, PT, PT, -R10, 0x3f, RZ ;  /* 0x0000003f0a037810 */ /* 0x000fe40007ffe1ff */
[----:B------:R-:W-:-:S04]  /*e170*/  @P1 IADD3 R3, PT, PT, R11, RZ, RZ ;  /* 0x000000ff0b031210 */ /* 0x000fc80007ffe0ff */
[----:B------:R-:W-:-:S13]  /*e180*/  ISETP.NE.AND P1, PT, R3, RZ, PT ;  /* 0x000000ff0300720c */ /* 0x000fda0003f25270 */
[----:B------:R-:W-:Y:S05]  /*e190*/  @!P1 BRA `(.L_x_2069) ;  /* 0x0000000000289947 */ /* 0x000fea0003800000 */
[--C-:B------:R-:W-:Y:S02]  /*e1a0*/  SHF.R.U64 R11, R4, 0x1, R13.reuse ;  /* 0x00000001040b7819 */ /* 0x100fe4000000120d */
[C---:B------:R-:W-:Y:S02]  /*e1b0*/  LOP3.LUT R4, R3.reuse, 0x3f, RZ, 0xc0, !PT ;  /* 0x0000003f03047812 */ /* 0x040fe400078ec0ff */
[----:B------:R-:W-:Y:S02]  /*e1c0*/  SHF.R.U32.HI R13, RZ, 0x1, R13 ;  /* 0x00000001ff0d7819 */ /* 0x000fe4000001160d */
[----:B------:R-:W-:Y:S02]  /*e1d0*/  LOP3.LUT R8, R3, 0x3f, RZ, 0xc, !PT ;  /* 0x0000003f03087812 */ /* 0x000fe400078e0cff */
[CC--:B------:R-:W-:Y:S02]  /*e1e0*/  SHF.L.U64.HI R15, R9.reuse, R4.reuse, R0 ;  /* 0x00000004090f7219 */ /* 0x0c0fe40000010200 */
[----:B------:R-:W-:-:S02]  /*e1f0*/  SHF.L.U32 R4, R9, R4, RZ ;  /* 0x0000000409047219 */ /* 0x000fc400000006ff */
[-CC-:B------:R-:W-:Y:S02]  /*e200*/  SHF.R.U64 R9, R11, R8.reuse, R13.reuse ;  /* 0x000000080b097219 */ /* 0x180fe4000000120d */
[----:B------:R-:W-:Y:S02]  /*e210*/  SHF.R.U32.HI R0, RZ, R8, R13 ;  /* 0x00000008ff007219 */ /* 0x000fe4000001160d */
[----:B------:R-:W-:Y:S02]  /*e220*/  LOP3.LUT R9, R4, R9, RZ, 0xfc, !PT ;  /* 0x0000000904097212 */ /* 0x000fe400078efcff */
[----:B------:R-:W-:-:S07]  /*e230*/  LOP3.LUT R0, R15, R0, RZ, 0xfc, !PT ;  /* 0x000000000f007212 */ /* 0x000fce00078efcff */
.L_x_2069:
[----:B------:R-:W-:Y:S05]  /*e240*/  BSYNC.RECONVERGENT B1 ;  /* 0x0000000000017941 */ /* 0x000fea0003800200 */
.L_x_2068:
[----:B------:R-:W-:Y:S01]  /*e250*/  IMAD.WIDE.U32 R10, R9, 0x2168c235, RZ ;  /* 0x2168c235090a7825 */ /* 0x000fe200078e00ff */
[----:B------:R-:W-:-:S03]  /*e260*/  SHF.R.U32.HI R7, RZ, 0x1e, R7 ;  /* 0x0000001eff077819 */ /* 0x000fc60000011607 */
[----:B------:R-:W-:Y:S01]  /*e270*/  IMAD.MOV.U32 R13, RZ, RZ, RZ ;  /* 0x000000ffff0d7224 */ /* 0x000fe200078e00ff */
[----:B------:R-:W-:Y:S01]  /*e280*/  MOV R12, R11 ;  /* 0x0000000b000c7202 */ /* 0x000fe20000000f00 */
[----:B------:R-:W-:Y:S01]  /*e290*/  IMAD.HI.U32 R4, R0, -0x36f0255e, RZ ;  /* 0xc90fdaa200047827 */ /* 0x000fe200078e00ff */
[----:B------:R-:W-:Y:S02]  /*e2a0*/  IADD3 RZ, P1, PT, R10, R10, RZ ;  /* 0x0000000a0aff7210 */ /* 0x000fe40007f3e0ff */
[----:B------:R-:W-:Y:S01]  /*e2b0*/  LEA.HI R6, R6, R7, RZ, 0x1 ;  /* 0x0000000706067211 */ /* 0x000fe200078f08ff */
[----:B------:R-:W-:-:S04]  /*e2c0*/  IMAD.WIDE.U32 R8, R9, -0x36f0255e, R12 ;  /* 0xc90fdaa209087825 */ /* 0x000fc800078e000c */
[C---:B------:R-:W-:Y:S02]  /*e2d0*/  IMAD R11, R0.reuse, -0x36f0255e, RZ ;  /* 0xc90fdaa2000b7824 */ /* 0x040fe400078e02ff */
[----:B------:R-:W-:-:S05]  /*e2e0*/  IMAD.WIDE.U32 R8, P2, R0, 0x2168c235, R8 ;  /* 0x2168c23500087825 */ /* 0x000fca0007840008 */
[----:B------:R-:W-:Y:S02]  /*e2f0*/  IADD3.X R0, PT, PT, R4, RZ, RZ, P2, !PT ;  /* 0x000000ff04007210 */ /* 0x000fe400017fe4ff */
[----:B------:R-:W-:Y:S02]  /*e300*/  IADD3 R4, P2, PT, R11, R9, RZ ;  /* 0x000000090b047210 */ /* 0x000fe40007f5e0ff */
[----:B------:R-:W-:Y:S02]  /*e310*/  IADD3.X RZ, P1, PT, R8, R8, RZ, P1, !PT ;  /* 0x0000000808ff7210 */ /* 0x000fe40000f3e4ff */
[C---:B------:R-:W-:Y:S01]  /*e320*/  ISETP.GT.U32.AND P3, PT, R4.reuse, RZ, PT ;  /* 0x000000ff0400720c */ /* 0x040fe20003f64070 */
[----:B------:R-:W-:Y:S01]  /*e330*/  IMAD.X R0, RZ, RZ, R0, P2 ;  /* 0x000000ffff007224 */ /* 0x000fe200010e0600 */
[----:B------:R-:W-:-:S04]  /*e340*/  IADD3.X R9, P2, PT, R4, R4, RZ, P1, !PT ;  /* 0x0000000404097210 */ /* 0x000fc80000f5e4ff */
[C---:B------:R-:W-:Y:S02]  /*e350*/  ISETP.GT.AND.EX P1, PT, R0.reuse, RZ, PT, P3 ;  /* 0x000000ff0000720c */ /* 0x040fe40003f24330 */
[----:B------:R-:W-:Y:S02]  /*e360*/  IADD3.X R11, PT, PT, R0, R0, RZ, P2, !PT ;  /* 0x00000000000b7210 */ /* 0x000fe400017fe4ff */
[----:B------:R-:W-:Y:S02]  /*e370*/  SEL R9, R9, R4, P1 ;  /* 0x0000000409097207 */ /* 0x000fe40000800000 */
[----:B------:R-:W-:Y:S02]  /*e380*/  SEL R11, R11, R0, P1 ;  /* 0x000000000b0b7207 */ /* 0x000fe40000800000 */
[----:B------:R-:W-:Y:S02]  /*e390*/  IADD3 R10, P2, PT, R9, 0x1, RZ ;  /* 0x00000001090a7810 */ /* 0x000fe40007f5e0ff */
[----:B------:R-:W-:-:S02]  /*e3a0*/  SEL R0, RZ, 0xffffffff, !P1 ;  /* 0xffffffffff007807 */ /* 0x000fc40004800000 */
[----:B------:R-:W-:Y:S01]  /*e3b0*/  LOP3.LUT P1, R5, R5, 0x80000000, RZ, 0xc0, !PT ;  /* 0x8000000005057812 */ /* 0x000fe2000782c0ff */
[----:B------:R-:W-:Y:S01]  /*e3c0*/  IMAD.X R9, RZ, RZ, R11, P2 ;  /* 0x000000ffff097224 */ /* 0x000fe200010e060b */
[----:B------:R-:W-:Y:S02]  /*e3d0*/  IADD3 R0, PT, PT, R0, -R3, RZ ;  /* 0x8000000300007210 */ /* 0x000fe40007ffe0ff */
[----:B------:R-:W-:Y:S02]  /*e3e0*/  @!P0 LOP3.LUT R5, R5, 0x80000000, RZ, 0x3c, !PT ;  /* 0x8000000005058812 */ /* 0x000fe400078e3cff */
[----:B------:R-:W-:Y:S01]  /*e3f0*/  SHF.R.U64 R10, R10, 0xa, R9 ;  /* 0x0000000a0a0a7819 */ /* 0x000fe20000001209 */
[----:B------:R-:W-:-:S03]  /*e400*/  IMAD.SHL.U32 R0, R0, 0x100000, RZ ;  /* 0x0010000000007824 */ /* 0x000fc600078e00ff */
[----:B------:R-:W-:-:S03]  /*e410*/  IADD3 R10, P2, PT, R10, 0x1, RZ ;  /* 0x000000010a0a7810 */ /* 0x000fc60007f5e0ff */
[----:B------:R-:W-:Y:S02]  /*e420*/  @P1 IADD3 R6, PT, PT, -R6, RZ, RZ ;  /* 0x000000ff06061210 */ /* 0x000fe40007ffe1ff */
[----:B------:R-:W-:-:S04]  /*e430*/  LEA.HI.X R9, R9, RZ, RZ, 0x16, P2 ;  /* 0x000000ff09097211 */ /* 0x000fc800010fb4ff */
[--C-:B------:R-:W-:Y:S02]  /*e440*/  SHF.R.U64 R10, R10, 0x1, R9.reuse ;  /* 0x000000010a0a7819 */ /* 0x100fe40000001209 */
[----:B------:R-:W-:Y:S02]  /*e450*/  SHF.R.U32.HI R3, RZ, 0x1, R9 ;  /* 0x00000001ff037819 */ /* 0x000fe40000011609 */
[----:B------:R-:W-:-:S04]  /*e460*/  IADD3 R10, P2, P3, RZ, RZ, R10 ;  /* 0x000000ffff0a7210 */ /* 0x000fc80007b5e00a */
[----:B------:R-:W-:-:S04]  /*e470*/  IADD3.X R0, PT, PT, R0, 0x3fe00000, R3, P2, P3 ;  /* 0x3fe0000000007810 */ /* 0x000fc800017e6403 */
[----:B------:R-:W-:-:S07]  /*e480*/  LOP3.LUT R11, R0, R5, RZ, 0xfc, !PT ;  /* 0x00000005000b7212 */ /* 0x000fce00078efcff */
.L_x_2063:
[----:B------:R-:W-:Y:S02]  /*e490*/  HFMA2 R15, -RZ, RZ, 0, 0 ;  /* 0x00000000ff0f7431 */ /* 0x000fe400000001ff */
[----:B------:R-:W-:Y:S02]  /*e4a0*/  IMAD.MOV.U32 R0, RZ, RZ, R6 ;  /* 0x000000ffff007224 */ /* 0x000fe400078e0006 */
[----:B------:R-:W-:Y:S05]  /*e4b0*/  RET.REL.NODEC R14 `(_ZN2at6native18elementwise_kernelILi128ELi4EZNS0_15gpu_kernel_implIZZZNS0_15sin_kernel_cudaERNS_18TensorIteratorBaseEENKUlvE0_clEvENKUlvE_clEvEUldE_EEvS4_RKT_EUliE_EEviT1_) ;  /* 0xffffff180ed07950 */ /* 0x000fea0003c3ffff */
.L_x_2070:
        /* <DEDUP_REMOVED lines=12> */
.L_x_2655:


//--------------------- .text._ZN2at6native27unrolled_elementwise_kernelIZZZNS0_15sin_kernel_cudaERNS_18TensorIteratorBaseEENKUlvE0_clEvENKUlvE_clEvEUldE_St5arrayIPcLm2EELi4E23TrivialOffsetCalculatorILi1EjESB_NS0_6memory12LoadWithCastILi1EEENSC_13StoreWithCastILi1EEEEEviT_T0_T2_T3_T4_T5_ --------------------------
	.section	.text._ZN2at6native27unrolled_elementwise_kernelIZZZNS0_15sin_kernel_cudaERNS_18TensorIteratorBaseEENKUlvE0_clEvENKUlvE_clEvEUldE_St5arrayIPcLm2EELi4E23TrivialOffsetCalculatorILi1EjESB_NS0_6memory12LoadWithCastILi1EEENSC_13StoreWithCastILi1EEEEEviT_T0_T2_T3_T4_T5_,"ax",@progbits
	.align	128
        .global         _ZN2at6native27unrolled_elementwise_kernelIZZZNS0_15sin_kernel_cudaERNS_18TensorIteratorBaseEENKUlvE0_clEvENKUlvE_clEvEUldE_St5arrayIPcLm2EELi4E23TrivialOffsetCalculatorILi1EjESB_NS0_6memory12LoadWithCastILi1EEENSC_13StoreWithCastILi1EEEEEviT_T0_T2_T3_T4_T5_
        .type           _ZN2at6native27unrolled_elementwise_kernelIZZZNS0_15sin_kernel_cudaERNS_18TensorIteratorBaseEENKUlvE0_clEvENKUlvE_clEvEUldE_St5arrayIPcLm2EELi4E23TrivialOffsetCalculatorILi1EjESB_NS0_6memory12LoadWithCastILi1EEENSC_13StoreWithCastILi1EEEEEviT_T0_T2_T3_T4_T5_,@function
        .size           _ZN2at6native27unrolled_elementwise_kernelIZZZNS0_15sin_kernel_cudaERNS_18TensorIteratorBaseEENKUlvE0_clEvENKUlvE_clEvEUldE_St5arrayIPcLm2EELi4E23TrivialOffsetCalculatorILi1EjESB_NS0_6memory12LoadWithCastILi1EEENSC_13StoreWithCastILi1EEEEEviT_T0_T2_T3_T4_T5_,(.L_x_2656 - _ZN2at6native27unrolled_elementwise_kernelIZZZNS0_15sin_kernel_cudaERNS_18TensorIteratorBaseEENKUlvE0_clEvENKUlvE_clEvEUldE_St5arrayIPcLm2EELi4E23TrivialOffsetCalculatorILi1EjESB_NS0_6memory12LoadWithCastILi1EEENSC_13StoreWithCastILi1EEEEEviT_T0_T2_T3_T4_T5_)
        .other          _ZN2at6native27unrolled_elementwise_kernelIZZZNS0_15sin_kernel_cudaERNS_18TensorIteratorBaseEENKUlvE0_clEvENKUlvE_clEvEUldE_St5arrayIPcLm2EELi4E23TrivialOffsetCalculatorILi1EjESB_NS0_6memory12LoadWithCastILi1EEENSC_13StoreWithCastILi1EEEEEviT_T0_T2_T3_T4_T5_,@"STO_CUDA_ENTRY STV_DEFAULT"
_ZN2at6native27unrolled_elementwise_kernelIZZZNS0_15sin_kernel_cudaERNS_18TensorIteratorBaseEENKUlvE0_clEvENKUlvE_clEvEUldE_St5arrayIPcLm2EELi4E23TrivialOffsetCalculatorILi1EjESB_NS0_6memory12LoadWithCastILi1EEENSC_13StoreWithCastILi1EEEEEviT_T0_T2_T3_T4_T5_:
.text._ZN2at6native27unrolled_elementwise_kernelIZZZNS0_15sin_kernel_cudaERNS_18TensorIteratorBaseEENKUlvE0_clEvENKUlvE_clEvEUldE_St5arrayIPcLm2EELi4E23TrivialOffsetCalculatorILi1EjESB_NS0_6memory12LoadWithCastILi1EEENSC_13StoreWithCastILi1EEEEEviT_T0_T2_T3_T4_T5_:
[----:B------:R-:W0:Y:S01]  /*0000*/  LDC R1, c[0x0][0x37c] ;  /* 0x0000df00ff017b82 */ /* 0x000e220000000800 */
[----:B------:R-:W1:Y:S07]  /*0010*/  S2R R2, SR_CTAID.X ;  /* 0x0000000000027919 */ /* 0x000e6e0000002500 */
[----:B------:R-:W1:Y:S01]  /*0020*/  LDC R3, c[0x0][0x380] ;  /* 0x0000e000ff037b82 */ /* 0x000e620000000800 */
[----:B------:R-:W2:Y:S01]  /*0030*/  LDCU.64 UR36, c[0x0][0x358] ;  /* 0x00006b00ff2477ac */ /* 0x000ea20008000a00 */
[----:B------:R-:W-:Y:S01]  /*0040*/  BSSY.RECONVERGENT B6, `(.L_x_2071) ;  /* 0x00000fc000067945 */ /* 0x000fe20003800200 */
[----:B------:R-:W3:Y:S01]  /*0050*/  S2R R29, SR_TID.X ;  /* 0x00000000001d7919 */ /* 0x000ee20000002100 */
[----:B0-----:R-:W-:Y:S01]  /*0060*/  VIADD R1, R1, 0xffffffd8 ;  /* 0xffffffd801017836 */ /* 0x001fe20000000000 */
[----:B------:R-:W0:Y:S01]  /*0070*/  LDCU.U8 UR38, c[0x0][0x39c] ;  /* 0x00007380ff2677ac */ /* 0x000e220008000000 */
[----:B------:R-:W-:Y:S01]  /*0080*/  CS2R R26, SRZ ;  /* 0x00000000001a7805 */ /* 0x000fe2000001ff00 */
[----:B-1----:R-:W-:-:S02]  /*0090*/  IMAD R18, R2, -0x200, R3 ;  /* 0xfffffe0002127824 */ /* 0x002fc400078e0203 */
[----:B---3--:R-:W-:-:S03]  /*00a0*/  IMAD.MOV.U32 R19, RZ, RZ, R29 ;  /* 0x000000ffff137224 */ /* 0x008fc600078e001d */
[----:B------:R-:W-:-:S13]  /*00b0*/  ISETP.GE.AND P0, PT, R29, R18, PT ;  /* 0x000000121d00720c */ /* 0x000fda0003f06270 */
[----:B0-2---:R-:W-:Y:S05]  /*00c0*/  @P0 BRA `(.L_x_2072) ;  /* 0x0000000c00cc0947 */ /* 0x005fea0003800000 */
        /* <DEDUP_REMOVED lines=21> */
.L_x_2077:
[----:B------:R-:W2:Y:S02]  /*0220*/  LDG.E.U8 R4, desc[UR36][R4.64] ;  /* 0x0000002404047981 */ /* 0x000ea4000c1e1100 */
[----:B--2---:R0:W1:Y:S01]  /*0230*/  I2F.F64.U16 R26, R4 ;  /* 0x00000004001a7312 */ /* 0x0040620000101800 */
[----:B------:R-:W-:Y:S05]  /*0240*/  BRA `(.L_x_2079) ;  /* 0x0000000c00647947 */ /* 0x000fea0003800000 */
.L_x_2076:
        /* <DEDUP_REMOVED lines=9> */
.L_x_2081:
[----:B------:R-:W2:Y:S02]  /*02e0*/  LDG.E R4, desc[UR36][R4.64] ;  /* 0x0000002404047981 */ /* 0x000ea4000c1e1900 */
[----:B--2---:R1:W2:Y:S01]  /*02f0*/  I2F.F64 R26, R4 ;  /* 0x00000004001a7312 */ /* 0x0042a20000201c00 */
[----:B------:R-:W-:Y:S05]  /*0300*/  BRA `(.L_x_2079) ;  /* 0x0000000c00347947 */ /* 0x000fea0003800000 */
.L_x_2080:
[----:B------:R-:W2:Y:S02]  /*0310*/  LDG.E.U16 R4, desc[UR36][R4.64] ;  /* 0x0000002404047981 */ /* 0x000ea4000c1e1500 */
[----:B--2---:R3:W4:Y:S01]  /*0320*/  I2F.F64.S16 R26, R4 ;  /* 0x00000004001a7312 */ /* 0x0047220000101c00 */
[----:B------:R-:W-:Y:S05]  /*0330*/  BRA `(.L_x_2079) ;  /* 0x0000000c00287947 */ /* 0x000fea0003800000 */
.L_x_2075:
        /* <DEDUP_REMOVED lines=10> */
.L_x_2083:
[----:B------:R-:W2:Y:S02]  /*03e0*/  LDG.E.U16 R0, desc[UR36][R4.64] ;  /* 0x0000002404007981 */ /* 0x000ea4000c1e1500 */
[----:B--2---:R-:W-:-:S05]  /*03f0*/  HADD2.F32 R0, -RZ, R0.H0_H0 ;  /* 0x20000000ff007230 */ /* 0x004fca0000004100 */
[----:B------:R-:W-:-:S04]  /*0400*/  FMUL.FTZ R0, R0, 1 ;  /* 0x3f80000000007820 */ /* 0x000fc80000410000 */
[----:B------:R0:W1:Y:S01]  /*0410*/  F2F.F64.F32 R26, R0 ;  /* 0x00000000001a7310 */ /* 0x0000620000201800 */
[----:B------:R-:W-:Y:S05]  /*0420*/  BRA `(.L_x_2079) ;  /* 0x0000000800ec7947 */ /* 0x000fea0003800000 */
.L_x_2082:
        /* <DEDUP_REMOVED lines=10> */
.L_x_2085:
[----:B------:R-:W2:Y:S02]  /*04d0*/  LDG.E.U16 R4, desc[UR36][R4.64] ;  /* 0x0000002404047981 */ /* 0x000ea4000c1e1500 */
[----:B--2---:R-:W-:-:S05]  /*04e0*/  HADD2.F32 R0, -RZ, R4.H0_H0 ;  /* 0x20000004ff007230 */ /* 0x004fca0000004100 */
[----:B------:R-:W-:-:S04]  /*04f0*/  FMUL.FTZ R0, R0, 1 ;  /* 0x3f80000000007820 */ /* 0x000fc80000410000 */
[----:B------:R0:W1:Y:S01]  /*0500*/  F2F.F64.F32 R26, R0 ;  /* 0x00000000001a7310 */ /* 0x0000620000201800 */
[----:B------:R-:W-:Y:S05]  /*0510*/  BRA `(.L_x_2079) ;  /* 0x0000000800b07947 */ /* 0x000fea0003800000 */
.L_x_2084:
[----:B------:R0:W5:Y:S01]  /*0520*/  LDG.E.64 R26, desc[UR36][R4.64] ;  /* 0x00000024041a7981 */ /* 0x000162000c1e1b00 */
[----:B------:R-:W-:Y:S05]  /*0530*/  BRA `(.L_x_2079) ;  /* 0x0000000800a87947 */ /* 0x000fea0003800000 */
.L_x_2074:
        /* <DEDUP_REMOVED lines=13> */
.L_x_2088:
[----:B------:R0:W5:Y:S01]  /*0610*/  LDG.E.64 R26, desc[UR36][R4.64] ;  /* 0x00000024041a7981 */ /* 0x000162000c1e1b00 */
[----:B------:R-:W-:Y:S05]  /*0620*/  BRA `(.L_x_2079) ;  /* 0x00000008006c7947 */ /* 0x000fea0003800000 */
.L_x_2087:
        /* <DEDUP_REMOVED lines=27> */
.L_x_2090:
        /* <DEDUP_REMOVED lines=15> */
.L_x_2089:
[----:B------:R-:W2:Y:S02]  /*08d0*/  LDG.E.U16 R0, desc[UR36][R4.64] ;  /* 0x0000002404007981 */ /* 0x000ea4000c1e1500 */
[----:B--2---:R-:W-:-:S04]  /*08e0*/  IMAD.U32 R0, R0, 0x10000, RZ ;  /* 0x0001000000007824 */ /* 0x004fc800078e00ff */
[----:B------:R-:W-:-:S04]  /*08f0*/  FMUL.FTZ R0, R0, 1 ;  /* 0x3f80000000007820 */ /* 0x000fc80000410000 */
[----:B------:R0:W1:Y:S01]  /*0900*/  F2F.F64.F32 R26, R0 ;  /* 0x00000000001a7310 */ /* 0x0000620000201800 */
[----:B------:R-:W-:Y:S05]  /*0910*/  BRA `(.L_x_2079) ;  /* 0x0000000400b07947 */ /* 0x000fea0003800000 */
.L_x_2086:
        /* <DEDUP_REMOVED lines=11> */
.L_x_2093:
        /* <DEDUP_REMOVED lines=21> */
.L_x_2095:
[----:B------:R-:W-:Y:S05]  /*0b20*/  BSYNC.RECONVERGENT B0 ;  /* 0x0000000000007941 */ /* 0x000fea0003800200 */
.L_x_2094:
[----:B------:R-:W-:Y:S01]  /*0b30*/  IMAD.SHL.U32 R0, R0, 0x100000, RZ ;  /* 0x0010000000007824 */ /* 0x000fe200078e00ff */
[----:B------:R-:W-:-:S04]  /*0b40*/  LEA R3, R3, 0x3b800000, 0x17 ;  /* 0x3b80000003037811 */ /* 0x000fc800078eb8ff */
[----:B------:R-:W-:-:S05]  /*0b50*/  LOP3.LUT R0, R3, R0, R7, 0xfe, !PT ;  /* 0x0000000003007212 */ /* 0x000fca00078efe07 */
[----:B------:R-:W-:-:S04]  /*0b60*/  FMUL.FTZ R0, R0, 1 ;  /* 0x3f80000000007820 */ /* 0x000fc80000410000 */
[----:B------:R0:W1:Y:S01]  /*0b70*/  F2F.F64.F32 R26, R0 ;  /* 0x00000000001a7310 */ /* 0x0000620000201800 */
[----:B------:R-:W-:Y:S05]  /*0b80*/  BRA `(.L_x_2079) ;  /* 0x0000000400147947 */ /* 0x000fea0003800000 */
.L_x_2092:
        /* <DEDUP_REMOVED lines=21> */
.L_x_2097:
[----:B------:R-:W-:Y:S05]  /*0ce0*/  BSYNC.RECONVERGENT B0 ;  /* 0x0000000000007941 */ /* 0x000fea0003800200 */
.L_x_2096:
[----:B------:R-:W-:Y:S01]  /*0cf0*/  IMAD.SHL.U32 R0, R0, 0x200000, RZ ;  /* 0x0020000000007824 */ /* 0x000fe200078e00ff */
[----:B------:R-:W-:-:S04]  /*0d00*/  LEA R3, R3, 0x37800000, 0x17 ;  /* 0x3780000003037811 */ /* 0x000fc800078eb8ff */
[----:B------:R-:W-:-:S05]  /*0d10*/  LOP3.LUT R0, R3, R0, R7, 0xfe, !PT ;  /* 0x0000000003007212 */ /* 0x000fca00078efe07 */
[----:B------:R-:W-:-:S04]  /*0d20*/  FMUL.FTZ R0, R0, 1 ;  /* 0x3f80000000007820 */ /* 0x000fc80000410000 */
[----:B------:R0:W1:Y:S01]  /*0d30*/  F2F.F64.F32 R26, R0 ;  /* 0x00000000001a7310 */ /* 0x0000620000201800 */
[----:B------:R-:W-:Y:S05]  /*0d40*/  BRA `(.L_x_2079) ;  /* 0x0000000000a47947 */ /* 0x000fea0003800000 */
.L_x_2091:
[----:B------:R-:W-:-:S09]  /*0d50*/  UISETP.NE.AND UP0, UPT, UR4, 0x1c, UPT ;  /* 0x0000001c0400788c */ /* 0x000fd2000bf05270 */
[----:B------:R-:W-:Y:S05]  /*0d60*/  BRA.U !UP0, `(.L_x_2098) ;  /* 0x0000000108947547 */ /* 0x000fea000b800000 */
[----:B------:R-:W-:-:S09]  /*0d70*/  UISETP.NE.AND UP0, UPT, UR4, 0x1d, UPT ;  /* 0x0000001d0400788c */ /* 0x000fd2000bf05270 */
[----:B------:R-:W-:Y:S05]  /*0d80*/  BRA.U !UP0, `(.L_x_2099) ;  /* 0x0000000108807547 */ /* 0x000fea000b800000 */
[----:B------:R-:W-:-:S09]  /*0d90*/  UISETP.NE.AND UP0, UPT, UR4, 0x2c, UPT ;  /* 0x0000002c0400788c */ /* 0x000fd2000bf05270 */
[----:B------:R-:W-:Y:S05]  /*0da0*/  BRA.U !UP0, `(.L_x_2100) ;  /* 0x0000000108487547 */ /* 0x000fea000b800000 */
.L_x_2078:
        /* <DEDUP_REMOVED lines=16> */
.L_x_2101:
[----:B------:R-:W-:Y:S01]  /*0eb0*/  CS2R R26, SRZ ;  /* 0x00000000001a7805 */ /* 0x000fe2000001ff00 */
[----:B------:R-:W-:Y:S06]  /*0ec0*/  BRA `(.L_x_2079) ;  /* 0x0000000000447947 */ /* 0x000fec0003800000 */
.L_x_2100:
[----:B------:R-:W2:Y:S01]  /*0ed0*/  LDG.E.U8 R0, desc[UR36][R4.64] ;  /* 0x0000002404007981 */ /* 0x000ea2000c1e1100 */
[----:B------:R-:W-:Y:S02]  /*0ee0*/  IMAD.MOV.U32 R26, RZ, RZ, 0x0 ;  /* 0x00000000ff1a7424 */ /* 0x000fe400078e00ff */
[----:B------:R-:W-:Y:S01]  /*0ef0*/  IMAD.MOV.U32 R27, RZ, RZ, 0x38000000 ;  /* 0x38000000ff1b7424 */ /* 0x000fe200078e00ff */
[----:B--2---:R-:W-:-:S13]  /*0f00*/  ISETP.NE.AND P0, PT, R0, RZ, PT ;  /* 0x000000ff0000720c */ /* 0x004fda0003f05270 */
[----:B------:R-:W-:Y:S05]  /*0f10*/  @!P0 BRA `(.L_x_2079) ;  /* 0x0000000000308947 */ /* 0x000fea0003800000 */
[----:B------:R-:W-:-:S13]  /*0f20*/  ISETP.NE.AND P0, PT, R0, 0xff, PT ;  /* 0x000000ff0000780c */ /* 0x000fda0003f05270 */
[----:B------:R-:W-:Y:S02]  /*0f30*/  @P0 IMAD.SHL.U32 R0, R0, 0x800000, RZ ;  /* 0x0080000000000824 */ /* 0x000fe400078e00ff */
[----:B------:R-:W-:Y:S02]  /*0f40*/  @!P0 IMAD.MOV.U32 R26, RZ, RZ, 0x20000000 ;  /* 0x20000000ff1a8424 */ /* 0x000fe400078e00ff */
[----:B------:R-:W-:Y:S02]  /*0f50*/  @!P0 IMAD.MOV.U32 R27, RZ, RZ, 0x7ff80000 ;  /* 0x7ff80000ff1b8424 */ /* 0x000fe400078e00ff */
[----:B------:R-:W-:-:S04]  /*0f60*/  @P0 FMUL.FTZ R0, R0, 1 ;  /* 0x3f80000000000820 */ /* 0x000fc80000410000 */
[----:B------:R0:W1:Y:S01]  /*0f70*/  @P0 F2F.F64.F32 R26, R0 ;  /* 0x00000000001a0310 */ /* 0x0000620000201800 */
[----:B------:R-:W-:Y:S05]  /*0f80*/  BRA `(.L_x_2079) ;  /* 0x0000000000147947 */ /* 0x000fea0003800000 */
.L_x_2099:
[----:B------:R-:W2:Y:S02]  /*0f90*/  LDG.E.64 R26, desc[UR36][R4.64] ;  /* 0x00000024041a7981 */ /* 0x000ea4000c1e1b00 */
[----:B--2---:R-:W0:Y:S01]  /*0fa0*/  I2F.F64.U64 R26, R26 ;  /* 0x0000001a001a7312 */ /* 0x004e220000301800 */
[----:B------:R-:W-:Y:S05]  /*0fb0*/  BRA `(.L_x_2079) ;  /* 0x0000000000087947 */ /* 0x000fea0003800000 */
.L_x_2098:
[----:B------:R-:W2:Y:S02]  /*0fc0*/  LDG.E R4, desc[UR36][R4.64] ;  /* 0x0000002404047981 */ /* 0x000ea4000c1e1900 */
[----:B--2---:R0:W1:Y:S02]  /*0fd0*/  I2F.F64.U32 R26, R4 ;  /* 0x00000004001a7312 */ /* 0x0040640000201800 */
.L_x_2079:
[----:B------:R-:W-:Y:S05]  /*0fe0*/  BSYNC.RECONVERGENT B7 ;  /* 0x0000000000077941 */ /* 0x000fea0003800200 */
.L_x_2073:
[----:B------:R-:W-:-:S07]  /*0ff0*/  VIADD R29, R19, 0x80 ;  /* 0x00000080131d7836 */ /* 0x000fce0000000000 */
.L_x_2072:
[----:B------:R-:W-:Y:S05]  /*1000*/  BSYNC.RECONVERGENT B6 ;  /* 0x0000000000067941 */ /* 0x000fea0003800200 */
.L_x_2071:
[----:B------:R-:W-:Y:S01]  /*1010*/  ISETP.GE.AND P0, PT, R29, R18, PT ;  /* 0x000000121d00720c */ /* 0x000fe20003f06270 */
[----:B------:R-:W-:Y:S01]  /*1020*/  BSSY.RECONVERGENT B6, `(.L_x_2102) ;  /* 0x00000f6000067945 */ /* 0x000fe20003800200 */
[----:B------:R-:W-:-:S11]  /*1030*/  CS2R R22, SRZ ;  /* 0x0000000000167805 */ /* 0x000fd6000001ff00 */
[----:B------:R-:W-:Y:S05]  /*1040*/  @P0 BRA `(.L_x_2103) ;  /* 0x0000000c00cc0947 */ /* 0x000fea0003800000 */
[----:B01-3--:R-:W0:Y:S01]  /*1050*/  LDC.64 R4, c[0x0][0x390] ;  /* 0x0000e400ff047b82 */ /* 0x00be220000000a00 */
        /* <DEDUP_REMOVED lines=17> */
[----:B------:R-:W3:Y:S02]  /*1170*/  LDG.E.S8 R4, desc[UR36][R4.64] ;  /* 0x0000002404047981 */ /* 0x000ee4000c1e1300 */
[----:B---3--:R0:W1:Y:S01]  /*1180*/  I2F.F64.S16 R22, R4 ;  /* 0x0000000400167312 */ /* 0x0080620000101c00 */
[----:B------:R-:W-:Y:S05]  /*1190*/  BRA `(.L_x_2110) ;  /* 0x0000000c00707947 */ /* 0x000fea0003800000 */
.L_x_2108:
[----:B------:R-:W3:Y:S02]  /*11a0*/  LDG.E.U8 R4, desc[UR36][R4.64] ;  /* 0x0000002404047981 */ /* 0x000ee4000c1e1100 */
[----:B---3--:R0:W1:Y:S01]  /*11b0*/  I2F.F64.U16 R22, R4 ;  /* 0x0000000400167312 */ /* 0x0080620000101800 */
[----:B------:R-:W-:Y:S05]  /*11c0*/  BRA `(.L_x_2110) ;  /* 0x0000000c00647947 */ /* 0x000fea0003800000 */
.L_x_2107:
[----:B------:R-:W-:-:S09]  /*11d0*/  UISETP.NE.AND UP0, UPT, UR4, 0x2, UPT ;  /* 0x000000020400788c */ /* 0x000fd2000bf05270 */
[----:B------:R-:W-:Y:S05]  /*11e0*/  BRA.U !UP0, `(.L_x_2111) ;  /* 0x0000000108287547 */ /* 0x000fea000b800000 */
[----:B------:R-:W-:-:S09]  /*11f0*/  UISETP.NE.AND UP0, UPT, UR4, 0x3, UPT ;  /* 0x000000030400788c */ /* 0x000fd2000bf05270 */
[----:B------:R-:W-:Y:S05]  /*1200*/  BRA.U !UP0, `(.L_x_2112) ;  /* 0x0000000108147547 */ /* 0x000fea000b800000 */
[----:B------:R-:W-:-:S09]  /*1210*/  UISETP.NE.AND UP0, UPT, UR4, 0x4, UPT ;  /* 0x000000040400788c */ /* 0x000fd2000bf05270 */
[----:B------:R-:W-:Y:S05]  /*1220*/  BRA.U UP0, `(.L_x_2109) ;  /* 0x0000000900f07547 */ /* 0x000fea000b800000 */
[----:B------:R-:W3:Y:S02]  /*1230*/  LDG.E.64 R22, desc[UR36][R4.64] ;  /* 0x0000002404167981 */ /* 0x000ee4000c1e1b00 */
[----:B---3--:R-:W0:Y:S01]  /*1240*/  I2F.F64.S64 R22, R22 ;  /* 0x0000001600167312 */ /* 0x008e220000301c00 */
[----:B------:R-:W-:Y:S05]  /*1250*/  BRA `(.L_x_2110) ;  /* 0x0000000c00407947 */ /* 0x000fea0003800000 */
.L_x_2112:
[----:B------:R-:W3:Y:S02]  /*1260*/  LDG.E R4, desc[UR36][R4.64] ;  /* 0x0000002404047981 */ /* 0x000ee4000c1e1900 */
[----:B---3--:R0:W1:Y:S01]  /*1270*/  I2F.F64 R22, R4 ;  /* 0x0000000400167312 */ /* 0x0080620000201c00 */
[----:B------:R-:W-:Y:S05]  /*1280*/  BRA `(.L_x_2110) ;  /* 0x0000000c00347947 */ /* 0x000fea0003800000 */
.L_x_2111:
[----:B------:R-:W3:Y:S02]  /*1290*/  LDG.E.U16 R4, desc[UR36][R4.64] ;  /* 0x0000002404047981 */ /* 0x000ee4000c1e1500 */
[----:B---3--:R0:W1:Y:S01]  /*12a0*/  I2F.F64.S16 R22, R4 ;  /* 0x0000000400167312 */ /* 0x0080620000101c00 */
[----:B------:R-:W-:Y:S05]  /*12b0*/  BRA `(.L_x_2110) ;  /* 0x0000000c00287947 */ /* 0x000fea0003800000 */
.L_x_2106:
[----:B------:R-:W-:-:S09]  /*12c0*/  UISETP.GT.AND UP0, UPT, UR4, 0x6, UPT ;  /* 0x000000060400788c */ /* 0x000fd2000bf04270 */
[----:B------:R-:W-:Y:S05]  /*12d0*/  BRA.U UP0, `(.L_x_2113) ;  /* 0x0000000100347547 */ /* 0x000fea000b800000 */
[----:B------:R-:W-:-:S09]  /*12e0*/  UISETP.NE.AND UP0, UPT, UR4, 0x5, UPT ;  /* 0x000000050400788c */ /* 0x000fd2000bf05270 */
[----:B------:R-:W-:Y:S05]  /*12f0*/  BRA.U !UP0, `(.L_x_2114) ;  /* 0x0000000108187547 */ /* 0x000fea000b800000 */
[----:B------:R-:W-:-:S09]  /*1300*/  UISETP.NE.AND UP0, UPT, UR4, 0x6, UPT ;  /* 0x000000060400788c */ /* 0x000fd2000bf05270 */
[----:B------:R-:W-:Y:S05]  /*1310*/  BRA.U UP0, `(.L_x_2109) ;  /* 0x0000000900b47547 */ /* 0x000fea000b800000 */
[----:B------:R-:W3:Y:S02]  /*1320*/  LDG.E R22, desc[UR36][R4.64] ;  /* 0x0000002404167981 */ /* 0x000ee4000c1e1900 */
[----:B---3--:R-:W-:-:S06]  /*1330*/  FMUL.FTZ R22, R22, 1 ;  /* 0x3f80000016167820 */ /* 0x008fcc0000410000 */
[----:B------:R-:W3:Y:S01]  /*1340*/  F2F.F64.F32 R22, R22 ;  /* 0x0000001600167310 */ /* 0x000ee20000201800 */
[----:B------:R-:W-:Y:S05]  /*1350*/  BRA `(.L_x_2110) ;  /* 0x0000000c00007947 */ /* 0x000fea0003800000 */
.L_x_2114:
[----:B------:R-:W3:Y:S02]  /*1360*/  LDG.E.U16 R0, desc[UR36][R4.64] ;  /* 0x0000002404007981 */ /* 0x000ee4000c1e1500 */
[----:B---3--:R-:W-:-:S05]  /*1370*/  HADD2.F32 R0, -RZ, R0.H0_H0 ;  /* 0x20000000ff007230 */ /* 0x008fca0000004100 */
[----:B------:R-:W-:-:S04]  /*1380*/  FMUL.FTZ R0, R0, 1 ;  /* 0x3f80000000007820 */ /* 0x000fc80000410000 */
[----:B------:R0:W1:Y:S01]  /*1390*/  F2F.F64.F32 R22, R0 ;  /* 0x0000000000167310 */ /* 0x0000620000201800 */
[----:B------:R-:W-:Y:S05]  /*13a0*/  BRA `(.L_x_2110) ;  /* 0x0000000800ec7947 */ /* 0x000fea0003800000 */
.L_x_2113:
[----:B------:R-:W-:-:S09]  /*13b0*/  UISETP.NE.AND UP0, UPT, UR4, 0x7, UPT ;  /* 0x000000070400788c */ /* 0x000fd2000bf05270 */
[----:B------:R-:W-:Y:S05]  /*13c0*/  BRA.U !UP0, `(.L_x_2115) ;  /* 0x0000000108347547 */ /* 0x000fea000b800000 */
[----:B------:R-:W-:-:S09]  /*13d0*/  UISETP.NE.AND UP0, UPT, UR4, 0x8, UPT ;  /* 0x000000080400788c */ /* 0x000fd2000bf05270 */
[----:B------:R-:W-:Y:S05]  /*13e0*/  BRA.U !UP0, `(.L_x_2116) ;  /* 0x0000000108187547 */ /* 0x000fea000b800000 */
[----:B------:R-:W-:-:S09]  /*13f0*/  UISETP.NE.AND UP0, UPT, UR4, 0x9, UPT ;  /* 0x000000090400788c */ /* 0x000fd2000bf05270 */
[----:B------:R-:W-:Y:S05]  /*1400*/  BRA.U UP0, `(.L_x_2109) ;  /* 0x0000000900787547 */ /* 0x000fea000b800000 */
[----:B------:R-:W3:Y:S02]  /*1410*/  LDG.E R4, desc[UR36][R4.64] ;  /* 0x0000002404047981 */ /* 0x000ee4000c1e1900 */
[----:B---3--:R-:W-:-:S06]  /*1420*/  FMUL.FTZ R22, R4, 1 ;  /* 0x3f80000004167820 */ /* 0x008fcc0000410000 */
[----:B------:R-:W0:Y:S01]  /*1430*/  F2F.F64.F32 R22, R22 ;  /* 0x0000001600167310 */ /* 0x000e220000201800 */
[----:B------:R-:W-:Y:S05]  /*1440*/  BRA `(.L_x_2110) ;  /* 0x0000000800c47947 */ /* 0x000fea0003800000 */
.L_x_2116:
[----:B------:R-:W3:Y:S02]  /*1450*/  LDG.E.U16 R4, desc[UR36][R4.64] ;  /* 0x0000002404047981 */ /* 0x000ee4000c1e1500 */
[----:B---3--:R-:W-:-:S05]  /*1460*/  HADD2.F32 R0, -RZ, R4.H0_H0 ;  /* 0x20000004ff007230 */ /* 0x008fca0000004100 */
[----:B------:R-:W-:-:S04]  /*1470*/  FMUL.FTZ R0, R0, 1 ;  /* 0x3f80000000007820 */ /* 0x000fc80000410000 */
[----:B------:R0:W1:Y:S01]  /*1480*/  F2F.F64.F32 R22, R0 ;  /* 0x0000000000167310 */ /* 0x0000620000201800 */
[----:B------:R-:W-:Y:S05]  /*1490*/  BRA `(.L_x_2110) ;  /* 0x0000000800b07947 */ /* 0x000fea0003800000 */
.L_x_2115:
[----:B------:R0:W5:Y:S01]  /*14a0*/  LDG.E.64 R22, desc[UR36][R4.64] ;  /* 0x0000002404167981 */ /* 0x000162000c1e1b00 */
[----:B------:R-:W-:Y:S05]  /*14b0*/  BRA `(.L_x_2110) ;  /* 0x0000000800a87947 */ /* 0x000fea0003800000 */
.L_x_2105:
        /* <DEDUP_REMOVED lines=8> */
[----:B------:R-:W3:Y:S01]  /*1540*/  LDG.E.U8 R4, desc[UR36][R4.64] ;  /* 0x0000002404047981 */ /* 0x000ee2000c1e1100 */
[----:B------:R-:W-:Y:S01]  /*1550*/  IMAD.MOV.U32 R22, RZ, RZ, RZ ;  /* 0x000000ffff167224 */ /* 0x000fe200078e00ff */
[----:B---3--:R-:W-:-:S04]  /*1560*/  ISETP.NE.AND P0, PT, R4, RZ, PT ;  /* 0x000000ff0400720c */ /* 0x008fc80003f05270 */
[----:B------:R-:W-:Y:S01]  /*1570*/  FSEL R23, RZ, 1.875, !P0 ;  /* 0x3ff00000ff177808 */ /* 0x000fe20004000000 */
[----:B------:R-:W-:Y:S08]  /*1580*/  BRA `(.L_x_2110) ;  /* 0x0000000800747947 */ /* 0x000ff00003800000 */
.L_x_2119:
[----:B------:R0:W5:Y:S01]  /*1590*/  LDG.E.64 R22, desc[UR36][R4.64] ;  /* 0x0000002404167981 */ /* 0x000162000c1e1b00 */
[----:B------:R-:W-:Y:S05]  /*15a0*/  BRA `(.L_x_2110) ;  /* 0x00000008006c7947 */ /* 0x000fea0003800000 */
.L_x_2118:
[----:B------:R-:W-:-:S09]  /*15b0*/  UISETP.NE.AND UP0, UPT, UR4, 0xf, UPT ;  /* 0x0000000f0400788c */ /* 0x000fd2000bf05270 */
[----:B------:R-:W-:Y:S05]  /*15c0*/  BRA.U !UP0, `(.L_x_2120) ;  /* 0x0000000108a07547 */ /* 0x000fea000b800000 */
[----:B------:R-:W-:-:S09]  /*15d0*/  UISETP.NE.AND UP0, UPT, UR4, 0x17, UPT ;  /* 0x000000170400788c */ /* 0x000fd2000bf05270 */
[----:B------:R-:W-:Y:S05]  /*15e0*/  BRA.U !UP0, `(.L_x_2121) ;  /* 0x00000001085c7547 */ /* 0x000fea000b800000 */
[----:B------:R-:W-:-:S09]  /*15f0*/  UISETP.NE.AND UP0, UPT, UR4, 0x18, UPT ;  /* 0x000000180400788c */ /* 0x000fd2000bf05270 */
[----:B------:R-:W-:Y:S05]  /*1600*/  BRA.U UP0, `(.L_x_2109) ;  /* 0x0000000500f87547 */ /* 0x000fea000b800000 */
[----:B------:R-:W3:Y:S01]  /*1610*/  LDG.E.U8 R0, desc[UR36][R4.64] ;  /* 0x0000002404007981 */ /* 0x000ee2000c1e1100 */
[----:B------:R-:W-:Y:S02]  /*1620*/  IMAD.MOV.U32 R7, RZ, RZ, 0x1f ;  /* 0x0000001fff077424 */ /* 0x000fe400078e00ff */
[----:B---3--:R-:W-:-:S05]  /*1630*/  IMAD.SHL.U32 R0, R0, 0x1000000, RZ ;  /* 0x0100000000007824 */ /* 0x008fca00078e00ff */
        /* <DEDUP_REMOVED lines=18> */
.L_x_2121:
[----:B------:R-:W3:Y:S02]  /*1760*/  LDG.E.U8 R4, desc[UR36][R4.64] ;  /* 0x0000002404047981 */ /* 0x000ee4000c1e1100 */
[C---:B---3--:R-:W-:Y:S02]  /*1770*/  IMAD.SHL.U32 R0, R4.reuse, 0x2000000, RZ ;  /* 0x0200000004007824 */ /* 0x048fe400078e00ff */
        /* <DEDUP_REMOVED lines=9> */
[----:B------:R-:W-:-:S05]  /*1810*/  LOP3.LUT R0, R0, 0x80000000, R3, 0xf8, !PT ;  /* 0x8000000000007812 */ /* 0x000fca00078ef803 */
[----:B------:R-:W-:-:S04]  /*1820*/  FMUL.FTZ R0, R0, 1 ;  /* 0x3f80000000007820 */ /* 0x000fc80000410000 */
[----:B------:R0:W1:Y:S01]  /*1830*/  F2F.F64.F32 R22, R0 ;  /* 0x0000000000167310 */ /* 0x0000620000201800 */
[----:B------:R-:W-:Y:S05]  /*1840*/  BRA `(.L_x_2110) ;  /* 0x0000000400c47947 */ /* 0x000fea0003800000 */
.L_x_2120:
[----:B------:R-:W3:Y:S02]  /*1850*/  LDG.E.U16 R0, desc[UR36][R4.64] ;  /* 0x0000002404007981 */ /* 0x000ee4000c1e1500 */
[----:B---3--:R-:W-:-:S04]  /*1860*/  IMAD.U32 R0, R0, 0x10000, RZ ;  /* 0x0001000000007824 */ /* 0x008fc800078e00ff */
[----:B------:R-:W-:-:S04]  /*1870*/  FMUL.FTZ R0, R0, 1 ;  /* 0x3f80000000007820 */ /* 0x000fc80000410000 */
[----:B------:R0:W1:Y:S01]  /*1880*/  F2F.F64.F32 R22, R0 ;  /* 0x0000000000167310 */ /* 0x0000620000201800 */
[----:B------:R-:W-:Y:S05]  /*1890*/  BRA `(.L_x_2110) ;  /* 0x0000000400b07947 */ /* 0x000fea0003800000 */
.L_x_2117:
        /* <DEDUP_REMOVED lines=8> */
[----:B------:R-:W3:Y:S02]  /*1920*/  LDG.E.U16 R4, desc[UR36][R4.64] ;  /* 0x0000002404047981 */ /* 0x000ee4000c1e1500 */
[----:B---3--:R0:W1:Y:S01]  /*1930*/  I2F.F64.U16 R22, R4 ;  /* 0x0000000400167312 */ /* 0x0080620000101800 */
[----:B------:R-:W-:Y:S05]  /*1940*/  BRA `(.L_x_2110) ;  /* 0x0000000400847947 */ /* 0x000fea0003800000 */
.L_x_2124:
[----:B------:R-:W3:Y:S01]  /*1950*/  LDG.E.U8 R4, desc[UR36][R4.64] ;  /* 0x0000002404047981 */ /* 0x000ee2000c1e1100 */
[----:B------:R-:W-:Y:S02]  /*1960*/  CS2R R22, SRZ ;  /* 0x0000000000167805 */ /* 0x000fe4000001ff00 */
[----:B---3--:R-:W-:-:S13]  /*1970*/  ISETP.NE.AND P0, PT, R4, RZ, PT ;  /* 0x000000ff0400720c */ /* 0x008fda0003f05270 */
        /* <DEDUP_REMOVED lines=18> */
.L_x_2126:
[----:B------:R-:W-:Y:S05]  /*1aa0*/  BSYNC.RECONVERGENT B0 ;  /* 0x0000000000007941 */ /* 0x000fea0003800200 */
.L_x_2125:
[----:B------:R-:W-:Y:S01]  /*1ab0*/  IMAD.SHL.U32 R0, R0, 0x100000, RZ ;  /* 0x0010000000007824 */ /* 0x000fe200078e00ff */
[----:B------:R-:W-:-:S04]  /*1ac0*/  LEA R3, R3, 0x3b800000, 0x17 ;  /* 0x3b80000003037811 */ /* 0x000fc800078eb8ff */
[----:B------:R-:W-:-:S05]  /*1ad0*/  LOP3.LUT R0, R3, R0, R7, 0xfe, !PT ;  /* 0x0000000003007212 */ /* 0x000fca00078efe07 */
[----:B------:R-:W-:-:S04]  /*1ae0*/  FMUL.FTZ R0, R0, 1 ;  /* 0x3f80000000007820 */ /* 0x000fc80000410000 */
[----:B------:R0:W1:Y:S01]  /*1af0*/  F2F.F64.F32 R22, R0 ;  /* 0x0000000000167310 */ /* 0x0000620000201800 */
[----:B------:R-:W-:Y:S05]  /*1b00*/  BRA `(.L_x_2110) ;  /* 0x0000000400147947 */ /* 0x000fea0003800000 */
.L_x_2123:
        /* <DEDUP_REMOVED lines=21> */
.L_x_2128:
[----:B------:R-:W-:Y:S05]  /*1c60*/  BSYNC.RECONVERGENT B0 ;  /* 0x0000000000007941 */ /* 0x000fea0003800200 */
.L_x_2127:
[----:B------:R-:W-:Y:S01]  /*1c70*/  IMAD.SHL.U32 R0, R0, 0x200000, RZ ;  /* 0x0020000000007824 */ /* 0x000fe200078e00ff */
[----:B------:R-:W-:-:S04]  /*1c80*/  LEA R3, R3, 0x37800000, 0x17 ;  /* 0x3780000003037811 */ /* 0x000fc800078eb8ff */
[----:B------:R-:W-:-:S05]  /*1c90*/  LOP3.LUT R0, R3, R0, R7, 0xfe, !PT ;  /* 0x0000000003007212 */ /* 0x000fca00078efe07 */
[----:B------:R-:W-:-:S04]  /*1ca0*/  FMUL.FTZ R0, R0, 1 ;  /* 0x3f80000000007820 */ /* 0x000fc80000410000 */
[----:B------:R0:W1:Y:S01]  /*1cb0*/  F2F.F64.F32 R22, R0 ;  /* 0x0000000000167310 */ /* 0x0000620000201800 */
[----:B------:R-:W-:Y:S05]  /*1cc0*/  BRA `(.L_x_2110) ;  /* 0x0000000000a47947 */ /* 0x000fea0003800000 */
.L_x_2122:
        /* <DEDUP_REMOVED lines=8> */
[----:B------:R-:W-:Y:S01]  /*1d50*/  IMAD.MOV.U32 R23, RZ, RZ, 0x38000000 ;  /* 0x38000000ff177424 */ /* 0x000fe200078e00ff */
[----:B---3--:R-:W-:-:S13]  /*1d60*/  ISETP.NE.AND P0, PT, R0, RZ, PT ;  /* 0x000000ff0000720c */ /* 0x008fda0003f05270 */
        /* <DEDUP_REMOVED lines=8> */
.L_x_2109:
[----:B------:R-:W-:Y:S01]  /*1df0*/  MOV R0, 0x0 ;  /* 0x0000000000007802 */ /* 0x000fe20000000f00 */
[----:B------:R-:W0:Y:S01]  /*1e00*/  LDCU.64 UR4, c[0x4][0x128] ;  /* 0x01002500ff0477ac */ /* 0x000e220008000a00 */
[----:B------:R-:W-:Y:S02]  /*1e10*/  IMAD.MOV.U32 R8, RZ, RZ, 0x4e ;  /* 0x0000004eff087424 */ /* 0x000fe400078e00ff */
[----:B------:R1:W3:Y:S01]  /*1e20*/  LDC.64 R14, c[0x4][R0] ;  /* 0x01000000000e7b82 */ /* 0x0002e20000000a00 */
[----:B------:R-:W2:Y:S01]  /*1e30*/  LDCU.64 UR6, c[0x4][0x130] ;  /* 0x01002600ff0677ac */ /* 0x000ea20008000a00 */
[----:B------:R-:W-:Y:S02]  /*1e40*/  IMAD.MOV.U32 R12, RZ, RZ, 0x1 ;  /* 0x00000001ff0c7424 */ /* 0x000fe400078e00ff */
[----:B------:R-:W-:Y:S01]  /*1e50*/  IMAD.MOV.U32 R13, RZ, RZ, RZ ;  /* 0x000000ffff0d7224 */ /* 0x000fe200078e00ff */
[----:B------:R-:W4:Y:S01]  /*1e60*/  LDCU.64 UR8, c[0x4][0x8] ;  /* 0x01000100ff0877ac */ /* 0x000f220008000a00 */
[----:B0-----:R-:W-:-:S02]  /*1e70*/  IMAD.U32 R4, RZ, RZ, UR4 ;  /* 0x00000004ff047e24 */ /* 0x001fc4000f8e00ff */
[----:B------:R-:W-:Y:S02]  /*1e80*/  IMAD.U32 R5, RZ, RZ, UR5 ;  /* 0x00000005ff057e24 */ /* 0x000fe4000f8e00ff */
[----:B--2---:R-:W-:Y:S02]  /*1e90*/  IMAD.U32 R6, RZ, RZ, UR6 ;  /* 0x00000006ff067e24 */ /* 0x004fe4000f8e00ff */
[----:B------:R-:W-:Y:S02]  /*1ea0*/  IMAD.U32 R7, RZ, RZ, UR7 ;  /* 0x00000007ff077e24 */ /* 0x000fe4000f8e00ff */
[----:B----4-:R-:W-:Y:S02]  /*1eb0*/  IMAD.U32 R10, RZ, RZ, UR8 ;  /* 0x00000008ff0a7e24 */ /* 0x010fe4000f8e00ff */
[----:B-1----:R-:W-:-:S07]  /*1ec0*/  IMAD.U32 R11, RZ, RZ, UR9 ;  /* 0x00000009ff0b7e24 */ /* 0x002fce000f8e00ff */
[----:B------:R-:W-:-:S07]  /*1ed0*/  LEPC R20, `(.L_x_2131) ;  /* 0x000000001014794e */ /* 0x000fce0000000000 */
[----:B---3-5:R-:W-:Y:S05]  /*1ee0*/  CALL.ABS.NOINC R14 ;  /* 0x000000000e007343 */ /* 0x028fea0003c00000 */
.L_x_2131:
[----:B------:R-:W-:Y:S01]  /*1ef0*/  CS2R R22, SRZ ;  /* 0x0000000000167805 */ /* 0x000fe2000001ff00 */
[----:B------:R-:W-:Y:S06]  /*1f00*/  BRA `(.L_x_2110) ;  /* 0x0000000000147947 */ /* 0x000fec0003800000 */
.L_x_2130:
[----:B------:R-:W3:Y:S02]  /*1f10*/  LDG.E.64 R22, desc[UR36][R4.64] ;  /* 0x0000002404167981 */ /* 0x000ee4000c1e1b00 */
[----:B---3--:R-:W0:Y:S01]  /*1f20*/  I2F.F64.U64 R22, R22 ;  /* 0x0000001600167312 */ /* 0x008e220000301800 */
[----:B------:R-:W-:Y:S05]  /*1f30*/  BRA `(.L_x_2110) ;  /* 0x0000000000087947 */ /* 0x000fea0003800000 */
.L_x_2129:
[----:B------:R-:W3:Y:S02]  /*1f40*/  LDG.E R4, desc[UR36][R4.64] ;  /* 0x0000002404047981 */ /* 0x000ee4000c1e1900 */
[----:B---3--:R0:W1:Y:S02]  /*1f50*/  I2F.F64.U32 R22, R4 ;  /* 0x0000000400167312 */ /* 0x0080640000201800 */
.L_x_2110:
[----:B------:R-:W-:Y:S05]  /*1f60*/  BSYNC.RECONVERGENT B7 ;  /* 0x0000000000077941 */ /* 0x000fea0003800200 */
.L_x_2104:
[----:B------:R-:W-:-:S07]  /*1f70*/  VIADD R29, R29, 0x80 ;  /* 0x000000801d1d7836 */ /* 0x000fce0000000000 */
.L_x_2103:
[----:B------:R-:W-:Y:S05]  /*1f80*/  BSYNC.RECONVERGENT B6 ;  /* 0x0000000000067941 */ /* 0x000fea0003800200 */
.L_x_2102:
        /* <DEDUP_REMOVED lines=25> */
.L_x_2138:
[----:B------:R-:W3:Y:S02]  /*2120*/  LDG.E.U8 R4, desc[UR36][R4.64] ;  /* 0x0000002404047981 */ /* 0x000ee4000c1e1100 */
[----:B---3--:R0:W1:Y:S01]  /*2130*/  I2F.F64.U16 R24, R4 ;  /* 0x0000000400187312 */ /* 0x0080620000101800 */
[----:B------:R-:W-:Y:S05]  /*2140*/  BRA `(.L_x_2140) ;  /* 0x0000000c00647947 */ /* 0x000fea0003800000 */
.L_x_2137:
        /* <DEDUP_REMOVED lines=9> */
.L_x_2142:
[----:B------:R-:W3:Y:S02]  /*21e0*/  LDG.E R4, desc[UR36][R4.64] ;  /* 0x0000002404047981 */ /* 0x000ee4000c1e1900 */
[----:B---3--:R1:W3:Y:S01]  /*21f0*/  I2F.F64 R24, R4 ;  /* 0x0000000400187312 */ /* 0x0082e20000201c00 */
[----:B------:R-:W-:Y:S05]  /*2200*/  BRA `(.L_x_2140) ;  /* 0x0000000c00347947 */ /* 0x000fea0003800000 */
.L_x_2141:
[----:B------:R-:W3:Y:S02]  /*2210*/  LDG.E.U16 R4, desc[UR36][R4.64] ;  /* 0x0000002404047981 */ /* 0x000ee4000c1e1500 */
[----:B---3--:R0:W1:Y:S01]  /*2220*/  I2F.F64.S16 R24, R4 ;  /* 0x0000000400187312 */ /* 0x0080620000101c00 */
[----:B------:R-:W-:Y:S05]  /*2230*/  BRA `(.L_x_2140) ;  /* 0x0000000c00287947 */ /* 0x000fea0003800000 */
.L_x_2136:
        /* <DEDUP_REMOVED lines=10> */
.L_x_2144:
[----:B------:R-:W3:Y:S02]  /*22e0*/  LDG.E.U16 R0, desc[UR36][R4.64] ;  /* 0x0000002404007981 */ /* 0x000ee4000c1e1500 */
[----:B---3--:R-:W-:-:S05]  /*22f0*/  HADD2.F32 R0, -RZ, R0.H0_H0 ;  /* 0x20000000ff007230 */ /* 0x008fca0000004100 */
[----:B------:R-:W-:-:S04]  /*2300*/  FMUL.FTZ R0, R0, 1 ;  /* 0x3f80000000007820 */ /* 0x000fc80000410000 */
[----:B------:R0:W1:Y:S01]  /*2310*/  F2F.F64.F32 R24, R0 ;  /* 0x0000000000187310 */ /* 0x0000620000201800 */
[----:B------:R-:W-:Y:S05]  /*2320*/  BRA `(.L_x_2140) ;  /* 0x0000000800ec7947 */ /* 0x000fea0003800000 */
.L_x_2143:
        /* <DEDUP_REMOVED lines=10> */
.L_x_2146:
[----:B------:R-:W3:Y:S02]  /*23d0*/  LDG.E.U16 R4, desc[UR36][R4.64] ;  /* 0x0000002404047981 */ /* 0x000ee4000c1e1500 */
[----:B---3--:R-:W-:-:S05]  /*23e0*/  HADD2.F32 R0, -RZ, R4.H0_H0 ;  /* 0x20000004ff007230 */ /* 0x008fca0000004100 */
[----:B------:R-:W-:-:S04]  /*23f0*/  FMUL.FTZ R0, R0, 1 ;  /* 0x3f80000000007820 */ /* 0x000fc80000410000 */
[----:B------:R0:W1:Y:S01]  /*2400*/  F2F.F64.F32 R24, R0 ;  /* 0x0000000000187310 */ /* 0x0000620000201800 */
[----:B------:R-:W-:Y:S05]  /*2410*/  BRA `(.L_x_2140) ;  /* 0x0000000800b07947 */ /* 0x000fea0003800000 */
.L_x_2145:
[----:B------:R0:W5:Y:S01]  /*2420*/  LDG.E.64 R24, desc[UR36][R4.64] ;  /* 0x0000002404187981 */ /* 0x000162000c1e1b00 */
[----:B------:R-:W-:Y:S05]  /*2430*/  BRA `(.L_x_2140) ;  /* 0x0000000800a87947 */ /* 0x000fea0003800000 */
.L_x_2135:
        /* <DEDUP_REMOVED lines=13> */
.L_x_2149:
[----:B------:R0:W5:Y:S01]  /*2510*/  LDG.E.64 R24, desc[UR36][R4.64] ;  /* 0x0000002404187981 */ /* 0x000162000c1e1b00 */
[----:B------:R-:W-:Y:S05]  /*2520*/  BRA `(.L_x_2140) ;  /* 0x00000008006c7947 */ /* 0x000fea0003800000 */
.L_x_2148:
        /* <DEDUP_REMOVED lines=27> */
.L_x_2151:
        /* <DEDUP_REMOVED lines=15> */
.L_x_2150:
[----:B------:R-:W3:Y:S02]  /*27d0*/  LDG.E.U16 R0, desc[UR36][R4.64] ;  /* 0x0000002404007981 */ /* 0x000ee4000c1e1500 */
[----:B---3--:R-:W-:-:S04]  /*27e0*/  IMAD.U32 R0, R0, 0x10000, RZ ;  /* 0x0001000000007824 */ /* 0x008fc800078e00ff */
[----:B------:R-:W-:-:S04]  /*27f0*/  FMUL.FTZ R0, R0, 1 ;  /* 0x3f80000000007820 */ /* 0x000fc80000410000 */
[----:B------:R0:W1:Y:S01]  /*2800*/  F2F.F64.F32 R24, R0 ;  /* 0x0000000000187310 */ /* 0x0000620000201800 */
[----:B------:R-:W-:Y:S05]  /*2810*/  BRA `(.L_x_2140) ;  /* 0x0000000400b07947 */ /* 0x000fea0003800000 */
.L_x_2147:
        /* <DEDUP_REMOVED lines=11> */
.L_x_2154:
        /* <DEDUP_REMOVED lines=21> */
.L_x_2156:
[----:B------:R-:W-:Y:S05]  /*2a20*/  BSYNC.RECONVERGENT B0 ;  /* 0x0000000000007941 */ /* 0x000fea0003800200 */
.L_x_2155:
[----:B------:R-:W-:Y:S01]  /*2a30*/  IMAD.SHL.U32 R0, R0, 0x100000, RZ ;  /* 0x0010000000007824 */ /* 0x000fe200078e00ff */
[----:B------:R-:W-:-:S04]  /*2a40*/  LEA R3, R3, 0x3b800000, 0x17 ;  /* 0x3b80000003037811 */ /* 0x000fc800078eb8ff */
[----:B------:R-:W-:-:S05]  /*2a50*/  LOP3.LUT R0, R3, R0, R7, 0xfe, !PT ;  /* 0x0000000003007212 */ /* 0x000fca00078efe07 */
[----:B------:R-:W-:-:S04]  /*2a60*/  FMUL.FTZ R0, R0, 1 ;  /* 0x3f80000000007820 */ /* 0x000fc80000410000 */
[----:B------:R0:W1:Y:S01]  /*2a70*/  F2F.F64.F32 R24, R0 ;  /* 0x0000000000187310 */ /* 0x0000620000201800 */
[----:B------:R-:W-:Y:S05]  /*2a80*/  BRA `(.L_x_2140) ;  /* 0x0000000400147947 */ /* 0x000fea0003800000 */
.L_x_2153:
        /* <DEDUP_REMOVED lines=21> */
.L_x_2158:
[----:B------:R-:W-:Y:S05]  /*2be0*/  BSYNC.RECONVERGENT B0 ;  /* 0x0000000000007941 */ /* 0x000fea0003800200 */
.L_x_2157:
[----:B------:R-:W-:Y:S01]  /*2bf0*/  IMAD.SHL.U32 R0, R0, 0x200000, RZ ;  /* 0x0020000000007824 */ /* 0x000fe200078e00ff */
[----:B------:R-:W-:-:S04]  /*2c00*/  LEA R3, R3, 0x37800000, 0x17 ;  /* 0x3780000003037811 */ /* 0x000fc800078eb8ff */
[----:B------:R-:W-:-:S05]  /*2c10*/  LOP3.LUT R0, R3, R0, R7, 0xfe, !PT ;  /* 0x0000000003007212 */ /* 0x000fca00078efe07 */
[----:B------:R-:W-:-:S04]  /*2c20*/  FMUL.FTZ R0, R0, 1 ;  /* 0x3f80000000007820 */ /* 0x000fc80000410000 */
[----:B------:R0:W1:Y:S01]  /*2c30*/  F2F.F64.F32 R24, R0 ;  /* 0x0000000000187310 */ /* 0x0000620000201800 */
[----:B------:R-:W-:Y:S05]  /*2c40*/  BRA `(.L_x_2140) ;  /* 0x0000000000a47947 */ /* 0x000fea0003800000 */
.L_x_2152:
        /* <DEDUP_REMOVED lines=18> */
.L_x_2139:
[----:B------:R-:W-:Y:S01]  /*2d70*/  MOV R14, 0x0 ;  /* 0x00000000000e7802 */ /* 0x000fe20000000f00 */
[----:B------:R-:W0:Y:S01]  /*2d80*/  LDCU.64 UR4, c[0x4][0x128] ;  /* 0x01002500ff0477ac */ /* 0x000e220008000a00 */
[----:B------:R-:W-:Y:S02]  /*2d90*/  IMAD.MOV.U32 R8, RZ, RZ, 0x4e ;  /* 0x0000004eff087424 */ /* 0x000fe400078e00ff */
[----:B------:R-:W-:Y:S01]  /*2da0*/  IMAD.MOV.U32 R12, RZ, RZ, 0x1 ;  /* 0x00000001ff0c7424 */ /* 0x000fe200078e00ff */
[----:B------:R-:W1:Y:S01]  /*2db0*/  LDCU.64 UR6, c[0x4][0x130] ;  /* 0x01002600ff0677ac */ /* 0x000e620008000a00 */
[----:B------:R-:W3:Y:S01]  /*2dc0*/  LDC.64 R14, c[0x4][R14] ;  /* 0x010000000e0e7b82 */ /* 0x000ee20000000a00 */
[----:B------:R-:W-:Y:S01]  /*2dd0*/  IMAD.MOV.U32 R13, RZ, RZ, RZ ;  /* 0x000000ffff0d7224 */ /* 0x000fe200078e00ff */
[----:B------:R-:W2:Y:S01]  /*2de0*/  LDCU.64 UR8, c[0x4][0x8] ;  /* 0x01000100ff0877ac */ /* 0x000ea20008000a00 */
[----:B0-----:R-:W-:Y:S02]  /*2df0*/  IMAD.U32 R4, RZ, RZ, UR4 ;  /* 0x00000004ff047e24 */ /* 0x001fe4000f8e00ff */
[----:B------:R-:W-:-:S02]  /*2e00*/  IMAD.U32 R5, RZ, RZ, UR5 ;  /* 0x00000005ff057e24 */ /* 0x000fc4000f8e00ff */
[----:B-1----:R-:W-:Y:S02]  /*2e10*/  IMAD.U32 R6, RZ, RZ, UR6 ;  /* 0x00000006ff067e24 */ /* 0x002fe4000f8e00ff */
[----:B------:R-:W-:Y:S02]  /*2e20*/  IMAD.U32 R7, RZ, RZ, UR7 ;  /* 0x00000007ff077e24 */ /* 0x000fe4000f8e00ff */
[----:B--2---:R-:W-:Y:S02]  /*2e30*/  IMAD.U32 R10, RZ, RZ, UR8 ;  /* 0x00000008ff0a7e24 */ /* 0x004fe4000f8e00ff */
[----:B------:R-:W-:-:S07]  /*2e40*/  IMAD.U32 R11, RZ, RZ, UR9 ;  /* 0x00000009ff0b7e24 */ /* 0x000fce000f8e00ff */
[----:B------:R-:W-:-:S07]  /*2e50*/  LEPC R20, `(.L_x_2161) ;  /* 0x000000001014794e */ /* 0x000fce0000000000 */
[----:B---345:R-:W-:Y:S05]  /*2e60*/  CALL.ABS.NOINC R14 ;  /* 0x000000000e007343 */ /* 0x038fea0003c00000 */
.L_x_2161:
[----:B------:R-:W-:Y:S01]  /*2e70*/  CS2R R24, SRZ ;  /* 0x0000000000187805 */ /* 0x000fe2000001ff00 */
[----:B------:R-:W-:Y:S06]  /*2e80*/  BRA `(.L_x_2140) ;  /* 0x0000000000147947 */ /* 0x000fec0003800000 */
.L_x_2160:
[----:B------:R-:W3:Y:S02]  /*2e90*/  LDG.E.64 R24, desc[UR36][R4.64] ;  /* 0x0000002404187981 */ /* 0x000ee4000c1e1b00 */
[----:B---3--:R-:W0:Y:S01]  /*2ea0*/  I2F.F64.U64 R24, R24 ;  /* 0x0000001800187312 */ /* 0x008e220000301800 */
[----:B------:R-:W-:Y:S05]  /*2eb0*/  BRA `(.L_x_2140) ;  /* 0x0000000000087947 */ /* 0x000fea0003800000 */
.L_x_2159:
[----:B------:R-:W3:Y:S02]  /*2ec0*/  LDG.E R4, desc[UR36][R4.64] ;  /* 0x0000002404047981 */ /* 0x000ee4000c1e1900 */
[----:B---3--:R0:W1:Y:S02]  /*2ed0*/  I2F.F64.U32 R24, R4 ;  /* 0x0000000400187312 */ /* 0x0080640000201800 */
.L_x_2140:
[----:B------:R-:W-:Y:S05]  /*2ee0*/  BSYNC.RECONVERGENT B7 ;  /* 0x0000000000077941 */ /* 0x000fea0003800200 */
.L_x_2134:
[----:B------:R-:W-:-:S07]  /*2ef0*/  VIADD R29, R29, 0x80 ;  /* 0x000000801d1d7836 */ /* 0x000fce0000000000 */
.L_x_2133:
[----:B------:R-:W-:Y:S05]  /*2f00*/  BSYNC.RECONVERGENT B6 ;  /* 0x0000000000067941 */ /* 0x000fea0003800200 */
.L_x_2132:
[----:B------:R-:W-:Y:S01]  /*2f10*/  ISETP.GE.AND P0, PT, R29, R18, PT ;  /* 0x000000121d00720c */ /* 0x000fe20003f06270 */
[----:B------:R-:W-:Y:S01]  /*2f20*/  BSSY.RECONVERGENT B6, `(.L_x_2162) ;  /* 0x00000f0000067945 */ /* 0x000fe20003800200 */
[----:B------:R-:W-:-:S11]  /*2f30*/  CS2R R16, SRZ ;  /* 0x0000000000107805 */ /* 0x000fd6000001ff00 */
[----:B------:R-:W-:Y:S05]  /*2f40*/  @P0 BRA `(.L_x_2163) ;  /* 0x0000000c00b40947 */ /* 0x000fea0003800000 */
[----:B01-3--:R-:W0:Y:S01]  /*2f50*/  LDC.64 R4, c[0x0][0x390] ;  /* 0x0000e400ff047b82 */ /* 0x00be220000000a00 */
        /* <DEDUP_REMOVED lines=19> */
.L_x_2167:
[----:B------:R-:W3:Y:S02]  /*3090*/  LDG.E.U8 R4, desc[UR36][R4.64] ;  /* 0x0000002404047981 */ /* 0x000ee4000c1e1100 */
[----:B---3--:R0:W1:Y:S01]  /*30a0*/  I2F.F64.U16 R16, R4 ;  /* 0x0000000400107312 */ /* 0x0080620000101800 */
[----:B------:R-:W-:Y:S05]  /*30b0*/  BRA `(.L_x_2163) ;  /* 0x0000000c00587947 */ /* 0x000fea0003800000 */
.L_x_2166:
        /* <DEDUP_REMOVED lines=9> */
.L_x_2170:
[----:B------:R-:W3:Y:S02]  /*3150*/  LDG.E R4, desc[UR36][R4.64] ;  /* 0x0000002404047981 */ /* 0x000ee4000c1e1900 */
[----:B---3--:R0:W1:Y:S01]  /*3160*/  I2F.F64 R16, R4 ;  /* 0x0000000400107312 */ /* 0x0080620000201c00 */
[----:B------:R-:W-:Y:S05]  /*3170*/  BRA `(.L_x_2163) ;  /* 0x0000000c00287947 */ /* 0x000fea0003800000 */
.L_x_2169:
[----:B------:R-:W3:Y:S02]  /*3180*/  LDG.E.U16 R4, desc[UR36][R4.64] ;  /* 0x0000002404047981 */ /* 0x000ee4000c1e1500 */
[----:B---3--:R0:W1:Y:S01]  /*3190*/  I2F.F64.S16 R16, R4 ;  /* 0x0000000400107312 */ /* 0x0080620000101c00 */
[----:B------:R-:W-:Y:S05]  /*31a0*/  BRA `(.L_x_2163) ;  /* 0x0000000c001c7947 */ /* 0x000fea0003800000 */
.L_x_2165:
        /* <DEDUP_REMOVED lines=10> */
.L_x_2172:
[----:B------:R-:W3:Y:S02]  /*3250*/  LDG.E.U16 R0, desc[UR36][R4.64] ;  /* 0x0000002404007981 */ /* 0x000ee4000c1e1500 */
[----:B---3--:R-:W-:-:S05]  /*3260*/  HADD2.F32 R0, -RZ, R0.H0_H0 ;  /* 0x20000000ff007230 */ /* 0x008fca0000004100 */
[----:B------:R-:W-:-:S04]  /*3270*/  FMUL.FTZ R0, R0, 1 ;  /* 0x3f80000000007820 */ /* 0x000fc80000410000 */
[----:B------:R0:W1:Y:S01]  /*3280*/  F2F.F64.F32 R16, R0 ;  /* 0x0000000000107310 */ /* 0x0000620000201800 */
[----:B------:R-:W-:Y:S05]  /*3290*/  BRA `(.L_x_2163) ;  /* 0x0000000800e07947 */ /* 0x000fea0003800000 */
.L_x_2171:
        /* <DEDUP_REMOVED lines=10> */
.L_x_2174:
[----:B------:R-:W3:Y:S02]  /*3340*/  LDG.E.U16 R4, desc[UR36][R4.64] ;  /* 0x0000002404047981 */ /* 0x000ee4000c1e1500 */
[----:B---3--:R-:W-:-:S05]  /*3350*/  HADD2.F32 R0, -RZ, R4.H0_H0 ;  /* 0x20000004ff007230 */ /* 0x008fca0000004100 */
[----:B------:R-:W-:-:S04]  /*3360*/  FMUL.FTZ R0, R0, 1 ;  /* 0x3f80000000007820 */ /* 0x000fc80000410000 */
[----:B------:R0:W1:Y:S01]  /*3370*/  F2F.F64.F32 R16, R0 ;  /* 0x0000000000107310 */ /* 0x0000620000201800 */
[----:B------:R-:W-:Y:S05]  /*3380*/  BRA `(.L_x_2163) ;  /* 0x0000000800a47947 */ /* 0x000fea0003800000 */
.L_x_2173:
[----:B------:R0:W5:Y:S01]  /*3390*/  LDG.E.64 R16, desc[UR36][R4.64] ;  /* 0x0000002404107981 */ /* 0x000162000c1e1b00 */
[----:B------:R-:W-:Y:S05]  /*33a0*/  BRA `(.L_x_2163) ;  /* 0x00000008009c7947 */ /* 0x000fea0003800000 */
.L_x_2164:
        /* <DEDUP_REMOVED lines=13> */
.L_x_2177:
[----:B------:R0:W5:Y:S01]  /*3480*/  LDG.E.64 R16, desc[UR36][R4.64] ;  /* 0x0000002404107981 */ /* 0x000162000c1e1b00 */
[----:B------:R-:W-:Y:S05]  /*3490*/  BRA `(.L_x_2163) ;  /* 0x0000000800607947 */ /* 0x000fea0003800000 */
.L_x_2176:
        /* <DEDUP_REMOVED lines=27> */
.L_x_2179:
        /* <DEDUP_REMOVED lines=15> */
.L_x_2178:
[----:B------:R-:W3:Y:S02]  /*3740*/  LDG.E.U16 R0, desc[UR36][R4.64] ;  /* 0x0000002404007981 */ /* 0x000ee4000c1e1500 */
[----:B---3--:R-:W-:-:S04]  /*3750*/  IMAD.U32 R0, R0, 0x10000, RZ ;  /* 0x0001000000007824 */ /* 0x008fc800078e00ff */
[----:B------:R-:W-:-:S04]  /*3760*/  FMUL.FTZ R0, R0, 1 ;  /* 0x3f80000000007820 */ /* 0x000fc80000410000 */
[----:B------:R0:W1:Y:S01]  /*3770*/  F2F.F64.F32 R16, R0 ;  /* 0x0000000000107310 */ /* 0x0000620000201800 */
[----:B------:R-:W-:Y:S05]  /*3780*/  BRA `(.L_x_2163) ;  /* 0x0000000400a47947 */ /* 0x000fea0003800000 */
.L_x_2175:
        /* <DEDUP_REMOVED lines=11> */
.L_x_2182:
[----:B------:R-:W3:Y:S02]  /*3840*/  LDG.E.U8 R4, desc[UR36][R4.64] ;  /* 0x0000002404047981 */ /* 0x000ee4000c1e1100 */
        /* <DEDUP_REMOVED lines=19> */
.L_x_2184:
[----:B------:R-:W-:Y:S05]  /*3980*/  BSYNC.RECONVERGENT B0 ;  /* 0x0000000000007941 */ /* 0x000fea0003800200 */
.L_x_2183:
[----:B------:R-:W-:Y:S01]  /*3990*/  IMAD.SHL.U32 R0, R0, 0x100000, RZ ;  /* 0x0010000000007824 */ /* 0x000fe200078e00ff */
[----:B------:R-:W-:-:S04]  /*39a0*/  LEA R3, R3, 0x3b800000, 0x17 ;  /* 0x3b80000003037811 */ /* 0x000fc800078eb8ff */
[----:B------:R-:W-:-:S05]  /*39b0*/  LOP3.LUT R0, R3, R0, R7, 0xfe, !PT ;  /* 0x0000000003007212 */ /* 0x000fca00078efe07 */
[----:B------:R-:W-:-:S04]  /*39c0*/  FMUL.FTZ R0, R0, 1 ;  /* 0x3f80000000007820 */ /* 0x000fc80000410000 */
[----:B------:R0:W1:Y:S01]  /*39d0*/  F2F.F64.F32 R16, R0 ;  /* 0x0000000000107310 */ /* 0x0000620000201800 */
[----:B------:R-:W-:Y:S05]  /*39e0*/  BRA `(.L_x_2163) ;  /* 0x00000004000c7947 */ /* 0x000fea0003800000 */
.L_x_2181:
        /* <DEDUP_REMOVED lines=20> */
.L_x_2186:
[----:B------:R-:W-:Y:S05]  /*3b30*/  BSYNC.RECONVERGENT B0 ;  /* 0x0000000000007941 */ /* 0x000fea0003800200 */
.L_x_2185:
[----:B------:R-:W-:Y:S01]  /*3b40*/  IMAD.SHL.U32 R0, R0, 0x200000, RZ ;  /* 0x0020000000007824 */ /* 0x000fe200078e00ff */
[----:B------:R-:W-:-:S04]  /*3b50*/  LEA R3, R3, 0x37800000, 0x17 ;  /* 0x3780000003037811 */ /* 0x000fc800078eb8ff */
[----:B------:R-:W-:-:S05]  /*3b60*/  LOP3.LUT R0, R3, R0, R7, 0xfe, !PT ;  /* 0x0000000003007212 */ /* 0x000fca00078efe07 */
[----:B------:R-:W-:-:S04]  /*3b70*/  FMUL.FTZ R0, R0, 1 ;  /* 0x3f80000000007820 */ /* 0x000fc80000410000 */
[----:B------:R0:W1:Y:S01]  /*3b80*/  F2F.F64.F32 R16, R0 ;  /* 0x0000000000107310 */ /* 0x0000620000201800 */
[----:B------:R-:W-:Y:S05]  /*3b90*/  BRA `(.L_x_2163) ;  /* 0x0000000000a07947 */ /* 0x000fea0003800000 */
.L_x_2180:
        /* <DEDUP_REMOVED lines=18> */
.L_x_2168:
        /* <DEDUP_REMOVED lines=16> */
.L_x_2189:
[----:B------:R-:W-:Y:S05]  /*3dc0*/  BRA `(.L_x_2163) ;  /* 0x0000000000147947 */ /* 0x000fea0003800000 */
.L_x_2188:
[----:B------:R-:W3:Y:S02]  /*3dd0*/  LDG.E.64 R16, desc[UR36][R4.64] ;  /* 0x0000002404107981 */ /* 0x000ee4000c1e1b00 */
[----:B---3--:R-:W0:Y:S01]  /*3de0*/  I2F.F64.U64 R16, R16 ;  /* 0x0000001000107312 */ /* 0x008e220000301800 */
[----:B------:R-:W-:Y:S05]  /*3df0*/  BRA `(.L_x_2163) ;  /* 0x0000000000087947 */ /* 0x000fea0003800000 */
.L_x_2187:
[----:B------:R-:W3:Y:S02]  /*3e00*/  LDG.E R4, desc[UR36][R4.64] ;  /* 0x0000002404047981 */ /* 0x000ee4000c1e1900 */
[----:B---3--:R0:W1:Y:S02]  /*3e10*/  I2F.F64.U32 R16, R4 ;  /* 0x0000000400107312 */ /* 0x0080640000201800 */
.L_x_2163:
[----:B------:R-:W-:Y:S05]  /*3e20*/  BSYNC.RECONVERGENT B6 ;  /* 0x0000000000067941 */ /* 0x000fea0003800200 */
.L_x_2162:
[----:B------:R-:W-:Y:S01]  /*3e30*/  ISETP.GE.AND P0, PT, R19, R18, PT ;  /* 0x000000121300720c */ /* 0x000fe20003f06270 */
[----:B------:R-:W-:-:S12]  /*3e40*/  BSSY.RECONVERGENT B0, `(.L_x_2190) ;  /* 0x000003c000007945 */ /* 0x000fd80003800200 */
[----:B------:R-:W-:Y:S05]  /*3e50*/  @P0 BRA `(.L_x_2191) ;  /* 0x0000000000e80947 */ /* 0x000fea0003800000 */
[----:B012-45:R-:W-:Y:S01]  /*3e60*/  DSETP.NEU.AND P0, PT, |R26|, +INF , PT ;  /* 0x7ff000001a00742a */ /* 0x037fe20003f0d200 */
[----:B------:R-:W-:-:S13]  /*3e70*/  BSSY.RECONVERGENT B1, `(.L_x_2192) ;  /* 0x000001b000017945 */ /* 0x000fda0003800200 */
[----:B------:R-:W-:Y:S01]  /*3e80*/  @!P0 DMUL R20, RZ, R26 ;  /* 0x0000001aff148228 */ /* 0x000fe20000000000 */
[----:B------:R-:W-:Y:S01]  /*3e90*/  @!P0 IMAD.MOV.U32 R0, RZ, RZ, RZ ;  /* 0x000000ffff008224 */ /* 0x000fe200078e00ff */
[----:B------:R-:W-:Y:S09]  /*3ea0*/  @!P0 BRA `(.L_x_2193) ;  /* 0x00000000005c8947 */ /* 0x000ff20003800000 */
[----:B------:R-:W-:Y:S01]  /*3eb0*/  UMOV UR4, 0x6dc9c883 ;  /* 0x6dc9c88300047882 */ /* 0x000fe20000000000 */
[----:B------:R-:W-:Y:S01]  /*3ec0*/  UMOV UR5, 0x3fe45f30 ;  /* 0x3fe45f3000057882 */ /* 0x000fe20000000000 */
[C---:B------:R-:W-:Y:S02]  /*3ed0*/  DSETP.GE.AND P0, PT, |R26|.reuse, 2.14748364800000000000e+09, PT ;  /* 0x41e000001a00742a */ /* 0x040fe40003f06200 */
[----:B---3--:R-:W-:Y:S01]  /*3ee0*/  DMUL R4, R26, UR4 ;  /* 0x000000041a047c28 */ /* 0x008fe20008000000 */
        /* <DEDUP_REMOVED lines=13> */
[----:B------:R-:W-:Y:S01]  /*3fc0*/  MOV R0, 0x3ff0 ;  /* 0x00003ff000007802 */ /* 0x000fe20000000f00 */
[----:B------:R-:W-:-:S07]  /*3fd0*/  IMAD.MOV.U32 R3, RZ, RZ, R27 ;  /* 0x000000ffff037224 */ /* 0x000fce00078e001b */
[----:B------:R-:W-:Y:S05]  /*3fe0*/  CALL.REL.NOINC `($_ZN2at6native27unrolled_elementwise_kernelIZZZNS0_15sin_kernel_cudaERNS_18TensorIteratorBaseEENKUlvE0_clEvENKUlvE_clEvEUldE_St5arrayIPcLm2EELi4E23TrivialOffsetCalculatorILi1EjESB_NS0_6memory12LoadWithCastILi1EEENSC_13StoreWithCastILi1EEEEEviT_T0_T2_T3_T4_T5_$__internal_trig_reduction_slowpathd) ;  /* 0x0000005400307944 */ /* 0x000fea0003c00000 */
[----:B------:R-:W-:Y:S02]  /*3ff0*/  IMAD.MOV.U32 R0, RZ, RZ, R3 ;  /* 0x000000ffff007224 */ /* 0x000fe400078e0003 */
[----:B------:R-:W-:Y:S02]  /*4000*/  IMAD.MOV.U32 R20, RZ, RZ, R12 ;  /* 0x000000ffff147224 */ /* 0x000fe400078e000c */
[----:B------:R-:W-:-:S07]  /*4010*/  IMAD.MOV.U32 R21, RZ, RZ, R13 ;  /* 0x000000ffff157224 */ /* 0x000fce00078e000d */
.L_x_2193:
[----:B------:R-:W-:Y:S05]  /*4020*/  BSYNC.RECONVERGENT B1 ;  /* 0x0000000000017941 */ /* 0x000fea0003800200 */
.L_x_2192:
[----:B------:R-:W0:Y:S01]  /*4030*/  LDCU.64 UR4, c[0x4][0x140] ;  /* 0x01002800ff0477ac */ /* 0x000e220008000a00 */
[----:B------:R-:W-:-:S05]  /*4040*/  IMAD.SHL.U32 R3, R0, 0x40, RZ ;  /* 0x0000004000037824 */ /* 0x000fca00078e00ff */
[----:B------:R-:W-:-:S04]  /*4050*/  LOP3.LUT R3, R3, 0x40, RZ, 0xc0, !PT ;  /* 0x0000004003037812 */ /* 0x000fc800078ec0ff */
[----:B0-----:R-:W-:-:S05]  /*4060*/  IADD3 R28, P0, PT, R3, UR4, RZ ;  /* 0x00000004031c7c10 */ /* 0x001fca000ff1e0ff */
[----:B------:R-:W-:-:S05]  /*4070*/  IMAD.X R29, RZ, RZ, UR5, P0 ;  /* 0x00000005ff1d7e24 */ /* 0x000fca00080e06ff */
[----:B---3--:R-:W2:Y:S04]  /*4080*/  LDG.E.128.CONSTANT R4, desc[UR36][R28.64] ;  /* 0x000000241c047981 */ /* 0x008ea8000c1e9d00 */
[----:B------:R-:W3:Y:S04]  /*4090*/  LDG.E.128.CONSTANT R8, desc[UR36][R28.64+0x10] ;  /* 0x000010241c087981 */ /* 0x000ee8000c1e9d00 */
[----:B------:R-:W4:Y:S01]  /*40a0*/  LDG.E.128.CONSTANT R12, desc[UR36][R28.64+0x20] ;  /* 0x000020241c0c7981 */ /* 0x000f22000c1e9d00 */
[----:B------:R-:W-:Y:S01]  /*40b0*/  LOP3.LUT R3, R0, 0x1, RZ, 0xc0, !PT ;  /* 0x0000000100037812 */ /* 0x000fe200078ec0ff */
[----:B------:R-:W-:Y:S01]  /*40c0*/  IMAD.MOV.U32 R30, RZ, RZ, 0x20fd8164 ;  /* 0x20fd8164ff1e7424 */ /* 0x000fe200078e00ff */
[----:B------:R-:W-:-:S02]  /*40d0*/  DMUL R26, R20, R20 ;  /* 0x00000014141a7228 */ /* 0x000fc40000000000 */
[----:B------:R-:W-:Y:S01]  /*40e0*/  ISETP.NE.U32.AND P0, PT, R3, 0x1, PT ;  /* 0x000000010300780c */ /* 0x000fe20003f05070 */
[----:B------:R-:W-:-:S03]  /*40f0*/  IMAD.MOV.U32 R3, RZ, RZ, 0x3da8ff83 ;  /* 0x3da8ff83ff037424 */ /* 0x000fc600078e00ff */
        /* <DEDUP_REMOVED lines=15> */
[----:B------:R-:W-:-:S07]  /*41f0*/  FSEL R5, R7, R5, !P0 ;  /* 0x0000000507057208 */ /* 0x000fce0004000000 */
.L_x_2191:
[----:B------:R-:W-:Y:S05]  /*4200*/  BSYNC.RECONVERGENT B0 ;  /* 0x0000000000007941 */ /* 0x000fea0003800200 */
.L_x_2190:
[----:B012-45:R-:W-:Y:S01]  /*4210*/  VIADD R27, R19, 0x80 ;  /* 0x00000080131b7836 */ /* 0x037fe20000000000 */
[----:B------:R-:W-:Y:S04]  /*4220*/  BSSY.RECONVERGENT B0, `(.L_x_2194) ;  /* 0x000003e000007945 */ /* 0x000fe80003800200 */
[----:B------:R-:W-:-:S13]  /*4230*/  ISETP.GE.AND P0, PT, R27, R18, PT ;  /* 0x000000121b00720c */ /* 0x000fda0003f06270 */
[----:B------:R-:W-:Y:S05]  /*4240*/  @P0 BRA `(.L_x_2195) ;  /* 0x0000000000ec0947 */ /* 0x000fea0003800000 */
[----:B---3--:R-:W-:Y:S01]  /*4250*/  DSETP.NEU.AND P0, PT, |R22|, +INF , PT ;  /* 0x7ff000001600742a */ /* 0x008fe20003f0d200 */
        /* <DEDUP_REMOVED lines=24> */
[----:B------:R-:W-:Y:S01]  /*43e0*/  IMAD.MOV.U32 R7, RZ, RZ, R13 ;  /* 0x000000ffff077224 */ /* 0x000fe200078e000d */
[----:B------:R-:W-:Y:S06]  /*43f0*/  BRA `(.L_x_2198) ;  /* 0x0000000000087947 */ /* 0x000fec0003800000 */
.L_x_2197:
[----:B------:R-:W-:Y:S01]  /*4400*/  DMUL R6, RZ, R22 ;  /* 0x00000016ff067228 */ /* 0x000fe20000000000 */
[----:B------:R-:W-:-:S10]  /*4410*/  IMAD.MOV.U32 R0, RZ, RZ, RZ ;  /* 0x000000ffff007224 */ /* 0x000fd400078e00ff */
.L_x_2198:
[----:B------:R-:W-:Y:S05]  /*4420*/  BSYNC.RECONVERGENT B1 ;  /* 0x0000000000017941 */ /* 0x000fea0003800200 */
.L_x_2196:
[----:B------:R-:W0:Y:S01]  /*4430*/  LDCU.64 UR4, c[0x4][0x140] ;  /* 0x01002800ff0477ac */ /* 0x000e220008000a00 */
[----:B------:R-:W-:-:S05]  /*4440*/  IMAD.SHL.U32 R3, R0, 0x40, RZ ;  /* 0x0000004000037824 */ /* 0x000fca00078e00ff */
        /* <DEDUP_REMOVED lines=27> */
.L_x_2195:
[----:B------:R-:W-:Y:S05]  /*4600*/  BSYNC.RECONVERGENT B0 ;  /* 0x0000000000007941 */ /* 0x000fea0003800200 */
.L_x_2194:
[----:B------:R-:W-:Y:S01]  /*4610*/  VIADD R3, R19, 0x100 ;  /* 0x0000010013037836 */ /* 0x000fe20000000000 */
        /* <DEDUP_REMOVED lines=30> */
.L_x_2202:
[----:B------:R-:W-:Y:S01]  /*4800*/  DMUL R6, RZ, R24 ;  /* 0x00000018ff067228 */ /* 0x000fe20000000000 */
[----:B------:R-:W-:-:S10]  /*4810*/  IMAD.MOV.U32 R0, RZ, RZ, RZ ;  /* 0x000000ffff007224 */ /* 0x000fd400078e00ff */
.L_x_2203:
[----:B------:R-:W-:Y:S05]  /*4820*/  BSYNC.RECONVERGENT B1 ;  /* 0x0000000000017941 */ /* 0x000fea0003800200 */
.L_x_2201:
        /* <DEDUP_REMOVED lines=29> */
.L_x_2200:
[----:B------:R-:W-:Y:S05]  /*4a00*/  BSYNC.RECONVERGENT B0 ;  /* 0x0000000000007941 */ /* 0x000fea0003800200 */
.L_x_2199:
[----:B------:R-:W-:Y:S01]  /*4a10*/  VIADD R3, R19, 0x180 ;  /* 0x0000018013037836 */ /* 0x000fe20000000000 */
[----:B------:R-:W-:Y:S04]  /*4a20*/  BSSY.RECONVERGENT B0, `(.L_x_2204) ;  /* 0x000003e000007945 */ /* 0x000fe80003800200 */
[----:B------:R-:W-:-:S13]  /*4a30*/  ISETP.GE.AND P0, PT, R3, R18, PT ;  /* 0x000000120300720c */ /* 0x000fda0003f06270 */
[----:B------:R-:W-:Y:S05]  /*4a40*/  @P0 BRA `(.L_x_2205) ;  /* 0x0000000000ec0947 */ /* 0x000fea0003800000 */
[----:B------:R-:W-:Y:S01]  /*4a50*/  DSETP.NEU.AND P0, PT, |R16|, +INF , PT ;  /* 0x7ff000001000742a */ /* 0x000fe20003f0d200 */
        /* <DEDUP_REMOVED lines=21> */
[----:B---3--:R-:W-:Y:S05]  /*4bb0*/  CALL.REL.NOINC `($_ZN2at6native27unrolled_elementwise_kernelIZZZNS0_15sin_kernel_cudaERNS_18TensorIteratorBaseEENKUlvE0_clEvENKUlvE_clEvEUldE_St5arrayIPcLm2EELi4E23TrivialOffsetCalculatorILi1EjESB_NS0_6memory12LoadWithCastILi1EEENSC_13StoreWithCastILi1EEEEEviT_T0_T2_T3_T4_T5_$__internal_trig_reduction_slowpathd) ;  /* 0x00000048003c7944 */ /* 0x008fea0003c00000 */
[----:B------:R-:W-:Y:S02]  /*4bc0*/  IMAD.MOV.U32 R0, RZ, RZ, R3 ;  /* 0x000000ffff007224 */ /* 0x000fe400078e0003 */
[----:B------:R-:W-:Y:S02]  /*4bd0*/  IMAD.MOV.U32 R6, RZ, RZ, R12 ;  /* 0x000000ffff067224 */ /* 0x000fe400078e000c */
[----:B------:R-:W-:Y:S01]  /*4be0*/  IMAD.MOV.U32 R7, RZ, RZ, R13 ;  /* 0x000000ffff077224 */ /* 0x000fe200078e000d */
[----:B------:R-:W-:Y:S06]  /*4bf0*/  BRA `(.L_x_2208) ;  /* 0x0000000000087947 */ /* 0x000fec0003800000 */
.L_x_2207:
[----:B------:R-:W-:Y:S01]  /*4c00*/  DMUL R6, RZ, R16 ;  /* 0x00000010ff067228 */ /* 0x000fe20000000000 */
[----:B------:R-:W-:-:S10]  /*4c10*/  IMAD.MOV.U32 R0, RZ, RZ, RZ ;  /* 0x000000ffff007224 */ /* 0x000fd400078e00ff */
.L_x_2208:
[----:B------:R-:W-:Y:S05]  /*4c20*/  BSYNC.RECONVERGENT B1 ;  /* 0x0000000000017941 */ /* 0x000fea0003800200 */
.L_x_2206:
[----:B------:R-:W0:Y:S01]  /*4c30*/  LDCU.64 UR4, c[0x4][0x140] ;  /* 0x01002800ff0477ac */ /* 0x000e220008000a00 */
[----:B------:R-:W-:-:S05]  /*4c40*/  IMAD.SHL.U32 R3, R0, 0x40, RZ ;  /* 0x0000004000037824 */ /* 0x000fca00078e00ff */
[----:B------:R-:W-:-:S04]  /*4c50*/  LOP3.LUT R3, R3, 0x40, RZ, 0xc0, !PT ;  /* 0x0000004003037812 */ /* 0x000fc800078ec0ff */
[----:B0-----:R-:W-:-:S05]  /*4c60*/  IADD3 R30, P0, PT, R3, UR4, RZ ;  /* 0x00000004031e7c10 */ /* 0x001fca000ff1e0ff */
[----:B------:R-:W-:-:S05]  /*4c70*/  IMAD.X R31, RZ, RZ, UR5, P0 ;  /* 0x00000005ff1f7e24 */ /* 0x000fca00080e06ff */
[----:B------:R-:W2:Y:S04]  /*4c80*/  LDG.E.128.CONSTANT R8, desc[UR36][R30.64] ;  /* 0x000000241e087981 */ /* 0x000ea8000c1e9d00 */
[----:B------:R-:W4:Y:S04]  /*4c90*/  LDG.E.128.CONSTANT R12, desc[UR36][R30.64+0x10] ;  /* 0x000010241e0c7981 */ /* 0x000f28000c1e9d00 */
[----:B---3--:R-:W3:Y:S01]  /*4ca0*/  LDG.E.128.CONSTANT R20, desc[UR36][R30.64+0x20] ;  /* 0x000020241e147981 */ /* 0x008ee2000c1e9d00 */
        /* <DEDUP_REMOVED lines=9> */
[----:B----4-:R-:W-:-:S08]  /*4d40*/  DFMA R8, R16, R8, R12 ;  /* 0x000000081008722b */ /* 0x010fd0000000000c */
[----:B------:R-:W-:-:S08]  /*4d50*/  DFMA R8, R16, R8, R14 ;  /* 0x000000081008722b */ /* 0x000fd0000000000e */
[----:B---3--:R-:W-:-:S08]  /*4d60*/  DFMA R8, R16, R8, R20 ;  /* 0x000000081008722b */ /* 0x008fd00000000014 */
        /* <DEDUP_REMOVED lines=9> */
.L_x_2205:
[----:B------:R-:W-:Y:S05]  /*4e00*/  BSYNC.RECONVERGENT B0 ;  /* 0x0000000000007941 */ /* 0x000fea0003800200 */
.L_x_2204:
[----:B---3--:R-:W0:Y:S01]  /*4e10*/  LDC.U8 R22, c[0x0][0x3a4] ;  /* 0x0000e900ff167b82 */ /* 0x008e220000000000 */
[----:B------:R-:W-:Y:S01]  /*4e20*/  ISETP.GE.AND P0, PT, R19, R18, PT ;  /* 0x000000121300720c */ /* 0x000fe20003f06270 */
[----:B------:R-:W-:Y:S04]  /*4e30*/  BSSY.RECONVERGENT B7, `(.L_x_2209) ;  /* 0x0000354000077945 */ /* 0x000fe80003800200 */
[----:B------:R-:W-:Y:S08]  /*4e40*/  BSSY.RELIABLE B6, `(.L_x_2210) ;  /* 0x0000240000067945 */ /* 0x000ff00003800100 */
[----:B------:R-:W-:Y:S05]  /*4e50*/  @P0 BRA `(.L_x_2211) ;  /* 0x0000002000ec0947 */ /* 0x000fea0003800000 */
        /* <DEDUP_REMOVED lines=18> */
[----:B------:R-:W0:Y:S01]  /*4f80*/  F2I.F64.TRUNC R5, R4 ;  /* 0x0000000400057311 */ /* 0x000e22000030d100 */
[----:B------:R-:W-:Y:S01]  /*4f90*/  IMAD.MOV.U32 R19, RZ, RZ, R27 ;  /* 0x000000ffff137224 */ /* 0x000fe200078e001b */
[----:B0-----:R1:W-:Y:S01]  /*4fa0*/  STG.E.U8 desc[UR36][R8.64], R5 ;  /* 0x0000000508007986 */ /* 0x0013e2000c101124 */
[----:B------:R-:W-:Y:S05]  /*4fb0*/  BRA `(.L_x_2217) ;  /* 0x0000001000407947 */ /* 0x000fea0003800000 */
.L_x_2215:
[----:B------:R-:W0:Y:S01]  /*4fc0*/  F2I.S64.F64.TRUNC R4, R4 ;  /* 0x0000000400047311 */ /* 0x000e22000030d900 */
[----:B------:R-:W-:Y:S02]  /*4fd0*/  IMAD.MOV.U32 R19, RZ, RZ, R27 ;  /* 0x000000ffff137224 */ /* 0x000fe400078e001b */
[----:B0-----:R-:W-:-:S05]  /*4fe0*/  IMAD.MOV.U32 R3, RZ, RZ, R4 ;  /* 0x000000ffff037224 */ /* 0x001fca00078e0004 */
[----:B------:R0:W-:Y:S01]  /*4ff0*/  STG.E.U8 desc[UR36][R8.64], R3 ;  /* 0x0000000308007986 */ /* 0x0001e2000c101124 */
[----:B------:R-:W-:Y:S05]  /*5000*/  BRA `(.L_x_2217) ;  /* 0x00000010002c7947 */ /* 0x000fea0003800000 */
.L_x_2214:
[----:B------:R-:W-:-:S13]  /*5010*/  ISETP.NE.AND P0, PT, R0, 0x2, PT ;  /* 0x000000020000780c */ /* 0x000fda0003f05270 */
[----:B------:R-:W-:Y:S05]  /*5020*/  @!P0 BRA `(.L_x_2218) ;  /* 0x0000000000308947 */ /* 0x000fea0003800000 */
[----:B------:R-:W-:-:S13]  /*5030*/  ISETP.NE.AND P0, PT, R0, 0x3, PT ;  /* 0x000000030000780c */ /* 0x000fda0003f05270 */
[----:B------:R-:W-:Y:S05]  /*5040*/  @!P0 BRA `(.L_x_2219) ;  /* 0x0000000000188947 */ /* 0x000fea0003800000 */
[----:B------:R-:W-:-:S13]  /*5050*/  ISETP.NE.AND P0, PT, R0, 0x4, PT ;  /* 0x000000040000780c */ /* 0x000fda0003f05270 */
[----:B------:R-:W-:Y:S05]  /*5060*/  @P0 BRA `(.L_x_2216) ;  /* 0x0000000c005c0947 */ /* 0x000fea0003800000 */
[----:B------:R-:W0:Y:S01]  /*5070*/  F2I.S64.F64.TRUNC R4, R4 ;  /* 0x0000000400047311 */ /* 0x000e22000030d900 */
[----:B------:R-:W-:Y:S01]  /*5080*/  IMAD.MOV.U32 R19, RZ, RZ, R27 ;  /* 0x000000ffff137224 */ /* 0x000fe200078e001b */
[----:B0-----:R4:W-:Y:S01]  /*5090*/  STG.E.64 desc[UR36][R8.64], R4 ;  /* 0x0000000408007986 */ /* 0x0019e2000c101b24 */
[----:B------:R-:W-:Y:S05]  /*50a0*/  BRA `(.L_x_2217) ;  /* 0x0000001000047947 */ /* 0x000fea0003800000 */
.L_x_2219:
[----:B------:R-:W0:Y:S01]  /*50b0*/  F2I.F64.TRUNC R5, R4 ;  /* 0x0000000400057311 */ /* 0x000e22000030d100 */
[----:B------:R-:W-:Y:S01]  /*50c0*/  IMAD.MOV.U32 R19, RZ, RZ, R27 ;  /* 0x000000ffff137224 */ /* 0x000fe200078e001b */
[----:B0-----:R3:W-:Y:S01]  /*50d0*/  STG.E desc[UR36][R8.64], R5 ;  /* 0x0000000508007986 */ /* 0x0017e2000c101924 */
[----:B------:R-:W-:Y:S05]  /*50e0*/  BRA `(.L_x_2217) ;  /* 0x0000000c00f47947 */ /* 0x000fea0003800000 */
.L_x_2218:
[----:B------:R-:W0:Y:S01]  /*50f0*/  F2I.F64.TRUNC R5, R4 ;  /* 0x0000000400057311 */ /* 0x000e22000030d100 */
[----:B------:R-:W-:Y:S01]  /*5100*/  IMAD.MOV.U32 R19, RZ, RZ, R27 ;  /* 0x000000ffff137224 */ /* 0x000fe200078e001b */
[----:B0-----:R2:W-:Y:S01]  /*5110*/  STG.E.U16 desc[UR36][R8.64], R5 ;  /* 0x0000000508007986 */ /* 0x0015e2000c101524 */
[----:B------:R-:W-:Y:S05]  /*5120*/  BRA `(.L_x_2217) ;  /* 0x0000000c00e47947 */ /* 0x000fea0003800000 */
.L_x_2213:
[----:B------:R-:W-:-:S13]  /*5130*/  ISETP.GT.AND P0, PT, R0, 0x6, PT ;  /* 0x000000060000780c */ /* 0x000fda0003f04270 */
[----:B------:R-:W-:Y:S05]  /*5140*/  @P0 BRA `(.L_x_2220) ;  /* 0x0000000000540947 */ /* 0x000fea0003800000 */
[----:B------:R-:W-:-:S13]  /*5150*/  ISETP.NE.AND P0, PT, R0, 0x5, PT ;  /* 0x000000050000780c */ /* 0x000fda0003f05270 */
[----:B------:R-:W-:Y:S05]  /*5160*/  @!P0 BRA `(.L_x_2221) ;  /* 0x0000000000288947 */ /* 0x000fea0003800000 */
[----:B------:R-:W-:-:S13]  /*5170*/  ISETP.NE.AND P0, PT, R0, 0x6, PT ;  /* 0x000000060000780c */ /* 0x000fda0003f05270 */
[----:B------:R-:W-:Y:S05]  /*5180*/  @P0 BRA `(.L_x_2216) ;  /* 0x0000000c00140947 */ /* 0x000fea0003800000 */
[----:B------:R-:W-:Y:S01]  /*5190*/  UMOV UR4, 0xf0000000 ;  /* 0xf000000000047882 */ /* 0x000fe20000000000 */
[----:B------:R-:W-:Y:S01]  /*51a0*/  UMOV UR5, 0x380fffff ;  /* 0x380fffff00057882 */ /* 0x000fe20000000000 */
[----:B------:R-:W0:Y:S01]  /*51b0*/  F2F.F32.F64 R3, R4 ;  /* 0x0000000400037310 */ /* 0x000e220000301000 */
[----:B------:R-:W-:Y:S01]  /*51c0*/  DSETP.GEU.AND P0, PT, |R4|, UR4, PT ;  /* 0x0000000404007e2a */ /* 0x000fe2000bf0e200 */
[----:B------:R-:W-:-:S13]  /*51d0*/  IMAD.MOV.U32 R19, RZ, RZ, R27 ;  /* 0x000000ffff137224 */ /* 0x000fda00078e001b */
[----:B0-----:R-:W-:-:S05]  /*51e0*/  @!P0 FMUL R3, R3, 1.175494350822287508e-38 ;  /* 0x0080000003038820 */ /* 0x001fca0000400000 */
[----:B------:R0:W-:Y:S01]  /*51f0*/  STG.E desc[UR36][R8.64], R3 ;  /* 0x0000000308007986 */ /* 0x0001e2000c101924 */
[----:B------:R-:W-:Y:S05]  /*5200*/  BRA `(.L_x_2217) ;  /* 0x0000000c00ac7947 */ /* 0x000fea0003800000 */
.L_x_2221:
[----:B------:R-:W-:Y:S01]  /*5210*/  UMOV UR4, 0xf0000000 ;  /* 0xf000000000047882 */ /* 0x000fe20000000000 */
[----:B------:R-:W-:Y:S01]  /*5220*/  UMOV UR5, 0x380fffff ;  /* 0x380fffff00057882 */ /* 0x000fe20000000000 */
[----:B------:R-:W0:Y:S01]  /*5230*/  F2F.F32.F64 R0, R4 ;  /* 0x0000000400007310 */ /* 0x000e220000301000 */
[----:B------:R-:W-:Y:S01]  /*5240*/  DSETP.GEU.AND P0, PT, |R4|, UR4, PT ;  /* 0x0000000404007e2a */ /* 0x000fe2000bf0e200 */
[----:B------:R-:W-:-:S13]  /*5250*/  IMAD.MOV.U32 R19, RZ, RZ, R27 ;  /* 0x000000ffff137224 */ /* 0x000fda00078e001b */
[----:B0-----:R-:W-:-:S05]  /*5260*/  @!P0 FMUL R0, R0, 1.175494350822287508e-38 ;  /* 0x0080000000008820 */ /* 0x001fca0000400000 */
[----:B------:R-:W-:-:S05]  /*5270*/  F2FP.F16.F32.PACK_AB R0, RZ, R0 ;  /* 0x00000000ff00723e */ /* 0x000fca00000000ff */
[----:B------:R0:W-:Y:S01]  /*5280*/  STG.E.U16 desc[UR36][R8.64], R0 ;  /* 0x0000000008007986 */ /* 0x0001e2000c101524 */
[----:B------:R-:W-:Y:S05]  /*5290*/  BRA `(.L_x_2217) ;  /* 0x0000000c00887947 */ /* 0x000fea0003800000 */
.L_x_2220:
[----:B------:R-:W-:-:S13]  /*52a0*/  ISETP.NE.AND P0, PT, R0, 0x7, PT ;  /* 0x000000070000780c */ /* 0x000fda0003f05270 */
[----:B------:R-:W-:Y:S05]  /*52b0*/  @!P0 BRA `(.L_x_2222) ;  /* 0x00000000005c8947 */ /* 0x000fea0003800000 */
        /* <DEDUP_REMOVED lines=8> */
[----:B------:R-:W-:Y:S02]  /*5340*/  IMAD.MOV.U32 R7, RZ, RZ, RZ ;  /* 0x000000ffff077224 */ /* 0x000fe400078e00ff */
[----:B------:R-:W-:-:S11]  /*5350*/  IMAD.MOV.U32 R19, RZ, RZ, R27 ;  /* 0x000000ffff137224 */ /* 0x000fd600078e001b */
[----:B0-----:R-:W-:-:S05]  /*5360*/  @!P0 FMUL R6, R6, 1.175494350822287508e-38 ;  /* 0x0080000006068820 */ /* 0x001fca0000400000 */
[----:B------:R0:W-:Y:S01]  /*5370*/  STG.E.64 desc[UR36][R8.64], R6 ;  /* 0x0000000608007986 */ /* 0x0001e2000c101b24 */
[----:B------:R-:W-:Y:S05]  /*5380*/  BRA `(.L_x_2217) ;  /* 0x0000000c004c7947 */ /* 0x000fea0003800000 */
.L_x_2223:
[----:B------:R-:W-:Y:S01]  /*5390*/  UMOV UR4, 0xf0000000 ;  /* 0xf000000000047882 */ /* 0x000fe20000000000 */
[----:B------:R-:W-:Y:S01]  /*53a0*/  UMOV UR5, 0x380fffff ;  /* 0x380fffff00057882 */ /* 0x000fe20000000000 */
[----:B------:R-:W0:Y:S01]  /*53b0*/  F2F.F32.F64 R0, R4 ;  /* 0x0000000400007310 */ /* 0x000e220000301000 */
[----:B------:R-:W-:Y:S01]  /*53c0*/  DSETP.GEU.AND P0, PT, |R4|, UR4, PT ;  /* 0x0000000404007e2a */ /* 0x000fe2000bf0e200 */
[----:B------:R-:W-:-:S13]  /*53d0*/  IMAD.MOV.U32 R19, RZ, RZ, R27 ;  /* 0x000000ffff137224 */ /* 0x000fda00078e001b */
[----:B0-----:R-:W-:-:S05]  /*53e0*/  @!P0 FMUL R0, R0, 1.175494350822287508e-38 ;  /* 0x0080000000008820 */ /* 0x001fca0000400000 */
[----:B------:R-:W-:-:S04]  /*53f0*/  F2FP.F16.F32.PACK_AB R3, RZ, R0 ;  /* 0x00000000ff03723e */ /* 0x000fc800000000ff */
[----:B------:R-:W-:-:S05]  /*5400*/  PRMT R3, R3, 0x5410, RZ ;  /* 0x0000541003037816 */ /* 0x000fca00000000ff */
[----:B------:R0:W-:Y:S01]  /*5410*/  STG.E desc[UR36][R8.64], R3 ;  /* 0x0000000308007986 */ /* 0x0001e2000c101924 */
[----:B------:R-:W-:Y:S05]  /*5420*/  BRA `(.L_x_2217) ;  /* 0x0000000c00247947 */ /* 0x000fea0003800000 */
.L_x_2222:
[----:B------:R0:W-:Y:S01]  /*5430*/  STG.E.64 desc[UR36][R8.64], R4 ;  /* 0x0000000408007986 */ /* 0x0001e2000c101b24 */
[----:B------:R-:W-:Y:S01]  /*5440*/  IMAD.MOV.U32 R19, RZ, RZ, R27 ;  /* 0x000000ffff137224 */ /* 0x000fe200078e001b */
[----:B------:R-:W-:Y:S06]  /*5450*/  BRA `(.L_x_2217) ;  /* 0x0000000c00187947 */ /* 0x000fec0003800000 */
.L_x_2212:
        /* <DEDUP_REMOVED lines=8> */
[----:B------:R-:W-:Y:S01]  /*54e0*/  DSETP.NEU.AND P0, PT, R4, RZ, PT ;  /* 0x000000ff0400722a */ /* 0x000fe20003f0d000 */
[----:B------:R-:W-:-:S05]  /*54f0*/  IMAD.MOV.U32 R19, RZ, RZ, R27 ;  /* 0x000000ffff137224 */ /* 0x000fca00078e001b */
[----:B------:R-:W-:-:S05]  /*5500*/  SEL R3, RZ, 0x1, !P0 ;  /* 0x00000001ff037807 */ /* 0x000fca0004000000 */
[----:B------:R0:W-:Y:S01]  /*5510*/  STG.E.U8 desc[UR36][R8.64], R3 ;  /* 0x0000000308007986 */ /* 0x0001e2000c101124 */
[----:B------:R-:W-:Y:S05]  /*5520*/  BRA `(.L_x_2217) ;  /* 0x0000000800e47947 */ /* 0x000fea0003800000 */
.L_x_2226:
[----:B------:R-:W-:Y:S01]  /*5530*/  CS2R R6, SRZ ;  /* 0x0000000000067805 */ /* 0x000fe2000001ff00 */
[----:B------:R-:W-:-:S04]  /*5540*/  IMAD.MOV.U32 R19, RZ, RZ, R27 ;  /* 0x000000ffff137224 */ /* 0x000fc800078e001b */
[----:B------:R0:W-:Y:S01]  /*5550*/  STG.E.128 desc[UR36][R8.64], R4 ;  /* 0x0000000408007986 */ /* 0x0001e2000c101d24 */
[----:B------:R-:W-:Y:S05]  /*5560*/  BRA `(.L_x_2217) ;  /* 0x0000000800d47947 */ /* 0x000fea0003800000 */
.L_x_2225:
        /* <DEDUP_REMOVED lines=10> */
[----:B------:R-:W-:Y:S01]  /*5610*/  BSSY.RECONVERGENT B0, `(.L_x_2229) ;  /* 0x000000d000007945 */ /* 0x000fe20003800200 */
[----:B------:R-:W-:-:S12]  /*5620*/  IMAD.MOV.U32 R0, RZ, RZ, 0x7f ;  /* 0x0000007fff007424 */ /* 0x000fd800078e00ff */
        /* <DEDUP_REMOVED lines=11> */
.L_x_2230:
[----:B------:R-:W-:Y:S05]  /*56e0*/  BSYNC.RECONVERGENT B0 ;  /* 0x0000000000007941 */ /* 0x000fea0003800200 */
.L_x_2229:
[----:B------:R-:W-:Y:S01]  /*56f0*/  LOP3.LUT R7, R0, 0x80, R7, 0xf8, !PT ;  /* 0x0000008000077812 */ /* 0x000fe200078ef807 */
[----:B------:R-:W-:-:S04]  /*5700*/  IMAD.MOV.U32 R19, RZ, RZ, R27 ;  /* 0x000000ffff137224 */ /* 0x000fc800078e001b */
[----:B------:R0:W-:Y:S01]  /*5710*/  STG.E.U8 desc[UR36][R8.64], R7 ;  /* 0x0000000708007986 */ /* 0x0001e2000c101124 */
[----:B------:R-:W-:Y:S05]  /*5720*/  BRA `(.L_x_2217) ;  /* 0x0000000800647947 */ /* 0x000fea0003800000 */
.L_x_2228:
        /* <DEDUP_REMOVED lines=19> */
.L_x_2232:
[----:B------:R-:W-:Y:S05]  /*5860*/  BSYNC.RECONVERGENT B0 ;  /* 0x0000000000007941 */ /* 0x000fea0003800200 */
.L_x_2231:
[----:B------:R-:W-:Y:S01]  /*5870*/  LOP3.LUT R7, R0, 0x80, R7, 0xf8, !PT ;  /* 0x0000008000077812 */ /* 0x000fe200078ef807 */
[----:B------:R-:W-:-:S04]  /*5880*/  IMAD.MOV.U32 R19, RZ, RZ, R27 ;  /* 0x000000ffff137224 */ /* 0x000fc800078e001b */
[----:B------:R0:W-:Y:S01]  /*5890*/  STG.E.U8 desc[UR36][R8.64], R7 ;  /* 0x0000000708007986 */ /* 0x0001e2000c101124 */
[----:B------:R-:W-:Y:S05]  /*58a0*/  BRA `(.L_x_2217) ;  /* 0x0000000800047947 */ /* 0x000fea0003800000 */
.L_x_2227:
[----:B------:R-:W-:Y:S01]  /*58b0*/  UMOV UR4, 0xf0000000 ;  /* 0xf000000000047882 */ /* 0x000fe20000000000 */
[----:B------:R-:W-:Y:S01]  /*58c0*/  UMOV UR5, 0x380fffff ;  /* 0x380fffff00057882 */ /* 0x000fe20000000000 */
[----:B------:R-:W0:Y:S01]  /*58d0*/  F2F.F32.F64 R0, R4 ;  /* 0x0000000400007310 */ /* 0x000e220000301000 */
[----:B------:R-:W-:Y:S01]  /*58e0*/  DSETP.GEU.AND P0, PT, |R4|, UR4, PT ;  /* 0x0000000404007e2a */ /* 0x000fe2000bf0e200 */
[----:B------:R-:W-:-:S13]  /*58f0*/  IMAD.MOV.U32 R19, RZ, RZ, R27 ;  /* 0x000000ffff137224 */ /* 0x000fda00078e001b */
[----:B0-----:R-:W-:-:S05]  /*5900*/  @!P0 FMUL R0, R0, 1.175494350822287508e-38 ;  /* 0x0080000000008820 */ /* 0x001fca0000400000 */
[----:B------:R-:W-:-:S05]  /*5910*/  F2FP.BF16.F32.PACK_AB R0, RZ, R0 ;  /* 0x00000000ff00723e */ /* 0x000fca00000010ff */
[----:B------:R0:W-:Y:S01]  /*5920*/  STG.E.U16 desc[UR36][R8.64], R0 ;  /* 0x0000000008007986 */ /* 0x0001e2000c101524 */
[----:B------:R-:W-:Y:S05]  /*5930*/  BRA `(.L_x_2217) ;  /* 0x0000000400e07947 */ /* 0x000fea0003800000 */
.L_x_2224:
        /* <DEDUP_REMOVED lines=8> */
[----:B------:R-:W0:Y:S01]  /*59c0*/  F2I.U32.F64.TRUNC R5, R4 ;  /* 0x0000000400057311 */ /* 0x000e22000030d000 */
[----:B------:R-:W-:Y:S01]  /*59d0*/  IMAD.MOV.U32 R19, RZ, RZ, R27 ;  /* 0x000000ffff137224 */ /* 0x000fe200078e001b */
[----:B0-----:R0:W-:Y:S01]  /*59e0*/  STG.E.U16 desc[UR36][R8.64], R5 ;  /* 0x0000000508007986 */ /* 0x0011e2000c101524 */
[----:B------:R-:W-:Y:S05]  /*59f0*/  BRA `(.L_x_2217) ;  /* 0x0000000400b07947 */ /* 0x000fea0003800000 */
.L_x_2235:
        /* <DEDUP_REMOVED lines=17> */
.L_x_2238:
[----:B------:R-:W-:-:S04]  /*5b10*/  SHF.R.U32.HI R0, RZ, 0x14, R7 ;  /* 0x00000014ff007819 */ /* 0x000fc80000011607 */
[----:B------:R-:W-:-:S04]  /*5b20*/  LOP3.LUT R0, R0, 0x1, RZ, 0xc0, !PT ;  /* 0x0000000100007812 */ /* 0x000fc800078ec0ff */
[----:B------:R-:W-:-:S04]  /*5b30*/  IADD3 R0, PT, PT, R7, 0x487ffff, R0 ;  /* 0x0487ffff07007810 */ /* 0x000fc80007ffe000 */
[----:B------:R-:W-:-:S04]  /*5b40*/  SHF.R.U32.HI R0, RZ, 0x14, R0 ;  /* 0x00000014ff007819 */ /* 0x000fc80000011600 */
[----:B------:R-:W-:-:S07]  /*5b50*/  LOP3.LUT R3, R0, 0xff, RZ, 0xc0, !PT ;  /* 0x000000ff00037812 */ /* 0x000fce00078ec0ff */
.L_x_2239:
[----:B------:R-:W-:-:S04]  /*5b60*/  SHF.R.U32.HI R0, RZ, 0x18, R7 ;  /* 0x00000018ff007819 */ /* 0x000fc80000011607 */
[----:B------:R-:W-:-:S07]  /*5b70*/  LOP3.LUT R0, R3, 0x80, R0, 0xf8, !PT ;  /* 0x0000008003007812 */ /* 0x000fce00078ef800 */
.L_x_2237:
[----:B------:R-:W-:Y:S05]  /*5b80*/  BSYNC.RECONVERGENT B0 ;  /* 0x0000000000007941 */ /* 0x000fea0003800200 */
.L_x_2236:
[----:B------:R0:W-:Y:S01]  /*5b90*/  STG.E.U8 desc[UR36][R8.64], R0 ;  /* 0x0000000008007986 */ /* 0x0001e2000c101124 */
[----:B------:R-:W-:Y:S01]  /*5ba0*/  IMAD.MOV.U32 R19, RZ, RZ, R27 ;  /* 0x000000ffff137224 */ /* 0x000fe200078e001b */
[----:B------:R-:W-:Y:S06]  /*5bb0*/  BRA `(.L_x_2217) ;  /* 0x0000000400407947 */ /* 0x000fec0003800000 */
.L_x_2234:
        /* <DEDUP_REMOVED lines=17> */
.L_x_2242:
[----:B------:R-:W-:-:S04]  /*5cd0*/  SHF.R.U32.HI R0, RZ, 0x15, R7 ;  /* 0x00000015ff007819 */ /* 0x000fc80000011607 */
[----:B------:R-:W-:-:S04]  /*5ce0*/  LOP3.LUT R0, R0, 0x1, RZ, 0xc0, !PT ;  /* 0x0000000100007812 */ /* 0x000fc800078ec0ff */
[----:B------:R-:W-:-:S04]  /*5cf0*/  IADD3 R0, PT, PT, R7, 0x88fffff, R0 ;  /* 0x088fffff07007810 */ /* 0x000fc80007ffe000 */
[----:B------:R-:W-:-:S04]  /*5d00*/  SHF.R.U32.HI R0, RZ, 0x15, R0 ;  /* 0x00000015ff007819 */ /* 0x000fc80000011600 */
[----:B------:R-:W-:-:S07]  /*5d10*/  LOP3.LUT R3, R0, 0xff, RZ, 0xc0, !PT ;  /* 0x000000ff00037812 */ /* 0x000fce00078ec0ff */
.L_x_2243:
[----:B------:R-:W-:-:S04]  /*5d20*/  SHF.R.U32.HI R0, RZ, 0x18, R7 ;  /* 0x00000018ff007819 */ /* 0x000fc80000011607 */
[----:B------:R-:W-:-:S07]  /*5d30*/  LOP3.LUT R0, R3, 0x80, R0, 0xf8, !PT ;  /* 0x0000008003007812 */ /* 0x000fce00078ef800 */
.L_x_2241:
[----:B------:R-:W-:Y:S05]  /*5d40*/  BSYNC.RECONVERGENT B0 ;  /* 0x0000000000007941 */ /* 0x000fea0003800200 */
.L_x_2240:
[----:B------:R0:W-:Y:S01]  /*5d50*/  STG.E.U8 desc[UR36][R8.64], R0 ;  /* 0x0000000008007986 */ /* 0x0001e2000c101124 */
[----:B------:R-:W-:Y:S01]  /*5d60*/  IMAD.MOV.U32 R19, RZ, RZ, R27 ;  /* 0x000000ffff137224 */ /* 0x000fe200078e001b */
[----:B------:R-:W-:Y:S06]  /*5d70*/  BRA `(.L_x_2217) ;  /* 0x0000000000d07947 */ /* 0x000fec0003800000 */
.L_x_2233:
[----:B------:R-:W-:-:S13]  /*5d80*/  ISETP.NE.AND P0, PT, R0, 0x1c, PT ;  /* 0x0000001c0000780c */ /* 0x000fda0003f05270 */
[----:B------:R-:W-:Y:S05]  /*5d90*/  @!P0 BRA `(.L_x_2244) ;  /* 0x0000000000bc8947 */ /* 0x000fea0003800000 */
[----:B------:R-:W-:-:S13]  /*5da0*/  ISETP.NE.AND P0, PT, R0, 0x1d, PT ;  /* 0x0000001d0000780c */ /* 0x000fda0003f05270 */
[----:B------:R-:W-:Y:S05]  /*5db0*/  @!P0 BRA `(.L_x_2245) ;  /* 0x0000000000a48947 */ /* 0x000fea0003800000 */
[----:B------:R-:W-:-:S13]  /*5dc0*/  ISETP.NE.AND P0, PT, R0, 0x2c, PT ;  /* 0x0000002c0000780c */ /* 0x000fda0003f05270 */
[----:B------:R-:W-:Y:S05]  /*5dd0*/  @!P0 BRA `(.L_x_2246) ;  /* 0x0000000000488947 */ /* 0x000fea0003800000 */
.L_x_2216:
        /* <DEDUP_REMOVED lines=16> */
.L_x_2247:
[----:B------:R-:W-:Y:S01]  /*5ee0*/  IMAD.MOV.U32 R19, RZ, RZ, R27 ;  /* 0x000000ffff137224 */ /* 0x000fe200078e001b */
[----:B------:R-:W-:Y:S06]  /*5ef0*/  BRA `(.L_x_2217) ;  /* 0x0000000000707947 */ /* 0x000fec0003800000 */
.L_x_2246:
[----:B------:R-:W-:Y:S01]  /*5f00*/  UMOV UR4, 0xf0000000 ;  /* 0xf000000000047882 */ /* 0x000fe20000000000 */
[----:B------:R-:W-:Y:S01]  /*5f10*/  UMOV UR5, 0x380fffff ;  /* 0x380fffff00057882 */ /* 0x000fe20000000000 */
[----:B------:R-:W0:Y:S01]  /*5f20*/  F2F.F32.F64 R10, R4 ;  /* 0x00000004000a7310 */ /* 0x000e220000301000 */
[----:B------:R-:W-:Y:S01]  /*5f30*/  DSETP.GEU.AND P0, PT, |R4|, UR4, PT ;  /* 0x0000000404007e2a */ /* 0x000fe2000bf0e200 */
[----:B------:R-:W-:-:S13]  /*5f40*/  IMAD.MOV.U32 R19, RZ, RZ, R27 ;  /* 0x000000ffff137224 */ /* 0x000fda00078e001b */
        /* <DEDUP_REMOVED lines=16> */
.L_x_2245:
[----:B------:R-:W0:Y:S01]  /*6050*/  F2I.U64.F64.TRUNC R4, R4 ;  /* 0x0000000400047311 */ /* 0x000e22000030d800 */
[----:B------:R-:W-:Y:S01]  /*6060*/  IMAD.MOV.U32 R19, RZ, RZ, R27 ;  /* 0x000000ffff137224 */ /* 0x000fe200078e001b */
[----:B0-----:R0:W-:Y:S01]  /*6070*/  STG.E.64 desc[UR36][R8.64], R4 ;  /* 0x0000000408007986 */ /* 0x0011e2000c101b24 */
[----:B------:R-:W-:Y:S05]  /*6080*/  BRA `(.L_x_2217) ;  /* 0x00000000000c7947 */ /* 0x000fea0003800000 */
.L_x_2244:
[----:B------:R-:W0:Y:S01]  /*6090*/  F2I.U32.F64.TRUNC R5, R4 ;  /* 0x0000000400057311 */ /* 0x000e22000030d000 */
[----:B------:R-:W-:Y:S01]  /*60a0*/  IMAD.MOV.U32 R19, RZ, RZ, R27 ;  /* 0x000000ffff137224 */ /* 0x000fe200078e001b */
[----:B0-----:R0:W-:Y:S06]  /*60b0*/  STG.E desc[UR36][R8.64], R5 ;  /* 0x0000000508007986 */ /* 0x0011ec000c101924 */
.L_x_2217:
[----:B------:R-:W-:-:S13]  /*60c0*/  ISETP.GE.AND P0, PT, R19, R18, PT ;  /* 0x000000121300720c */ /* 0x000fda0003f06270 */
[----:B------:R-:W-:Y:S05]  /*60d0*/  @P0 BREAK.RELIABLE B6 ;  /* 0x0000000000060942 */ /* 0x000fea0003800100 */
        /* <DEDUP_REMOVED lines=19> */
[----:B------:R-:W0:Y:S02]  /*6210*/  F2I.F64.TRUNC R29, R28 ;  /* 0x0000001c001d7311 */ /* 0x000e24000030d100 */
[----:B0-----:R3:W-:Y:S01]  /*6220*/  STG.E.U8 desc[UR36][R4.64], R29 ;  /* 0x0000001d04007986 */ /* 0x0017e2000c101124 */
[----:B------:R-:W-:Y:S05]  /*6230*/  BRA `(.L_x_2254) ;  /* 0x0000000c00f07947 */ /* 0x000fea0003800000 */
.L_x_2252:
[----:B------:R-:W0:Y:S02]  /*6240*/  F2I.S64.F64.TRUNC R28, R28 ;  /* 0x0000001c001c7311 */ /* 0x000e24000030d900 */
[----:B0-----:R-:W-:-:S05]  /*6250*/  IMAD.MOV.U32 R3, RZ, RZ, R28 ;  /* 0x000000ffff037224 */ /* 0x001fca00078e001c */
[----:B------:R4:W-:Y:S01]  /*6260*/  STG.E.U8 desc[UR36][R4.64], R3 ;  /* 0x0000000304007986 */ /* 0x0009e2000c101124 */
[----:B------:R-:W-:Y:S05]  /*6270*/  BRA `(.L_x_2254) ;  /* 0x0000000c00e07947 */ /* 0x000fea0003800000 */
.L_x_2251:
[----:B------:R-:W-:-:S13]  /*6280*/  ISETP.NE.AND P0, PT, R0, 0x2, PT ;  /* 0x000000020000780c */ /* 0x000fda0003f05270 */
[----:B------:R-:W-:Y:S05]  /*6290*/  @!P0 BRA `(.L_x_2255) ;  /* 0x0000000000288947 */ /* 0x000fea0003800000 */
[----:B------:R-:W-:-:S13]  /*62a0*/  ISETP.NE.AND P0, PT, R0, 0x3, PT ;  /* 0x000000030000780c */ /* 0x000fda0003f05270 */
[----:B------:R-:W-:Y:S05]  /*62b0*/  @!P0 BRA `(.L_x_2256) ;  /* 0x0000000000148947 */ /* 0x000fea0003800000 */
[----:B------:R-:W-:-:S13]  /*62c0*/  ISETP.NE.AND P0, PT, R0, 0x4, PT ;  /* 0x000000040000780c */ /* 0x000fda0003f05270 */
[----:B------:R-:W-:Y:S05]  /*62d0*/  @P0 BRA `(.L_x_2253) ;  /* 0x0000000800b40947 */ /* 0x000fea0003800000 */
[----:B------:R-:W0:Y:S02]  /*62e0*/  F2I.S64.F64.TRUNC R28, R28 ;  /* 0x0000001c001c7311 */ /* 0x000e24000030d900 */
[----:B0-----:R1:W-:Y:S01]  /*62f0*/  STG.E.64 desc[UR36][R4.64], R28 ;  /* 0x0000001c04007986 */ /* 0x0013e2000c101b24 */
[----:B------:R-:W-:Y:S05]  /*6300*/  BRA `(.L_x_2254) ;  /* 0x0000000c00bc7947 */ /* 0x000fea0003800000 */
.L_x_2256:
[----:B------:R-:W0:Y:S02]  /*6310*/  F2I.F64.TRUNC R29, R28 ;  /* 0x0000001c001d7311 */ /* 0x000e24000030d100 */
[----:B0-----:R2:W-:Y:S01]  /*6320*/  STG.E desc[UR36][R4.64], R29 ;  /* 0x0000001d04007986 */ /* 0x0015e2000c101924 */
[----:B------:R-:W-:Y:S05]  /*6330*/  BRA `(.L_x_2254) ;  /* 0x0000000c00b07947 */ /* 0x000fea0003800000 */
.L_x_2255:
[----:B------:R-:W0:Y:S02]  /*6340*/  F2I.F64.TRUNC R29, R28 ;  /* 0x0000001c001d7311 */ /* 0x000e24000030d100 */
[----:B0-----:R0:W-:Y:S01]  /*6350*/  STG.E.U16 desc[UR36][R4.64], R29 ;  /* 0x0000001d04007986 */ /* 0x0011e2000c101524 */
[----:B------:R-:W-:Y:S05]  /*6360*/  BRA `(.L_x_2254) ;  /* 0x0000000c00a47947 */ /* 0x000fea0003800000 */
.L_x_2250:
        /* <DEDUP_REMOVED lines=9> */
[----:B------:R-:W-:-:S14]  /*6400*/  DSETP.GEU.AND P0, PT, |R28|, UR4, PT ;  /* 0x000000041c007e2a */ /* 0x000fdc000bf0e200 */
[----:B0-----:R-:W-:-:S05]  /*6410*/  @!P0 FMUL R3, R3, 1.175494350822287508e-38 ;  /* 0x0080000003038820 */ /* 0x001fca0000400000 */
[----:B------:R0:W-:Y:S01]  /*6420*/  STG.E desc[UR36][R4.64], R3 ;  /* 0x0000000304007986 */ /* 0x0001e2000c101924 */
[----:B------:R-:W-:Y:S05]  /*6430*/  BRA `(.L_x_2254) ;  /* 0x0000000c00707947 */ /* 0x000fea0003800000 */
.L_x_2258:
        /* <DEDUP_REMOVED lines=8> */
.L_x_2257:
        /* <DEDUP_REMOVED lines=14> */
.L_x_2260:
        /* <DEDUP_REMOVED lines=9> */
.L_x_2259:
[----:B------:R0:W-:Y:S01]  /*6630*/  STG.E.64 desc[UR36][R4.64], R28 ;  /* 0x0000001c04007986 */ /* 0x0001e2000c101b24 */
[----:B------:R-:W-:Y:S05]  /*6640*/  BRA `(.L_x_2254) ;  /* 0x0000000800ec7947 */ /* 0x000fea0003800000 */
.L_x_2249:
        /* <DEDUP_REMOVED lines=10> */
[----:B------:R-:W0:Y:S02]  /*66f0*/  F2I.U32.F64.TRUNC R29, R28 ;  /* 0x0000001c001d7311 */ /* 0x000e24000030d000 */
[----:B0-----:R0:W-:Y:S01]  /*6700*/  STG.E.U16 desc[UR36][R4.64], R29 ;  /* 0x0000001d04007986 */ /* 0x0011e2000c101524 */
[----:B------:R-:W-:Y:S05]  /*6710*/  BRA `(.L_x_2254) ;  /* 0x0000000800b87947 */ /* 0x000fea0003800000 */
.L_x_2264:
        /* <DEDUP_REMOVED lines=22> */
.L_x_2267:
[----:B------:R-:W-:-:S04]  /*6880*/  SHF.R.U32.HI R3, RZ, 0x18, R7 ;  /* 0x00000018ff037819 */ /* 0x000fc80000011607 */
[----:B------:R-:W-:-:S07]  /*6890*/  LOP3.LUT R0, R0, 0x80, R3, 0xf8, !PT ;  /* 0x0000008000007812 */ /* 0x000fce00078ef803 */
.L_x_2266:
[----:B------:R-:W-:Y:S05]  /*68a0*/  BSYNC.RECONVERGENT B0 ;  /* 0x0000000000007941 */ /* 0x000fea0003800200 */
.L_x_2265:
[----:B------:R0:W-:Y:S01]  /*68b0*/  STG.E.U8 desc[UR36][R4.64], R0 ;  /* 0x0000000004007986 */ /* 0x0001e2000c101124 */
[----:B------:R-:W-:Y:S05]  /*68c0*/  BRA `(.L_x_2254) ;  /* 0x00000008004c7947 */ /* 0x000fea0003800000 */
.L_x_2263:
        /* <DEDUP_REMOVED lines=22> */
.L_x_2270:
[----:B------:R-:W-:-:S04]  /*6a30*/  SHF.R.U32.HI R3, RZ, 0x18, R7 ;  /* 0x00000018ff037819 */ /* 0x000fc80000011607 */
[----:B------:R-:W-:-:S07]  /*6a40*/  LOP3.LUT R0, R0, 0x80, R3, 0xf8, !PT ;  /* 0x0000008000007812 */ /* 0x000fce00078ef803 */
.L_x_2269:
[----:B------:R-:W-:Y:S05]  /*6a50*/  BSYNC.RECONVERGENT B0 ;  /* 0x0000000000007941 */ /* 0x000fea0003800200 */
.L_x_2268:
[----:B------:R0:W-:Y:S01]  /*6a60*/  STG.E.U8 desc[UR36][R4.64], R0 ;  /* 0x0000000004007986 */ /* 0x0001e2000c101124 */
[----:B------:R-:W-:Y:S05]  /*6a70*/  BRA `(.L_x_2254) ;  /* 0x0000000400e07947 */ /* 0x000fea0003800000 */
.L_x_2262:
        /* <DEDUP_REMOVED lines=26> */
.L_x_2272:
[----:B------:R-:W0:Y:S02]  /*6c20*/  F2I.U64.F64.TRUNC R28, R28 ;  /* 0x0000001c001c7311 */ /* 0x000e24000030d800 */
[----:B0-----:R0:W-:Y:S01]  /*6c30*/  STG.E.64 desc[UR36][R4.64], R28 ;  /* 0x0000001c04007986 */ /* 0x0011e2000c101b24 */
[----:B------:R-:W-:Y:S05]  /*6c40*/  BRA `(.L_x_2254) ;  /* 0x00000004006c7947 */ /* 0x000fea0003800000 */
.L_x_2271:
[----:B------:R-:W0:Y:S02]  /*6c50*/  F2I.U32.F64.TRUNC R29, R28 ;  /* 0x0000001c001d7311 */ /* 0x000e24000030d000 */
[----:B0-----:R0:W-:Y:S01]  /*6c60*/  STG.E desc[UR36][R4.64], R29 ;  /* 0x0000001d04007986 */ /* 0x0011e2000c101924 */
[----:B------:R-:W-:Y:S05]  /*6c70*/  BRA `(.L_x_2254) ;  /* 0x0000000400607947 */ /* 0x000fea0003800000 */
.L_x_2261:
[----:B------:R-:W-:-:S13]  /*6c80*/  ISETP.GT.AND P0, PT, R0, 0xe, PT ;  /* 0x0000000e0000780c */ /* 0x000fda0003f04270 */
[----:B------:R-:W-:Y:S05]  /*6c90*/  @P0 BRA `(.L_x_2273) ;  /* 0x00000000002c0947 */ /* 0x000fea0003800000 */
[----:B------:R-:W-:-:S13]  /*6ca0*/  ISETP.NE.AND P0, PT, R0, 0xa, PT ;  /* 0x0000000a0000780c */ /* 0x000fda0003f05270 */
[----:B------:R-:W-:Y:S05]  /*6cb0*/  @!P0 BRA `(.L_x_2274) ;  /* 0x0000000000188947 */ /* 0x000fea0003800000 */
[----:B------:R-:W-:-:S13]  /*6cc0*/  ISETP.NE.AND P0, PT, R0, 0xb, PT ;  /* 0x0000000b0000780c */ /* 0x000fda0003f05270 */
[----:B------:R-:W-:Y:S05]  /*6cd0*/  @P0 BRA `(.L_x_2253) ;  /* 0x0000000000340947 */ /* 0x000fea0003800000 */
[----:B------:R-:W-:-:S06]  /*6ce0*/  DSETP.NEU.AND P0, PT, R28, RZ, PT ;  /* 0x000000ff1c00722a */ /* 0x000fcc0003f0d000 */
[----:B------:R-:W-:-:S05]  /*6cf0*/  SEL R3, RZ, 0x1, !P0 ;  /* 0x00000001ff037807 */ /* 0x000fca0004000000 */
[----:B------:R0:W-:Y:S01]  /*6d00*/  STG.E.U8 desc[UR36][R4.64], R3 ;  /* 0x0000000304007986 */ /* 0x0001e2000c101124 */
[----:B------:R-:W-:Y:S05]  /*6d10*/  BRA `(.L_x_2254) ;  /* 0x0000000400387947 */ /* 0x000fea0003800000 */
.L_x_2274:
[----:B------:R-:W-:-:S05]  /*6d20*/  CS2R R30, SRZ ;  /* 0x00000000001e7805 */ /* 0x000fca000001ff00 */
[----:B------:R0:W-:Y:S01]  /*6d30*/  STG.E.128 desc[UR36][R4.64], R28 ;  /* 0x0000001c04007986 */ /* 0x0001e2000c101d24 */
[----:B------:R-:W-:Y:S05]  /*6d40*/  BRA `(.L_x_2254) ;  /* 0x00000004002c7947 */ /* 0x000fea0003800000 */
.L_x_2273:
[----:B------:R-:W-:-:S13]  /*6d50*/  ISETP.NE.AND P0, PT, R0, 0xf, PT ;  /* 0x0000000f0000780c */ /* 0x000fda0003f05270 */
[----:B------:R-:W-:Y:S05]  /*6d60*/  @!P0 BRA `(.L_x_2275) ;  /* 0x0000000400088947 */ /* 0x000fea0003800000 */
[----:B------:R-:W-:-:S13]  /*6d70*/  ISETP.NE.AND P0, PT, R0, 0x17, PT ;  /* 0x000000170000780c */ /* 0x000fda0003f05270 */
[----:B------:R-:W-:Y:S05]  /*6d80*/  @!P0 BRA `(.L_x_2276) ;  /* 0x0000000000a08947 */ /* 0x000fea0003800000 */
[----:B------:R-:W-:-:S13]  /*6d90*/  ISETP.NE.AND P0, PT, R0, 0x18, PT ;  /* 0x000000180000780c */ /* 0x000fda0003f05270 */
[----:B------:R-:W-:Y:S05]  /*6da0*/  @!P0 BRA `(.L_x_2277) ;  /* 0x0000000000448947 */ /* 0x000fea0003800000 */
.L_x_2253:
        /* <DEDUP_REMOVED lines=16> */
.L_x_2278:
[----:B------:R-:W-:Y:S05]  /*6eb0*/  BRA `(.L_x_2254) ;  /* 0x0000000000d07947 */ /* 0x000fea0003800000 */
.L_x_2277:
        /* <DEDUP_REMOVED lines=17> */
.L_x_2280:
[----:B------:R-:W-:Y:S05]  /*6fd0*/  BSYNC.RECONVERGENT B0 ;  /* 0x0000000000007941 */ /* 0x000fea0003800200 */
.L_x_2279:
[----:B------:R-:W-:-:S05]  /*6fe0*/  LOP3.LUT R3, R0, 0x80, R3, 0xf8, !PT ;  /* 0x0000008000037812 */ /* 0x000fca00078ef803 */
[----:B------:R0:W-:Y:S01]  /*6ff0*/  STG.E.U8 desc[UR36][R4.64], R3 ;  /* 0x0000000304007986 */ /* 0x0001e2000c101124 */
[----:B------:R-:W-:Y:S05]  /*7000*/  BRA `(.L_x_2254) ;  /* 0x00000000007c7947 */ /* 0x000fea0003800000 */
.L_x_2276:
        /* <DEDUP_REMOVED lines=16> */
.L_x_2282:
[----:B------:R-:W-:Y:S01]  /*7110*/  IMAD.MOV.U32 R0, RZ, RZ, 0x7f ;  /* 0x0000007fff007424 */ /* 0x000fe200078e00ff */
[----:B------:R-:W-:-:S04]  /*7120*/  ISETP.GT.U32.AND P0, PT, R3, 0x7f800000, PT ;  /* 0x7f8000000300780c */ /* 0x000fc80003f04070 */
[----:B------:R-:W-:-:S09]  /*7130*/  SEL R0, R0, 0x7c, P0 ;  /* 0x0000007c00007807 */ /* 0x000fd20000000000 */
.L_x_2283:
[----:B------:R-:W-:Y:S05]  /*7140*/  BSYNC.RECONVERGENT B0 ;  /* 0x0000000000007941 */ /* 0x000fea0003800200 */
.L_x_2281:
[----:B------:R-:W-:-:S04]  /*7150*/  SHF.R.U32.HI R3, RZ, 0x18, R7 ;  /* 0x00000018ff037819 */ /* 0x000fc80000011607 */
[----:B------:R-:W-:-:S05]  /*7160*/  LOP3.LUT R3, R0, 0x80, R3, 0xf8, !PT ;  /* 0x0000008000037812 */ /* 0x000fca00078ef803 */
[----:B------:R0:W-:Y:S01]  /*7170*/  STG.E.U8 desc[UR36][R4.64], R3 ;  /* 0x0000000304007986 */ /* 0x0001e2000c101124 */
[----:B------:R-:W-:Y:S05]  /*7180*/  BRA `(.L_x_2254) ;  /* 0x00000000001c7947 */ /* 0x000fea0003800000 */
.L_x_2275:
[----:B------:R-:W-:Y:S01]  /*7190*/  UMOV UR4, 0xf0000000 ;  /* 0xf000000000047882 */ /* 0x000fe20000000000 */
[----:B------:R-:W-:Y:S01]  /*71a0*/  UMOV UR5, 0x380fffff ;  /* 0x380fffff00057882 */ /* 0x000fe20000000000 */
[----:B------:R-:W0:Y:S01]  /*71b0*/  F2F.F32.F64 R0, R28 ;  /* 0x0000001c00007310 */ /* 0x000e220000301000 */
[----:B------:R-:W-:-:S14]  /*71c0*/  DSETP.GEU.AND P0, PT, |R28|, UR4, PT ;  /* 0x000000041c007e2a */ /* 0x000fdc000bf0e200 */
[----:B0-----:R-:W-:-:S05]  /*71d0*/  @!P0 FMUL R0, R0, 1.175494350822287508e-38 ;  /* 0x0080000000008820 */ /* 0x001fca0000400000 */
[----:B------:R-:W-:-:S05]  /*71e0*/  F2FP.BF16.F32.PACK_AB R0, RZ, R0 ;  /* 0x00000000ff00723e */ /* 0x000fca00000010ff */
[----:B------:R0:W-:Y:S02]  /*71f0*/  STG.E.U16 desc[UR36][R4.64], R0 ;  /* 0x0000000004007986 */ /* 0x0001e4000c101524 */
.L_x_2254:
[----:B------:R-:W-:-:S07]  /*7200*/  VIADD R19, R19, 0x80 ;  /* 0x0000008013137836 */ /* 0x000fce0000000000 */
.L_x_2211:
[----:B------:R-:W-:-:S13]  /*7210*/  ISETP.GE.AND P0, PT, R19, R18, PT ;  /* 0x000000121300720c */ /* 0x000fda0003f06270 */
[----:B------:R-:W-:Y:S05]  /*7220*/  @P0 BREAK.RELIABLE B6 ;  /* 0x0000000000060942 */ /* 0x000fea0003800100 */
[----:B------:R-:W-:Y:S05]  /*7230*/  @P0 BRA `(.L_x_2248) ;  /* 0x00000010004c0947 */ /* 0x000fea0003800000 */
[----:B------:R-:W-:Y:S05]  /*7240*/  BSYNC.RELIABLE B6 ;  /* 0x0000000000067941 */ /* 0x000fea0003800100 */
.L_x_2210:
        /* <DEDUP_REMOVED lines=21> */
.L_x_2287:
[----:B------:R-:W0:Y:S02]  /*73a0*/  F2I.S64.F64.TRUNC R24, R24 ;  /* 0x0000001800187311 */ /* 0x000e24000030d900 */
[----:B0-----:R-:W-:-:S05]  /*73b0*/  IMAD.MOV.U32 R3, RZ, RZ, R24 ;  /* 0x000000ffff037224 */ /* 0x001fca00078e0018 */
[----:B------:R3:W-:Y:S01]  /*73c0*/  STG.E.U8 desc[UR36][R4.64], R3 ;  /* 0x0000000304007986 */ /* 0x0007e2000c101124 */
[----:B------:R-:W-:Y:S05]  /*73d0*/  BRA `(.L_x_2289) ;  /* 0x0000000c00e07947 */ /* 0x000fea0003800000 */
.L_x_2286:
        /* <DEDUP_REMOVED lines=9> */
.L_x_2291:
[----:B------:R-:W0:Y:S02]  /*7470*/  F2I.F64.TRUNC R25, R24 ;  /* 0x0000001800197311 */ /* 0x000e24000030d100 */
[----:B0-----:R2:W-:Y:S01]  /*7480*/  STG.E desc[UR36][R4.64], R25 ;  /* 0x0000001904007986 */ /* 0x0015e2000c101924 */
[----:B------:R-:W-:Y:S05]  /*7490*/  BRA `(.L_x_2289) ;  /* 0x0000000c00b07947 */ /* 0x000fea0003800000 */
.L_x_2290:
[----:B------:R-:W0:Y:S02]  /*74a0*/  F2I.F64.TRUNC R25, R24 ;  /* 0x0000001800197311 */ /* 0x000e24000030d100 */
[----:B0-----:R0:W-:Y:S01]  /*74b0*/  STG.E.U16 desc[UR36][R4.64], R25 ;  /* 0x0000001904007986 */ /* 0x0011e2000c101524 */
[----:B------:R-:W-:Y:S05]  /*74c0*/  BRA `(.L_x_2289) ;  /* 0x0000000c00a47947 */ /* 0x000fea0003800000 */
.L_x_2285:
        /* <DEDUP_REMOVED lines=13> */
.L_x_2293:
        /* <DEDUP_REMOVED lines=8> */
.L_x_2292:
        /* <DEDUP_REMOVED lines=14> */
.L_x_2295:
        /* <DEDUP_REMOVED lines=9> */
.L_x_2294:
[----:B------:R0:W-:Y:S01]  /*7790*/  STG.E.64 desc[UR36][R4.64], R24 ;  /* 0x0000001804007986 */ /* 0x0001e2000c101b24 */
[----:B------:R-:W-:Y:S05]  /*77a0*/  BRA `(.L_x_2289) ;  /* 0x0000000800ec7947 */ /* 0x000fea0003800000 */
.L_x_2284:
        /* <DEDUP_REMOVED lines=13> */
.L_x_2299:
        /* <DEDUP_REMOVED lines=22> */
.L_x_2302:
[----:B------:R-:W-:-:S04]  /*79e0*/  SHF.R.U32.HI R3, RZ, 0x18, R7 ;  /* 0x00000018ff037819 */ /* 0x000fc80000011607 */
[----:B------:R-:W-:-:S07]  /*79f0*/  LOP3.LUT R0, R0, 0x80, R3, 0xf8, !PT ;  /* 0x0000008000007812 */ /* 0x000fce00078ef803 */
.L_x_2301:
[----:B------:R-:W-:Y:S05]  /*7a00*/  BSYNC.RECONVERGENT B0 ;  /* 0x0000000000007941 */ /* 0x000fea0003800200 */
.L_x_2300:
[----:B------:R0:W-:Y:S01]  /*7a10*/  STG.E.U8 desc[UR36][R4.64], R0 ;  /* 0x0000000004007986 */ /* 0x0001e2000c101124 */
[----:B------:R-:W-:Y:S05]  /*7a20*/  BRA `(.L_x_2289) ;  /* 0x00000008004c7947 */ /* 0x000fea0003800000 */
.L_x_2298:
        /* <DEDUP_REMOVED lines=22> */
.L_x_2305:
[----:B------:R-:W-:-:S04]  /*7b90*/  SHF.R.U32.HI R3, RZ, 0x18, R7 ;  /* 0x00000018ff037819 */ /* 0x000fc80000011607 */
[----:B------:R-:W-:-:S07]  /*7ba0*/  LOP3.LUT R0, R0, 0x80, R3, 0xf8, !PT ;  /* 0x0000008000007812 */ /* 0x000fce00078ef803 */
.L_x_2304:
[----:B------:R-:W-:Y:S05]  /*7bb0*/  BSYNC.RECONVERGENT B0 ;  /* 0x0000000000007941 */ /* 0x000fea0003800200 */
.L_x_2303:
[----:B------:R0:W-:Y:S01]  /*7bc0*/  STG.E.U8 desc[UR36][R4.64], R0 ;  /* 0x0000000004007986 */ /* 0x0001e2000c101124 */
[----:B------:R-:W-:Y:S05]  /*7bd0*/  BRA `(.L_x_2289) ;  /* 0x0000000400e07947 */ /* 0x000fea0003800000 */
.L_x_2297:
        /* <DEDUP_REMOVED lines=26> */
.L_x_2307:
[----:B------:R-:W0:Y:S02]  /*7d80*/  F2I.U64.F64.TRUNC R24, R24 ;  /* 0x0000001800187311 */ /* 0x000e24000030d800 */
[----:B0-----:R0:W-:Y:S01]  /*7d90*/  STG.E.64 desc[UR36][R4.64], R24 ;  /* 0x0000001804007986 */ /* 0x0011e2000c101b24 */
[----:B------:R-:W-:Y:S05]  /*7da0*/  BRA `(.L_x_2289) ;  /* 0x00000004006c7947 */ /* 0x000fea0003800000 */
.L_x_2306:
[----:B------:R-:W0:Y:S02]  /*7db0*/  F2I.U32.F64.TRUNC R25, R24 ;  /* 0x0000001800197311 */ /* 0x000e24000030d000 */
[----:B0-----:R0:W-:Y:S01]  /*7dc0*/  STG.E desc[UR36][R4.64], R25 ;  /* 0x0000001904007986 */ /* 0x0011e2000c101924 */
[----:B------:R-:W-:Y:S05]  /*7dd0*/  BRA `(.L_x_2289) ;  /* 0x0000000400607947 */ /* 0x000fea0003800000 */
.L_x_2296:
        /* <DEDUP_REMOVED lines=10> */
.L_x_2309:
[----:B------:R-:W-:-:S05]  /*7e80*/  CS2R R26, SRZ ;  /* 0x00000000001a7805 */ /* 0x000fca000001ff00 */
[----:B------:R0:W-:Y:S01]  /*7e90*/  STG.E.128 desc[UR36][R4.64], R24 ;  /* 0x0000001804007986 */ /* 0x0001e2000c101d24 */
[----:B------:R-:W-:Y:S05]  /*7ea0*/  BRA `(.L_x_2289) ;  /* 0x00000004002c7947 */ /* 0x000fea0003800000 */
.L_x_2308:
[----:B------:R-:W-:-:S13]  /*7eb0*/  ISETP.NE.AND P0, PT, R0, 0xf, PT ;  /* 0x0000000f0000780c */ /* 0x000fda0003f05270 */
[----:B------:R-:W-:Y:S05]  /*7ec0*/  @!P0 BRA `(.L_x_2310) ;  /* 0x0000000400088947 */ /* 0x000fea0003800000 */
[----:B------:R-:W-:-:S13]  /*7ed0*/  ISETP.NE.AND P0, PT, R0, 0x17, PT ;  /* 0x000000170000780c */ /* 0x000fda0003f05270 */
[----:B------:R-:W-:Y:S05]  /*7ee0*/  @!P0 BRA `(.L_x_2311) ;  /* 0x0000000000a08947 */ /* 0x000fea0003800000 */
[----:B------:R-:W-:-:S13]  /*7ef0*/  ISETP.NE.AND P0, PT, R0, 0x18, PT ;  /* 0x000000180000780c */ /* 0x000fda0003f05270 */
[----:B------:R-:W-:Y:S05]  /*7f00*/  @!P0 BRA `(.L_x_2312) ;  /* 0x0000000000448947 */ /* 0x000fea0003800000 */
.L_x_2288:
        /* <DEDUP_REMOVED lines=16> */
.L_x_2313:
[----:B------:R-:W-:Y:S05]  /*8010*/  BRA `(.L_x_2289) ;  /* 0x0000000000d07947 */ /* 0x000fea0003800000 */
.L_x_2312:
        /* <DEDUP_REMOVED lines=17> */
.L_x_2315:
[----:B------:R-:W-:Y:S05]  /*8130*/  BSYNC.RECONVERGENT B0 ;  /* 0x0000000000007941 */ /* 0x000fea0003800200 */
.L_x_2314:
[----:B------:R-:W-:-:S05]  /*8140*/  LOP3.LUT R3, R0, 0x80, R3, 0xf8, !PT ;  /* 0x0000008000037812 */ /* 0x000fca00078ef803 */
[----:B------:R0:W-:Y:S01]  /*8150*/  STG.E.U8 desc[UR36][R4.64], R3 ;  /* 0x0000000304007986 */ /* 0x0001e2000c101124 */
[----:B------:R-:W-:Y:S05]  /*8160*/  BRA `(.L_x_2289) ;  /* 0x00000000007c7947 */ /* 0x000fea0003800000 */
.L_x_2311:
        /* <DEDUP_REMOVED lines=16> */
.L_x_2317:
[----:B------:R-:W-:Y:S01]  /*8270*/  IMAD.MOV.U32 R0, RZ, RZ, 0x7f ;  /* 0x0000007fff007424 */ /* 0x000fe200078e00ff */
[----:B------:R-:W-:-:S04]  /*8280*/  ISETP.GT.U32.AND P0, PT, R3, 0x7f800000, PT ;  /* 0x7f8000000300780c */ /* 0x000fc80003f04070 */
[----:B------:R-:W-:-:S09]  /*8290*/  SEL R0, R0, 0x7c, P0 ;  /* 0x0000007c00007807 */ /* 0x000fd20000000000 */
.L_x_2318:
[----:B------:R-:W-:Y:S05]  /*82a0*/  BSYNC.RECONVERGENT B0 ;  /* 0x0000000000007941 */ /* 0x000fea0003800200 */
.L_x_2316:
[----:B------:R-:W-:-:S04]  /*82b0*/  SHF.R.U32.HI R3, RZ, 0x18, R7 ;  /* 0x00000018ff037819 */ /* 0x000fc80000011607 */
[----:B------:R-:W-:-:S05]  /*82c0*/  LOP3.LUT R3, R0, 0x80, R3, 0xf8, !PT ;  /* 0x0000008000037812 */ /* 0x000fca00078ef803 */
[----:B------:R0:W-:Y:S01]  /*82d0*/  STG.E.U8 desc[UR36][R4.64], R3 ;  /* 0x0000000304007986 */ /* 0x0001e2000c101124 */
[----:B------:R-:W-:Y:S05]  /*82e0*/  BRA `(.L_x_2289) ;  /* 0x00000000001c7947 */ /* 0x000fea0003800000 */
.L_x_2310:
[----:B------:R-:W-:Y:S01]  /*82f0*/  UMOV UR4, 0xf0000000 ;  /* 0xf000000000047882 */ /* 0x000fe20000000000 */
[----:B------:R-:W-:Y:S01]  /*8300*/  UMOV UR5, 0x380fffff ;  /* 0x380fffff00057882 */ /* 0x000fe20000000000 */
[----:B------:R-:W0:Y:S01]  /*8310*/  F2F.F32.F64 R0, R24 ;  /* 0x0000001800007310 */ /* 0x000e220000301000 */
[----:B------:R-:W-:-:S14]  /*8320*/  DSETP.GEU.AND P0, PT, |R24|, UR4, PT ;  /* 0x0000000418007e2a */ /* 0x000fdc000bf0e200 */
[----:B0-----:R-:W-:-:S05]  /*8330*/  @!P0 FMUL R0, R0, 1.175494350822287508e-38 ;  /* 0x0080000000008820 */ /* 0x001fca0000400000 */
[----:B------:R-:W-:-:S05]  /*8340*/  F2FP.BF16.F32.PACK_AB R0, RZ, R0 ;  /* 0x00000000ff00723e */ /* 0x000fca00000010ff */
[----:B------:R0:W-:Y:S02]  /*8350*/  STG.E.U16 desc[UR36][R4.64], R0 ;  /* 0x0000000004007986 */ /* 0x0001e4000c101524 */
.L_x_2289:
[----:B------:R-:W-:-:S07]  /*8360*/  VIADD R19, R19, 0x80 ;  /* 0x0000008013137836 */ /* 0x000fce0000000000 */
.L_x_2248:
[----:B------:R-:W-:Y:S05]  /*8370*/  BSYNC.RECONVERGENT B7 ;  /* 0x0000000000077941 */ /* 0x000fea0003800200 */
.L_x_2209:
        /* <DEDUP_REMOVED lines=20> */
[----:B0-----:R-:W-:Y:S01]  /*84c0*/  STG.E.U8 desc[UR36][R2.64], R17 ;  /* 0x0000001102007986 */ /* 0x001fe2000c101124 */
[----:B------:R-:W-:Y:S05]  /*84d0*/  EXIT ;  /* 0x000000000000794d */ /* 0x000fea0003800000 */
.L_x_2322:
[----:B------:R-:W0:Y:S02]  /*84e0*/  F2I.S64.F64.TRUNC R16, R16 ;  /* 0x0000001000107311 */ /* 0x000e24000030d900 */
[----:B0-----:R-:W-:-:S05]  /*84f0*/  IMAD.MOV.U32 R5, RZ, RZ, R16 ;  /* 0x000000ffff057224 */ /* 0x001fca00078e0010 */
[----:B------:R-:W-:Y:S01]  /*8500*/  STG.E.U8 desc[UR36][R2.64], R5 ;  /* 0x0000000502007986 */ /* 0x000fe2000c101124 */
[----:B------:R-:W-:Y:S05]  /*8510*/  EXIT ;  /* 0x000000000000794d */ /* 0x000fea0003800000 */
.L_x_2321:
[----:B------:R-:W-:-:S13]  /*8520*/  ISETP.NE.AND P0, PT, R0, 0x2, PT ;  /* 0x000000020000780c */ /* 0x000fda0003f05270 */
[----:B------:R-:W-:Y:S05]  /*8530*/  @!P0 BRA `(.L_x_2324) ;  /* 0x0000000000288947 */ /* 0x000fea0003800000 */
[----:B------:R-:W-:-:S13]  /*8540*/  ISETP.NE.AND P0, PT, R0, 0x3, PT ;  /* 0x000000030000780c */ /* 0x000fda0003f05270 */
[----:B------:R-:W-:Y:S05]  /*8550*/  @!P0 BRA `(.L_x_2325) ;  /* 0x0000000000148947 */ /* 0x000fea0003800000 */
[----:B------:R-:W-:-:S13]  /*8560*/  ISETP.NE.AND P0, PT, R0, 0x4, PT ;  /* 0x000000040000780c */ /* 0x000fda0003f05270 */
[----:B------:R-:W-:Y:S05]  /*8570*/  @P0 BRA `(.L_x_2323) ;  /* 0x0000000800b40947 */ /* 0x000fea0003800000 */
[----:B------:R-:W0:Y:S02]  /*8580*/  F2I.S64.F64.TRUNC R16, R16 ;  /* 0x0000001000107311 */ /* 0x000e24000030d900 */
[----:B0-----:R-:W-:Y:S01]  /*8590*/  STG.E.64 desc[UR36][R2.64], R16 ;  /* 0x0000001002007986 */ /* 0x001fe2000c101b24 */
[----:B------:R-:W-:Y:S05]  /*85a0*/  EXIT ;  /* 0x000000000000794d */ /* 0x000fea0003800000 */
.L_x_2325:
[----:B------:R-:W0:Y:S02]  /*85b0*/  F2I.F64.TRUNC R17, R16 ;  /* 0x0000001000117311 */ /* 0x000e24000030d100 */
[----:B0-----:R-:W-:Y:S01]  /*85c0*/  STG.E desc[UR36][R2.64], R17 ;  /* 0x0000001102007986 */ /* 0x001fe2000c101924 */
[----:B------:R-:W-:Y:S05]  /*85d0*/  EXIT ;  /* 0x000000000000794d */ /* 0x000fea0003800000 */
.L_x_2324:
[----:B------:R-:W0:Y:S02]  /*85e0*/  F2I.F64.TRUNC R17, R16 ;  /* 0x0000001000117311 */ /* 0x000e24000030d100 */
[----:B0-----:R-:W-:Y:S01]  /*85f0*/  STG.E.U16 desc[UR36][R2.64], R17 ;  /* 0x0000001102007986 */ /* 0x001fe2000c101524 */
[----:B------:R-:W-:Y:S05]  /*8600*/  EXIT ;  /* 0x000000000000794d */ /* 0x000fea0003800000 */
.L_x_2320:
        /* <DEDUP_REMOVED lines=11> */
[----:B------:R-:W-:Y:S01]  /*86c0*/  STG.E desc[UR36][R2.64], R5 ;  /* 0x0000000502007986 */ /* 0x000fe2000c101924 */
[----:B------:R-:W-:Y:S05]  /*86d0*/  EXIT ;  /* 0x000000000000794d */ /* 0x000fea0003800000 */
.L_x_2327:
        /* <DEDUP_REMOVED lines=8> */
.L_x_2326:
        /* <DEDUP_REMOVED lines=14> */
.L_x_2329:
        /* <DEDUP_REMOVED lines=9> */
.L_x_2328:
[----:B------:R-:W-:Y:S01]  /*88d0*/  STG.E.64 desc[UR36][R2.64], R16 ;  /* 0x0000001002007986 */ /* 0x000fe2000c101b24 */
[----:B------:R-:W-:Y:S05]  /*88e0*/  EXIT ;  /* 0x000000000000794d */ /* 0x000fea0003800000 */
.L_x_2319:
        /* <DEDUP_REMOVED lines=11> */
[----:B0-----:R-:W-:Y:S01]  /*89a0*/  STG.E.U16 desc[UR36][R2.64], R17 ;  /* 0x0000001102007986 */ /* 0x001fe2000c101524 */
[----:B------:R-:W-:Y:S05]  /*89b0*/  EXIT ;  /* 0x000000000000794d */ /* 0x000fea0003800000 */
.L_x_2333:
        /* <DEDUP_REMOVED lines=22> */
.L_x_2336:
[----:B------:R-:W-:-:S04]  /*8b20*/  SHF.R.U32.HI R5, RZ, 0x18, R5 ;  /* 0x00000018ff057819 */ /* 0x000fc80000011605 */
[----:B------:R-:W-:-:S07]  /*8b30*/  LOP3.LUT R0, R0, 0x80, R5, 0xf8, !PT ;  /* 0x0000008000007812 */ /* 0x000fce00078ef805 */
.L_x_2335:
[----:B------:R-:W-:Y:S05]  /*8b40*/  BSYNC.RECONVERGENT B0 ;  /* 0x0000000000007941 */ /* 0x000fea0003800200 */
.L_x_2334:
[----:B------:R-:W-:Y:S01]  /*8b50*/  STG.E.U8 desc[UR36][R2.64], R0 ;  /* 0x0000000002007986 */ /* 0x000fe2000c101124 */
[----:B------:R-:W-:Y:S05]  /*8b60*/  EXIT ;  /* 0x000000000000794d */ /* 0x000fea0003800000 */
.L_x_2332:
        /* <DEDUP_REMOVED lines=22> */
.L_x_2339:
[----:B------:R-:W-:-:S04]  /*8cd0*/  SHF.R.U32.HI R5, RZ, 0x18, R5 ;  /* 0x00000018ff057819 */ /* 0x000fc80000011605 */
[----:B------:R-:W-:-:S07]  /*8ce0*/  LOP3.LUT R0, R0, 0x80, R5, 0xf8, !PT ;  /* 0x0000008000007812 */ /* 0x000fce00078ef805 */
.L_x_2338:
[----:B------:R-:W-:Y:S05]  /*8cf0*/  BSYNC.RECONVERGENT B0 ;  /* 0x0000000000007941 */ /* 0x000fea0003800200 */
.L_x_2337:
[----:B------:R-:W-:Y:S01]  /*8d00*/  STG.E.U8 desc[UR36][R2.64], R0 ;  /* 0x0000000002007986 */ /* 0x000fe2000c101124 */
[----:B------:R-:W-:Y:S05]  /*8d10*/  EXIT ;  /* 0x000000000000794d */ /* 0x000fea0003800000 */
.L_x_2331:
        /* <DEDUP_REMOVED lines=26> */
.L_x_2341:
[----:B------:R-:W0:Y:S02]  /*8ec0*/  F2I.U64.F64.TRUNC R16, R16 ;  /* 0x0000001000107311 */ /* 0x000e24000030d800 */
[----:B0-----:R-:W-:Y:S01]  /*8ed0*/  STG.E.64 desc[UR36][R2.64], R16 ;  /* 0x0000001002007986 */ /* 0x001fe2000c101b24 */
[----:B------:R-:W-:Y:S05]  /*8ee0*/  EXIT ;  /* 0x000000000000794d */ /* 0x000fea0003800000 */
.L_x_2340:
[----:B------:R-:W0:Y:S02]  /*8ef0*/  F2I.U32.F64.TRUNC R17, R16 ;  /* 0x0000001000117311 */ /* 0x000e24000030d000 */
[----:B0-----:R-:W-:Y:S01]  /*8f00*/  STG.E desc[UR36][R2.64], R17 ;  /* 0x0000001102007986 */ /* 0x001fe2000c101924 */
[----:B------:R-:W-:Y:S05]  /*8f10*/  EXIT ;  /* 0x000000000000794d */ /* 0x000fea0003800000 */
.L_x_2330:
        /* <DEDUP_REMOVED lines=8> */
[----:B------:R-:W-:Y:S01]  /*8fa0*/  STG.E.U8 desc[UR36][R2.64], R5 ;  /* 0x0000000502007986 */ /* 0x000fe2000c101124 */
[----:B------:R-:W-:Y:S05]  /*8fb0*/  EXIT ;  /* 0x000000000000794d */ /* 0x000fea0003800000 */
.L_x_2343:
[----:B------:R-:W-:-:S05]  /*8fc0*/  CS2R R18, SRZ ;  /* 0x0000000000127805 */ /* 0x000fca000001ff00 */
[----:B------:R-:W-:Y:S01]  /*8fd0*/  STG.E.128 desc[UR36][R2.64], R16 ;  /* 0x0000001002007986 */ /* 0x000fe2000c101d24 */
[----:B------:R-:W-:Y:S05]  /*8fe0*/  EXIT ;  /* 0x000000000000794d */ /* 0x000fea0003800000 */
.L_x_2342:
[----:B------:R-:W-:-:S13]  /*8ff0*/  ISETP.NE.AND P0, PT, R0, 0xf, PT ;  /* 0x0000000f0000780c */ /* 0x000fda0003f05270 */
[----:B------:R-:W-:Y:S05]  /*9000*/  @!P0 BRA `(.L_x_2344) ;  /* 0x0000000400088947 */ /* 0x000fea0003800000 */
[----:B------:R-:W-:-:S13]  /*9010*/  ISETP.NE.AND P0, PT, R0, 0x17, PT ;  /* 0x000000170000780c */ /* 0x000fda0003f05270 */
[----:B------:R-:W-:Y:S05]  /*9020*/  @!P0 BRA `(.L_x_2345) ;  /* 0x0000000000a08947 */ /* 0x000fea0003800000 */
[----:B------:R-:W-:-:S13]  /*9030*/  ISETP.NE.AND P0, PT, R0, 0x18, PT ;  /* 0x000000180000780c */ /* 0x000fda0003f05270 */
[----:B------:R-:W-:Y:S05]  /*9040*/  @!P0 BRA `(.L_x_2346) ;  /* 0x0000000000448947 */ /* 0x000fea0003800000 */
.L_x_2323:
        /* <DEDUP_REMOVED lines=16> */
.L_x_2347:
[----:B------:R-:W-:Y:S05]  /*9150*/  EXIT ;  /* 0x000000000000794d */ /* 0x000fea0003800000 */
.L_x_2346:
        /* <DEDUP_REMOVED lines=17> */
.L_x_2349:
[----:B------:R-:W-:Y:S05]  /*9270*/  BSYNC.RECONVERGENT B0 ;  /* 0x0000000000007941 */ /* 0x000fea0003800200 */
.L_x_2348:
[----:B------:R-:W-:-:S05]  /*9280*/  LOP3.LUT R5, R0, 0x80, R5, 0xf8, !PT ;  /* 0x0000008000057812 */ /* 0x000fca00078ef805 */
[----:B------:R-:W-:Y:S01]  /*9290*/  STG.E.U8 desc[UR36][R2.64], R5 ;  /* 0x0000000502007986 */ /* 0x000fe2000c101124 */
[----:B------:R-:W-:Y:S05]  /*92a0*/  EXIT ;  /* 0x000000000000794d */ /* 0x000fea0003800000 */
.L_x_2345:
        /* <DEDUP_REMOVED lines=16> */
.L_x_2351:
[----:B------:R-:W-:Y:S01]  /*93b0*/  IMAD.MOV.U32 R0, RZ, RZ, 0x7f ;  /* 0x0000007fff007424 */ /* 0x000fe200078e00ff */
[----:B------:R-:W-:-:S04]  /*93c0*/  ISETP.GT.U32.AND P0, PT, R4, 0x7f800000, PT ;  /* 0x7f8000000400780c */ /* 0x000fc80003f04070 */
[----:B------:R-:W-:-:S09]  /*93d0*/  SEL R0, R0, 0x7c, P0 ;  /* 0x0000007c00007807 */ /* 0x000fd20000000000 */
.L_x_2352:
[----:B------:R-:W-:Y:S05]  /*93e0*/  BSYNC.RECONVERGENT B0 ;  /* 0x0000000000007941 */ /* 0x000fea0003800200 */
.L_x_2350:
[----:B------:R-:W-:-:S04]  /*93f0*/  SHF.R.U32.HI R5, RZ, 0x18, R5 ;  /* 0x00000018ff057819 */ /* 0x000fc80000011605 */
[----:B------:R-:W-:-:S05]  /*9400*/  LOP3.LUT R5, R0, 0x80, R5, 0xf8, !PT ;  /* 0x0000008000057812 */ /* 0x000fca00078ef805 */
[----:B------:R-:W-:Y:S01]  /*9410*/  STG.E.U8 desc[UR36][R2.64], R5 ;  /* 0x0000000502007986 */ /* 0x000fe2000c101124 */
[----:B------:R-:W-:Y:S05]  /*9420*/  EXIT ;  /* 0x000000000000794d */ /* 0x000fea0003800000 */
.L_x_2344:
        /* <DEDUP_REMOVED lines=8> */
        .type           $_ZN2at6native27unrolled_elementwise_kernelIZZZNS0_15sin_kernel_cudaERNS_18TensorIteratorBaseEENKUlvE0_clEvENKUlvE_clEvEUldE_St5arrayIPcLm2EELi4E23TrivialOffsetCalculatorILi1EjESB_NS0_6memory12LoadWithCastILi1EEENSC_13StoreWithCastILi1EEEEEviT_T0_T2_T3_T4_T5_$__internal_trig_reduction_slowpathd,@function
        .size           $_ZN2at6native27unrolled_elementwise_kernelIZZZNS0_15sin_kernel_cudaERNS_18TensorIteratorBaseEENKUlvE0_clEvENKUlvE_clEvEUldE_St5arrayIPcLm2EELi4E23TrivialOffsetCalculatorILi1EjESB_NS0_6memory12LoadWithCastILi1EEENSC_13StoreWithCastILi1EEEEEviT_T0_T2_T3_T4_T5_$__internal_trig_reduction_slowpathd,(.L_x_2656 - $_ZN2at6native27unrolled_elementwise_kernelIZZZNS0_15sin_kernel_cudaERNS_18TensorIteratorBaseEENKUlvE0_clEvENKUlvE_clEvEUldE_St5arrayIPcLm2EELi4E23TrivialOffsetCalculatorILi1EjESB_NS0_6memory12LoadWithCastILi1EEENSC_13StoreWithCastILi1EEEEEviT_T0_T2_T3_T4_T5_$__internal_trig_reduction_slowpathd)
$_ZN2at6native27unrolled_elementwise_kernelIZZZNS0_15sin_kernel_cudaERNS_18TensorIteratorBaseEENKUlvE0_clEvENKUlvE_clEvEUldE_St5arrayIPcLm2EELi4E23TrivialOffsetCalculatorILi1EjESB_NS0_6memory12LoadWithCastILi1EEENSC_13StoreWithCastILi1EEEEEviT_T0_T2_T3_T4_T5_$__internal_trig_reduction_slowpathd:
[--C-:B------:R-:W-:Y:S01]  /*94b0*/  SHF.R.U32.HI R6, RZ, 0x14, R3.reuse ;  /* 0x00000014ff067819 */ /* 0x100fe20000011603 */
[----:B------:R-:W-:Y:S02]  /*94c0*/  IMAD.MOV.U32 R13, RZ, RZ, R3 ;  /* 0x000000ffff0d7224 */ /* 0x000fe400078e0003 */
[----:B------:R-:W-:Y:S01]  /*94d0*/  IMAD.MOV.U32 R7, RZ, RZ, RZ ;  /* 0x000000ffff077224 */ /* 0x000fe200078e00ff */
        /* <DEDUP_REMOVED lines=15> */
[----:B------:R-:W-:Y:S01]  /*95d0*/  BSSY.RECONVERGENT B3, `(.L_x_2356) ;  /* 0x0000022000037945 */ /* 0x000fe20003800200 */
[----:B------:R-:W-:Y:S01]  /*95e0*/  IMAD.SHL.U32 R21, R12, 0x800, RZ ;  /* 0x000008000c157824 */ /* 0x000fe200078e00ff */
[----:B------:R-:W-:Y:S01]  /*95f0*/  IADD3 R26, PT, PT, RZ, -R7, -R14 ;  /* 0x80000007ff1a7210 */ /* 0x000fe20007ffe80e */
[----:B------:R-:W-:Y:S01]  /*9600*/  IMAD.MOV.U32 R20, RZ, RZ, RZ ;  /* 0x000000ffff147224 */ /* 0x000fe200078e00ff */
[----:B------:R-:W-:Y:S02]  /*9610*/  CS2R R10, SRZ ;  /* 0x00000000000a7805 */ /* 0x000fe4000001ff00 */
[----:B------:R-:W-:-:S07]  /*9620*/  LOP3.LUT R15, R15, 0x80000000, RZ, 0xfc, !PT ;  /* 0x800000000f0f7812 */ /* 0x000fce00078efcff */
.L_x_2357:
[----:B------:R-:W1:Y:S01]  /*9630*/  LDC.64 R12, c[0x4][0x138] ;  /* 0x01004e00ff0c7b82 */ /* 0x000e620000000a00 */
[----:B0-----:R-:W-:Y:S02]  /*9640*/  R2UR UR4, R8 ;  /* 0x00000000080472ca */ /* 0x001fe400000e0000 */
[----:B------:R-:W-:Y:S01]  /*9650*/  R2UR UR5, R9 ;  /* 0x00000000090572ca */ /* 0x000fe200000e0000 */
[----:B-1----:R-:W-:-:S12]  /*9660*/  IMAD.WIDE R12, R31, 0x8, R12 ;  /* 0x000000081f0c7825 */ /* 0x002fd800078e020c */
[----:B------:R-:W2:Y:S01]  /*9670*/  LDG.E.64.CONSTANT R12, desc[UR4][R12.64] ;  /* 0x000000040c0c7981 */ /* 0x000ea2000c1e9b00 */
[----:B------:R-:W-:Y:S02]  /*9680*/  VIADD R26, R26, 0x1 ;  /* 0x000000011a1a7836 */ /* 0x000fe40000000000 */
[----:B------:R-:W-:Y:S02]  /*9690*/  VIADD R31, R31, 0x1 ;  /* 0x000000011f1f7836 */ /* 0x000fe40000000000 */
        /* <DEDUP_REMOVED lines=18> */
[----:B0-----:R-:W-:Y:S02]  /*97c0*/  IMAD.MOV.U32 R10, RZ, RZ, R30 ;  /* 0x000000ffff0a7224 */ /* 0x001fe400078e001e */
[----:B------:R-:W-:Y:S02]  /*97d0*/  IMAD.MOV.U32 R11, RZ, RZ, R13 ;  /* 0x000000ffff0b7224 */ /* 0x000fe400078e000d */
[----:B------:R-:W-:Y:S05]  /*97e0*/  @P0 BRA `(.L_x_2357) ;  /* 0xfffffffc00900947 */ /* 0x000fea000383ffff */
[----:B------:R-:W-:Y:S05]  /*97f0*/  BSYNC.RECONVERGENT B3 ;  /* 0x0000000000037941 */ /* 0x000fea0003800200 */
.L_x_2356:
[----:B------:R-:W-:-:S07]  /*9800*/  IMAD.MOV.U32 R31, RZ, RZ, R14 ;  /* 0x000000ffff1f7224 */ /* 0x000fce00078e000e */
.L_x_2355:
[----:B------:R-:W-:Y:S05]  /*9810*/  BSYNC.RECONVERGENT B2 ;  /* 0x0000000000027941 */ /* 0x000fea0003800200 */
.L_x_2354:
[----:B------:R-:W-:Y:S01]  /*9820*/  LOP3.LUT P0, R35, R6, 0x3f, RZ, 0xc0, !PT ;  /* 0x0000003f06237812 */ /* 0x000fe2000780c0ff */
[----:B------:R-:W-:-:S04]  /*9830*/  IMAD.IADD R6, R7, 0x1, R31 ;  /* 0x0000000107067824 */ /* 0x000fc800078e021f */
        /* <DEDUP_REMOVED lines=9> */
[CC--:B---3--:R-:W-:Y:S02]  /*98d0*/  @P0 SHF.L.U32 R21, R8.reuse, R35.reuse, RZ ;  /* 0x0000002308150219 */ /* 0x0c8fe400000006ff */
[----:B0-----:R-:W-:Y:S02]  /*98e0*/  @P0 SHF.R.U64 R10, R13, R12, R15 ;  /* 0x0000000c0d0a0219 */ /* 0x001fe4000000120f */
[--C-:B------:R-:W-:Y:S02]  /*98f0*/  @P0 SHF.R.U32.HI R33, RZ, 0x1, R9.reuse ;  /* 0x00000001ff210819 */ /* 0x100fe40000011609 */
[C-C-:B------:R-:W-:Y:S02]  /*9900*/  @P0 SHF.R.U64 R31, R8.reuse, 0x1, R9.reuse ;  /* 0x00000001081f0819 */ /* 0x140fe40000001209 */
[----:B------:R-:W-:-:S02]  /*9910*/  @P0 SHF.L.U64.HI R14, R8, R35, R9 ;  /* 0x00000023080e0219 */ /* 0x000fc40000010209 */
[----:B------:R-:W-:Y:S02]  /*9920*/  @P0 SHF.R.U32.HI R11, RZ, R12, R15 ;  /* 0x0000000cff0b0219 */ /* 0x000fe4000001160f */
[----:B------:R-:W-:Y:S02]  /*9930*/  @P0 LOP3.LUT R8, R21, R10, RZ, 0xfc, !PT ;  /* 0x0000000a15080212 */ /* 0x000fe400078efcff */
[----:B----4-:R-:W-:Y:S02]  /*9940*/  @P0 SHF.L.U32 R13, R6, R35, RZ ;  /* 0x00000023060d0219 */ /* 0x010fe400000006ff */
[----:B------:R-:W-:Y:S02]  /*9950*/  @P0 SHF.R.U64 R20, R31, R12, R33 ;  /* 0x0000000c1f140219 */ /* 0x000fe40000001221 */
[----:B------:R-:W-:Y:S01]  /*9960*/  @P0 LOP3.LUT R9, R14, R11, RZ, 0xfc, !PT ;  /* 0x0000000b0e090212 */ /* 0x000fe200078efcff */
[----:B------:R-:W-:Y:S01]  /*9970*/  IMAD.SHL.U32 R11, R8, 0x4, RZ ;  /* 0x00000004080b7824 */ /* 0x000fe200078e00ff */
[----:B------:R-:W-:-:S02]  /*9980*/  @P0 SHF.L.U64.HI R35, R6, R35, R7 ;  /* 0x0000002306230219 */ /* 0x000fc40000010207 */
[----:B------:R-:W-:Y:S02]  /*9990*/  @P0 SHF.R.U32.HI R12, RZ, R12, R33 ;  /* 0x0000000cff0c0219 */ /* 0x000fe40000011621 */
[----:B------:R-:W-:Y:S02]  /*99a0*/  @P0 LOP3.LUT R6, R13, R20, RZ, 0xfc, !PT ;  /* 0x000000140d060212 */ /* 0x000fe400078efcff */
[----:B------:R-:W-:Y:S02]  /*99b0*/  SHF.L.U64.HI R8, R8, 0x2, R9 ;  /* 0x0000000208087819 */ /* 0x000fe40000010209 */
[----:B------:R-:W-:Y:S02]  /*99c0*/  @P0 LOP3.LUT R7, R35, R12, RZ, 0xfc, !PT ;  /* 0x0000000c23070212 */ /* 0x000fe400078efcff */
[----:B------:R-:W-:Y:S02]  /*99d0*/  SHF.L.W.U32.HI R9, R9, 0x2, R6 ;  /* 0x0000000209097819 */ /* 0x000fe40000010e06 */
[----:B------:R-:W-:-:S02]  /*99e0*/  IADD3 RZ, P0, PT, RZ, -R11, RZ ;  /* 0x8000000bffff7210 */ /* 0x000fc40007f1e0ff */
[----:B------:R-:W-:Y:S02]  /*99f0*/  LOP3.LUT R10, RZ, R8, RZ, 0x33, !PT ;  /* 0x00000008ff0a7212 */ /* 0x000fe400078e33ff */
[----:B------:R-:W-:Y:S02]  /*9a00*/  SHF.L.W.U32.HI R6, R6, 0x2, R7 ;  /* 0x0000000206067819 */ /* 0x000fe40000010e07 */
[----:B------:R-:W-:Y:S02]  /*9a10*/  LOP3.LUT R12, RZ, R9, RZ, 0x33, !PT ;  /* 0x00000009ff0c7212 */ /* 0x000fe400078e33ff */
[----:B------:R-:W-:Y:S02]  /*9a20*/  IADD3.X R15, P0, PT, RZ, R10, RZ, P0, !PT ;  /* 0x0000000aff0f7210 */ /* 0x000fe4000071e4ff */
[----:B------:R-:W-:Y:S02]  /*9a30*/  LOP3.LUT R10, RZ, R6, RZ, 0x33, !PT ;  /* 0x00000006ff0a7212 */ /* 0x000fe400078e33ff */
[----:B------:R-:W-:-:S02]  /*9a40*/  IADD3.X R12, P1, PT, RZ, R12, RZ, P0, !PT ;  /* 0x0000000cff0c7210 */ /* 0x000fc4000073e4ff */
        /* <DEDUP_REMOVED lines=11> */
[----:B------:R-:W-:-:S03]  /*9b00*/  IADD3 R12, PT, PT, -R9, 0x3f, RZ ;  /* 0x0000003f090c7810 */ /* 0x000fc60007ffe1ff */
[----:B------:R-:W-:-:S05]  /*9b10*/  @P1 IMAD.MOV R12, RZ, RZ, R14 ;  /* 0x000000ffff0c1224 */ /* 0x000fca00078e020e */
[----:B------:R-:W-:-:S13]  /*9b20*/  ISETP.NE.AND P1, PT, R12, RZ, PT ;  /* 0x000000ff0c00720c */ /* 0x000fda0003f25270 */
[----:B------:R-:W-:Y:S05]  /*9b30*/  @!P1 BRA `(.L_x_2359) ;  /* 0x0000000000289947 */ /* 0x000fea0003800000 */
[C---:B------:R-:W-:Y:S02]  /*9b40*/  LOP3.LUT R8, R12.reuse, 0x3f, RZ, 0xc0, !PT ;  /* 0x0000003f0c087812 */ /* 0x040fe400078ec0ff */
[--C-:B------:R-:W-:Y:S02]  /*9b50*/  SHF.R.U64 R14, R11, 0x1, R20.reuse ;  /* 0x000000010b0e7819 */ /* 0x100fe40000001214 */
        /* <DEDUP_REMOVED lines=8> */
.L_x_2359:
[----:B------:R-:W-:Y:S05]  /*9be0*/  BSYNC.RECONVERGENT B2 ;  /* 0x0000000000027941 */ /* 0x000fea0003800200 */
.L_x_2358:
[----:B------:R-:W-:Y:S01]  /*9bf0*/  IMAD.WIDE.U32 R14, R13, 0x2168c235, RZ ;  /* 0x2168c2350d0e7825 */ /* 0x000fe200078e00ff */
[----:B------:R-:W-:-:S03]  /*9c00*/  SHF.R.U32.HI R7, RZ, 0x1e, R7 ;  /* 0x0000001eff077819 */ /* 0x000fc60000011607 */
[----:B------:R-:W-:Y:S01]  /*9c10*/  IMAD.MOV.U32 R8, RZ, RZ, R15 ;  /* 0x000000ffff087224 */ /* 0x000fe200078e000f */
[----:B------:R-:W-:Y:S01]  /*9c20*/  IADD3 RZ, P1, PT, R14, R14, RZ ;  /* 0x0000000e0eff7210 */ /* 0x000fe20007f3e0ff */
[----:B------:R-:W-:Y:S01]  /*9c30*/  IMAD.MOV.U32 R9, RZ, RZ, RZ ;  /* 0x000000ffff097224 */ /* 0x000fe200078e00ff */
[----:B------:R-:W-:Y:S01]  /*9c40*/  LEA.HI R7, R6, R7, RZ, 0x1 ;  /* 0x0000000706077211 */ /* 0x000fe200078f08ff */
[----:B------:R-:W-:-:S04]  /*9c50*/  IMAD.HI.U32 R11, R10, -0x36f0255e, RZ ;  /* 0xc90fdaa20a0b7827 */ /* 0x000fc800078e00ff */
[----:B------:R-:W-:-:S04]  /*9c60*/  IMAD.WIDE.U32 R8, R13, -0x36f0255e, R8 ;  /* 0xc90fdaa20d087825 */ /* 0x000fc800078e0008 */
[C---:B------:R-:W-:Y:S02]  /*9c70*/  IMAD R13, R10.reuse, -0x36f0255e, RZ ;  /* 0xc90fdaa20a0d7824 */ /* 0x040fe400078e02ff */
[----:B------:R-:W-:-:S04]  /*9c80*/  IMAD.WIDE.U32 R8, P2, R10, 0x2168c235, R8 ;  /* 0x2168c2350a087825 */ /* 0x000fc80007840008 */
[----:B------:R-:W-:Y:S01]  /*9c90*/  IMAD.X R10, RZ, RZ, R11, P2 ;  /* 0x000000ffff0a7224 */ /* 0x000fe200010e060b */
[----:B------:R-:W-:Y:S02]  /*9ca0*/  IADD3 R9, P2, PT, R13, R9, RZ ;  /* 0x000000090d097210 */ /* 0x000fe40007f5e0ff */
[----:B------:R-:W-:Y:S02]  /*9cb0*/  IADD3.X RZ, P1, PT, R8, R8, RZ, P1, !PT ;  /* 0x0000000808ff7210 */ /* 0x000fe40000f3e4ff */
[C---:B------:R-:W-:Y:S01]  /*9cc0*/  ISETP.GT.U32.AND P3, PT, R9.reuse, RZ, PT ;  /* 0x000000ff0900720c */ /* 0x040fe20003f64070 */
[----:B------:R-:W-:Y:S01]  /*9cd0*/  IMAD.X R10, RZ, RZ, R10, P2 ;  /* 0x000000ffff0a7224 */ /* 0x000fe200010e060a */
[----:B------:R-:W-:-:S04]  /*9ce0*/  IADD3.X R8, P2, PT, R9, R9, RZ, P1, !PT ;  /* 0x0000000909087210 */ /* 0x000fc80000f5e4ff */
[C---:B------:R-:W-:Y:S01]  /*9cf0*/  ISETP.GT.AND.EX P1, PT, R10.reuse, RZ, PT, P3 ;  /* 0x000000ff0a00720c */ /* 0x040fe20003f24330 */
[----:B------:R-:W-:-:S03]  /*9d00*/  IMAD.X R11, R10, 0x1, R10, P2 ;  /* 0x000000010a0b7824 */ /* 0x000fc600010e060a */
[----:B------:R-:W-:Y:S02]  /*9d10*/  SEL R8, R8, R9, P1 ;  /* 0x0000000908087207 */ /* 0x000fe40000800000 */
[----:B------:R-:W-:Y:S02]  /*9d20*/  SEL R9, R11, R10, P1 ;  /* 0x0000000a0b097207 */ /* 0x000fe40000800000 */
[----:B------:R-:W-:Y:S02]  /*9d30*/  IADD3 R8, P2, PT, R8, 0x1, RZ ;  /* 0x0000000108087810 */ /* 0x000fe40007f5e0ff */
[----:B------:R-:W-:Y:S02]  /*9d40*/  SEL R11, RZ, 0xffffffff, !P1 ;  /* 0xffffffffff0b7807 */ /* 0x000fe40004800000 */
[----:B------:R-:W-:Y:S01]  /*9d50*/  LOP3.LUT P1, R3, R3, 0x80000000, RZ, 0xc0, !PT ;  /* 0x8000000003037812 */ /* 0x000fe2000782c0ff */
[----:B------:R-:W-:Y:S02]  /*9d60*/  IMAD.X R9, RZ, RZ, R9, P2 ;  /* 0x000000ffff097224 */ /* 0x000fe400010e0609 */
[----:B------:R-:W-:Y:S01]  /*9d70*/  IMAD.IADD R10, R11, 0x1, -R12 ;  /* 0x000000010b0a7824 */ /* 0x000fe200078e0a0c */
[----:B------:R-:W-:-:S02]  /*9d80*/  @!P0 LOP3.LUT R3, R3, 0x80000000, RZ, 0x3c, !PT ;  /* 0x8000000003038812 */ /* 0x000fc400078e3cff */
[----:B------:R-:W-:-:S04]  /*9d90*/  SHF.R.U64 R8, R8, 0xa, R9 ;  /* 0x0000000a08087819 */ /* 0x000fc80000001209 */
[----:B------:R-:W-:-:S03]  /*9da0*/  IADD3 R8, P2, PT, R8, 0x1, RZ ;  /* 0x0000000108087810 */ /* 0x000fc60007f5e0ff */
[----:B------:R-:W-:Y:S01]  /*9db0*/  @P1 IMAD.MOV R7, RZ, RZ, -R7 ;  /* 0x000000ffff071224 */ /* 0x000fe200078e0a07 */
[----:B------:R-:W-:-:S04]  /*9dc0*/  LEA.HI.X R9, R9, RZ, RZ, 0x16, P2 ;  /* 0x000000ff09097211 */ /* 0x000fc800010fb4ff */
[--C-:B------:R-:W-:Y:S01]  /*9dd0*/  SHF.R.U64 R12, R8, 0x1, R9.reuse ;  /* 0x00000001080c7819 */ /* 0x100fe20000001209 */
[----:B------:R-:W-:Y:S01]  /*9de0*/  IMAD.SHL.U32 R8, R10, 0x100000, RZ ;  /* 0x001000000a087824 */ /* 0x000fe200078e00ff */
[----:B------:R-:W-:Y:S02]  /*9df0*/  SHF.R.U32.HI R9, RZ, 0x1, R9 ;  /* 0x00000001ff097819 */ /* 0x000fe40000011609 */
[----:B------:R-:W-:-:S04]  /*9e00*/  IADD3 R12, P2, P3, RZ, RZ, R12 ;  /* 0x000000ffff0c7210 */ /* 0x000fc80007b5e00c */
[----:B------:R-:W-:-:S04]  /*9e10*/  IADD3.X R6, PT, PT, R8, 0x3fe00000, R9, P2, P3 ;  /* 0x3fe0000008067810 */ /* 0x000fc800017e6409 */
[----:B------:R-:W-:-:S07]  /*9e20*/  LOP3.LUT R13, R6, R3, RZ, 0xfc, !PT ;  /* 0x00000003060d7212 */ /* 0x000fce00078efcff */
.L_x_2353:
[----:B------:R-:W-:Y:S02]  /*9e30*/  IMAD.MOV.U32 R3, RZ, RZ, R7 ;  /* 0x000000ffff037224 */ /* 0x000fe400078e0007 */
[----:B------:R-:W-:Y:S02]  /*9e40*/  IMAD.MOV.U32 R6, RZ, RZ, R0 ;  /* 0x000000ffff067224 */ /* 0x000fe400078e0000 */
[----:B------:R-:W-:-:S04]  /*9e50*/  IMAD.MOV.U32 R7, RZ, RZ, 0x0 ;  /* 0x00000000ff077424 */ /* 0x000fc800078e00ff */
[----:B------:R-:W-:Y:S05]  /*9e60*/  RET.REL.NODEC R6 `(_ZN2at6native27unrolled_elementwise_kernelIZZZNS0_15sin_kernel_cudaERNS_18TensorIteratorBaseEENKUlvE0_clEvENKUlvE_clEvEUldE_St5arrayIPcLm2EELi4E23TrivialOffsetCalculatorILi1EjESB_NS0_6memory12LoadWithCastILi1EEENSC_13StoreWithCastILi1EEEEEviT_T0_T2_T3_T4_T5_) ;  /* 0xffffff6006647950 */ /* 0x000fea0003c3ffff */
.L_x_2360:
        /* <DEDUP_REMOVED lines=9> */
.L_x_2656:


//--------------------- .text._ZN2at6native18elementwise_kernelILi128ELi2EZNS0_22gpu_kernel_impl_nocastIZZZNS0_15sin_kernel_cudaERNS_18TensorIteratorBaseEENKUlvE0_clEvENKUlvE_clEvEUldE_EEvS4_RKT_EUliE_EEviT1_ --------------------------
	.section	.text._ZN2at6native18elementwise_kernelILi128ELi2EZNS0_22gpu_kernel_impl_nocastIZZZNS0_15sin_kernel_cudaERNS_18TensorIteratorBaseEENKUlvE0_clEvENKUlvE_clEvEUldE_EEvS4_RKT_EUliE_EEviT1_,"ax",@progbits
	.align	128
        .global         _ZN2at6native18elementwise_kernelILi128ELi2EZNS0_22gpu_kernel_impl_nocastIZZZNS0_15sin_kernel_cudaERNS_18TensorIteratorBaseEENKUlvE0_clEvENKUlvE_clEvEUldE_EEvS4_RKT_EUliE_EEviT1_
        .type           _ZN2at6native18elementwise_kernelILi128ELi2EZNS0_22gpu_kernel_impl_nocastIZZZNS0_15sin_kernel_cudaERNS_18TensorIteratorBaseEENKUlvE0_clEvENKUlvE_clEvEUldE_EEvS4_RKT_EUliE_EEviT1_,@function
        .size           _ZN2at6native18elementwise_kernelILi128ELi2EZNS0_22gpu_kernel_impl_nocastIZZZNS0_15sin_kernel_cudaERNS_18TensorIteratorBaseEENKUlvE0_clEvENKUlvE_clEvEUldE_EEvS4_RKT_EUliE_EEviT1_,(.L_x_2657 - _ZN2at6native18elementwise_kernelILi128ELi2EZNS0_22gpu_kernel_impl_nocastIZZZNS0_15sin_kernel_cudaERNS_18TensorIteratorBaseEENKUlvE0_clEvENKUlvE_clEvEUldE_EEvS4_RKT_EUliE_EEviT1_)
        .other          _ZN2at6native18elementwise_kernelILi128ELi2EZNS0_22gpu_kernel_impl_nocastIZZZNS0_15sin_kernel_cudaERNS_18TensorIteratorBaseEENKUlvE0_clEvENKUlvE_clEvEUldE_EEvS4_RKT_EUliE_EEviT1_,@"STO_CUDA_ENTRY STV_DEFAULT"
_ZN2at6native18elementwise_kernelILi128ELi2EZNS0_22gpu_kernel_impl_nocastIZZZNS0_15sin_kernel_cudaERNS_18TensorIteratorBaseEENKUlvE0_clEvENKUlvE_clEvEUldE_EEvS4_RKT_EUliE_EEviT1_:
.text._ZN2at6native18elementwise_kernelILi128ELi2EZNS0_22gpu_kernel_impl_nocastIZZZNS0_15sin_kernel_cudaERNS_18TensorIteratorBaseEENKUlvE0_clEvENKUlvE_clEvEUldE_EEvS4_RKT_EUliE_EEviT1_:
[----:B------:R-:W0:Y:S08]  /*0000*/  LDC R1, c[0x0][0x37c] ;  /* 0x0000df00ff017b82 */ /* 0x000e300000000800 */
[----:B------:R-:W1:Y:S01]  /*0010*/  LDC R2, c[0x0][0x388] ;  /* 0x0000e200ff027b82 */ /* 0x000e620000000800 */
[----:B------:R-:W2:Y:S01]  /*0020*/  S2R R17, SR_TID.X ;  /* 0x0000000000117919 */ /* 0x000ea20000002100 */
[----:B------:R-:W3:Y:S01]  /*0030*/  LDCU.64 UR6, c[0x0][0x358] ;  /* 0x00006b00ff0677ac */ /* 0x000ee20008000a00 */
[----:B0-----:R-:W-:-:S05]  /*0040*/  VIADD R1, R1, 0xffffffd8 ;  /* 0xffffffd801017836 */ /* 0x001fca0000000000 */
[----:B------:R-:W0:Y:S01]  /*0050*/  S2UR UR4, SR_CTAID.X ;  /* 0x00000000000479c3 */ /* 0x000e220000002500 */
[----:B-1----:R-:W-:Y:S01]  /*0060*/  ISETP.NE.AND P0, PT, R2, RZ, PT ;  /* 0x000000ff0200720c */ /* 0x002fe20003f05270 */
[----:B0-----:R-:W-:-:S06]  /*0070*/  USHF.L.U32 UR4, UR4, 0x8, URZ ;  /* 0x0000000804047899 */ /* 0x001fcc00080006ff */
[----:B--2---:R-:W-:-:S06]  /*0080*/  LOP3.LUT R17, R17, UR4, RZ, 0xfc, !PT ;  /* 0x0000000411117c12 */ /* 0x004fcc000f8efcff */
[----:B---3--:R-:W-:Y:S05]  /*0090*/  @P0 BRA `(.L_x_2361) ;  /* 0x0000000800180947 */ /* 0x008fea0003800000 */
[----:B------:R-:W0:Y:S01]  /*00a0*/  LDCU UR4, c[0x0][0x380] ;  /* 0x00007000ff0477ac */ /* 0x000e220008000800 */
[----:B------:R-:W-:Y:S01]  /*00b0*/  BSSY.RECONVERGENT B0, `(.L_x_2362) ;  /* 0x0000042000007945 */ /* 0x000fe20003800200 */
[----:B0-----:R-:W-:-:S13]  /*00c0*/  ISETP.GE.AND P0, PT, R17, UR4, PT ;  /* 0x0000000411007c0c */ /* 0x001fda000bf06270 */
[----:B------:R-:W-:Y:S05]  /*00d0*/  @P0 BRA `(.L_x_2363) ;  /* 0x0000000000fc0947 */ /* 0x000fea0003800000 */
[----:B------:R-:W0:Y:S02]  /*00e0*/  LDC.64 R2, c[0x0][0x588] ;  /* 0x00016200ff027b82 */ /* 0x000e240000000a00 */
[----:B0-----:R-:W2:Y:S02]  /*00f0*/  LDG.E.64 R4, desc[UR6][R2.64] ;  /* 0x0000000602047981 */ /* 0x001ea4000c1e1b00 */
[----:B--2---:R-:W-:-:S14]  /*0100*/  DSETP.NEU.AND P0, PT, |R4|, +INF , PT ;  /* 0x7ff000000400742a */ /* 0x004fdc0003f0d200 */
        /* <DEDUP_REMOVED lines=17> */
[----:B------:R-:W-:Y:S01]  /*0220*/  BSSY.RECONVERGENT B1, `(.L_x_2366) ;  /* 0x0000004000017945 */ /* 0x000fe20003800200 */
[----:B------:R-:W-:Y:S01]  /*0230*/  IMAD.MOV.U32 R8, RZ, RZ, R4 ;  /* 0x000000ffff087224 */ /* 0x000fe200078e0004 */
[----:B------:R-:W-:-:S07]  /*0240*/  MOV R4, 0x260 ;  /* 0x0000026000047802 */ /* 0x000fce0000000f00 */
[----:B------:R-:W-:Y:S05]  /*0250*/  CALL.REL.NOINC `($_ZN2at6native18elementwise_kernelILi128ELi2EZNS0_22gpu_kernel_impl_nocastIZZZNS0_15sin_kernel_cudaERNS_18TensorIteratorBaseEENKUlvE0_clEvENKUlvE_clEvEUldE_EEvS4_RKT_EUliE_EEviT1_$__internal_trig_reduction_slowpathd) ;  /* 0x00000034002c7944 */ /* 0x000fea0003c00000 */
[----:B------:R-:W-:Y:S05]  /*0260*/  BSYNC.RECONVERGENT B1 ;  /* 0x0000000000017941 */ /* 0x000fea0003800200 */
.L_x_2366:
[----:B------:R-:W-:Y:S01]  /*0270*/  MOV R0, R7 ;  /* 0x0000000700007202 */ /* 0x000fe20000000f00 */
[----:B------:R-:W-:Y:S02]  /*0280*/  IMAD.MOV.U32 R2, RZ, RZ, R14 ;  /* 0x000000ffff027224 */ /* 0x000fe400078e000e */
[----:B------:R-:W-:Y:S01]  /*0290*/  IMAD.MOV.U32 R3, RZ, RZ, R15 ;  /* 0x000000ffff037224 */ /* 0x000fe200078e000f */
[----:B------:R-:W-:Y:S06]  /*02a0*/  BRA `(.L_x_2365) ;  /* 0x0000000000087947 */ /* 0x000fec0003800000 */
.L_x_2364:
[----:B------:R-:W-:Y:S01]  /*02b0*/  DMUL R2, RZ, R4 ;  /* 0x00000004ff027228 */ /* 0x000fe20000000000 */
[----:B------:R-:W-:-:S10]  /*02c0*/  MOV R0, RZ ;  /* 0x000000ff00007202 */ /* 0x000fd40000000f00 */
.L_x_2365:
        /* <DEDUP_REMOVED lines=9> */
[----:B------:R-:W-:Y:S01]  /*0360*/  DMUL R18, R2, R2 ;  /* 0x0000000202127228 */ /* 0x000fe20000000000 */
[----:B------:R-:W-:Y:S01]  /*0370*/  MOV R22, 0x20fd8164 ;  /* 0x20fd816400167802 */ /* 0x000fe20000000f00 */
[----:B------:R-:W-:Y:S01]  /*0380*/  VIADD R17, R17, 0x80 ;  /* 0x0000008011117836 */ /* 0x000fe20000000000 */
        /* <DEDUP_REMOVED lines=9> */
[----:B------:R-:W-:Y:S01]  /*0420*/  DFMA R4, R18, R4, R6 ;  /* 0x000000041204722b */ /* 0x000fe20000000006 */
[----:B------:R-:W0:Y:S07]  /*0430*/  LDC.64 R6, c[0x0][0x580] ;  /* 0x00016000ff067b82 */ /* 0x000e2e0000000a00 */
[----:B------:R-:W-:Y:S02]  /*0440*/  DFMA R2, R4, R2, R2 ;  /* 0x000000020402722b */ /* 0x000fe40000000002 */
[----:B------:R-:W-:-:S10]  /*0450*/  DFMA R4, R18, R4, 1 ;  /* 0x3ff000001204742b */ /* 0x000fd40000000004 */
[----:B------:R-:W-:Y:S02]  /*0460*/  FSEL R4, R4, R2, !P0 ;  /* 0x0000000204047208 */ /* 0x000fe40004000000 */
[----:B------:R-:W-:Y:S02]  /*0470*/  FSEL R5, R5, R3, !P0 ;  /* 0x0000000305057208 */ /* 0x000fe40004000000 */
[----:B------:R-:W-:-:S04]  /*0480*/  LOP3.LUT P0, RZ, R0, 0x2, RZ, 0xc0, !PT ;  /* 0x0000000200ff7812 */ /* 0x000fc8000780c0ff */
[----:B------:R-:W-:-:S10]  /*0490*/  DADD R2, RZ, -R4 ;  /* 0x00000000ff027229 */ /* 0x000fd40000000804 */
[----:B------:R-:W-:Y:S02]  /*04a0*/  FSEL R2, R4, R2, !P0 ;  /* 0x0000000204027208 */ /* 0x000fe40004000000 */
[----:B------:R-:W-:-:S05]  /*04b0*/  FSEL R3, R5, R3, !P0 ;  /* 0x0000000305037208 */ /* 0x000fca0004000000 */
[----:B0-----:R0:W-:Y:S02]  /*04c0*/  STG.E.64 desc[UR6][R6.64], R2 ;  /* 0x0000000206007986 */ /* 0x0011e4000c101b06 */
.L_x_2363:
[----:B------:R-:W-:Y:S05]  /*04d0*/  BSYNC.RECONVERGENT B0 ;  /* 0x0000000000007941 */ /* 0x000fea0003800200 */
.L_x_2362:
[----:B------:R-:W1:Y:S02]  /*04e0*/  LDCU UR4, c[0x0][0x380] ;  /* 0x00007000ff0477ac */ /* 0x000e640008000800 */
[----:B-1----:R-:W-:-:S13]  /*04f0*/  ISETP.GE.AND P0, PT, R17, UR4, PT ;  /* 0x0000000411007c0c */ /* 0x002fda000bf06270 */
[----:B------:R-:W-:Y:S05]  /*0500*/  @P0 EXIT ;  /* 0x000000000000094d */ /* 0x000fea0003800000 */
[----:B------:R-:W1:Y:S02]  /*0510*/  LDC.64 R4, c[0x0][0x588] ;  /* 0x00016200ff047b82 */ /* 0x000e640000000a00 */
[----:B-1----:R-:W2:Y:S02]  /*0520*/  LDG.E.64 R4, desc[UR6][R4.64] ;  /* 0x0000000604047981 */ /* 0x002ea4000c1e1b00 */
[----:B--2---:R-:W-:-:S14]  /*0530*/  DSETP.NEU.AND P0, PT, |R4|, +INF , PT ;  /* 0x7ff000000400742a */ /* 0x004fdc0003f0d200 */
[----:B------:R-:W-:Y:S05]  /*0540*/  @!P0 BRA `(.L_x_2367) ;  /* 0x0000000000648947 */ /* 0x000fea0003800000 */
[----:B------:R-:W-:Y:S01]  /*0550*/  UMOV UR4, 0x6dc9c883 ;  /* 0x6dc9c88300047882 */ /* 0x000fe20000000000 */
[----:B------:R-:W-:Y:S01]  /*0560*/  UMOV UR5, 0x3fe45f30 ;  /* 0x3fe45f3000057882 */ /* 0x000fe20000000000 */
[C---:B------:R-:W-:Y:S02]  /*0570*/  DSETP.GE.AND P0, PT, |R4|.reuse, 2.14748364800000000000e+09, PT ;  /* 0x41e000000400742a */ /* 0x040fe40003f06200 */
[----:B0-----:R-:W-:Y:S01]  /*0580*/  DMUL R6, R4, UR4 ;  /* 0x0000000404067c28 */ /* 0x001fe20008000000 */
        /* <DEDUP_REMOVED lines=13> */
[----:B------:R-:W-:Y:S02]  /*0660*/  MOV R8, R4 ;  /* 0x0000000400087202 */ /* 0x000fe40000000f00 */
[----:B------:R-:W-:-:S07]  /*0670*/  MOV R4, 0x690 ;  /* 0x0000069000047802 */ /* 0x000fce0000000f00 */
[----:B------:R-:W-:Y:S05]  /*0680*/  CALL.REL.NOINC `($_ZN2at6native18elementwise_kernelILi128ELi2EZNS0_22gpu_kernel_impl_nocastIZZZNS0_15sin_kernel_cudaERNS_18TensorIteratorBaseEENKUlvE0_clEvENKUlvE_clEvEUldE_EEvS4_RKT_EUliE_EEviT1_$__internal_trig_reduction_slowpathd) ;  /* 0x0000003000207944 */ /* 0x000fea0003c00000 */
[----:B------:R-:W-:Y:S05]  /*0690*/  BSYNC.RECONVERGENT B0 ;  /* 0x0000000000007941 */ /* 0x000fea0003800200 */
.L_x_2369:
[----:B------:R-:W-:Y:S01]  /*06a0*/  IMAD.MOV.U32 R0, RZ, RZ, R7 ;  /* 0x000000ffff007224 */ /* 0x000fe200078e0007 */
[----:B------:R-:W-:Y:S01]  /*06b0*/  MOV R3, R15 ;  /* 0x0000000f00037202 */ /* 0x000fe20000000f00 */
[----:B------:R-:W-:Y:S01]  /*06c0*/  IMAD.MOV.U32 R2, RZ, RZ, R14 ;  /* 0x000000ffff027224 */ /* 0x000fe200078e000e */
[----:B------:R-:W-:Y:S06]  /*06d0*/  BRA `(.L_x_2368) ;  /* 0x0000000000087947 */ /* 0x000fec0003800000 */
.L_x_2367:
[----:B0-----:R-:W-:Y:S01]  /*06e0*/  DMUL R2, RZ, R4 ;  /* 0x00000004ff027228 */ /* 0x001fe20000000000 */
[----:B------:R-:W-:-:S10]  /*06f0*/  IMAD.MOV.U32 R0, RZ, RZ, RZ ;  /* 0x000000ffff007224 */ /* 0x000fd400078e00ff */
.L_x_2368:
[----:B------:R-:W0:Y:S01]  /*0700*/  LDCU.64 UR4, c[0x4][0x140] ;  /* 0x01002800ff0477ac */ /* 0x000e220008000a00 */
[----:B------:R-:W-:-:S05]  /*0710*/  IMAD.SHL.U32 R4, R0, 0x40, RZ ;  /* 0x0000004000047824 */ /* 0x000fca00078e00ff */
[----:B------:R-:W-:-:S04]  /*0720*/  LOP3.LUT R4, R4, 0x40, RZ, 0xc0, !PT ;  /* 0x0000004004047812 */ /* 0x000fc800078ec0ff */
[----:B0-----:R-:W-:-:S04]  /*0730*/  IADD3 R18, P0, PT, R4, UR4, RZ ;  /* 0x0000000404127c10 */ /* 0x001fc8000ff1e0ff */
[----:B------:R-:W-:-:S05]  /*0740*/  IADD3.X R19, PT, PT, RZ, UR5, RZ, P0, !PT ;  /* 0x00000005ff137c10 */ /* 0x000fca00087fe4ff */
[----:B------:R-:W2:Y:S04]  /*0750*/  LDG.E.128.CONSTANT R4, desc[UR6][R18.64] ;  /* 0x0000000612047981 */ /* 0x000ea8000c1e9d00 */
[----:B------:R-:W3:Y:S04]  /*0760*/  LDG.E.128.CONSTANT R8, desc[UR6][R18.64+0x10] ;  /* 0x0000100612087981 */ /* 0x000ee8000c1e9d00 */
[----:B------:R-:W4:Y:S01]  /*0770*/  LDG.E.128.CONSTANT R12, desc[UR6][R18.64+0x20] ;  /* 0x00002006120c7981 */ /* 0x000f22000c1e9d00 */
[----:B------:R-:W-:Y:S01]  /*0780*/  LOP3.LUT R16, R0, 0x1, RZ, 0xc0, !PT ;  /* 0x0000000100107812 */ /* 0x000fe200078ec0ff */
[----:B------:R-:W-:-:S02]  /*0790*/  IMAD.MOV.U32 R20, RZ, RZ, 0x20fd8164 ;  /* 0x20fd8164ff147424 */ /* 0x000fc400078e00ff */
[----:B------:R-:W-:Y:S01]  /*07a0*/  IMAD.MOV.U32 R21, RZ, RZ, 0x3da8ff83 ;  /* 0x3da8ff83ff157424 */ /* 0x000fe200078e00ff */
[----:B------:R-:W-:Y:S01]  /*07b0*/  ISETP.NE.U32.AND P0, PT, R16, 0x1, PT ;  /* 0x000000011000780c */ /* 0x000fe20003f05070 */
[----:B------:R-:W-:-:S03]  /*07c0*/  DMUL R16, R2, R2 ;  /* 0x0000000202107228 */ /* 0x000fc60000000000 */
[----:B------:R-:W-:Y:S02]  /*07d0*/  FSEL R20, R20, -8.06006814911005101289e+34, !P0 ;  /* 0xf9785eba14147808 */ /* 0x000fe40004000000 */
[----:B------:R-:W-:-:S06]  /*07e0*/  FSEL R21, -R21, 0.11223486810922622681, !P0 ;  /* 0x3de5db6515157808 */ /* 0x000fcc0004000100 */
[----:B--2---:R-:W-:-:S08]  /*07f0*/  DFMA R4, R16, R20, R4 ;  /* 0x000000141004722b */ /* 0x004fd00000000004 */
[C---:B------:R-:W-:Y:S01]  /*0800*/  DFMA R4, R16.reuse, R4, R6 ;  /* 0x000000041004722b */ /* 0x040fe20000000006 */
[----:B------:R-:W0:Y:S07]  /*0810*/  LDC.64 R6, c[0x0][0x580] ;  /* 0x00016000ff067b82 */ /* 0x000e2e0000000a00 */
        /* <DEDUP_REMOVED lines=12> */
[----:B0-----:R-:W-:Y:S01]  /*08e0*/  STG.E.64 desc[UR6][R6.64], R2 ;  /* 0x0000000206007986 */ /* 0x001fe2000c101b06 */
[----:B------:R-:W-:Y:S05]  /*08f0*/  EXIT ;  /* 0x000000000000794d */ /* 0x000fea0003800000 */
.L_x_2361:
[----:B------:R-:W0:Y:S01]  /*0900*/  LDCU UR4, c[0x0][0x380] ;  /* 0x00007000ff0477ac */ /* 0x000e220008000800 */
[----:B------:R-:W-:Y:S01]  /*0910*/  IADD3 R2, PT, PT, R2, -0x1, RZ ;  /* 0xffffffff02027810 */ /* 0x000fe20007ffe0ff */
[----:B------:R-:W-:Y:S03]  /*0920*/  BSSY.RECONVERGENT B0, `(.L_x_2370) ;  /* 0x0000170000007945 */ /* 0x000fe60003800200 */
[----:B------:R-:W-:-:S05]  /*0930*/  VIMNMX.U32 R0, PT, PT, R2, 0x18, PT ;  /* 0x0000001802007848 */ /* 0x000fca0003fe0000 */
[----:B------:R-:W-:Y:S01]  /*0940*/  VIADD R0, R0, 0x1 ;  /* 0x0000000100007836 */ /* 0x000fe20000000000 */
[----:B0-----:R-:W-:-:S13]  /*0950*/  ISETP.GE.AND P0, PT, R17, UR4, PT ;  /* 0x0000000411007c0c */ /* 0x001fda000bf06270 */
[----:B------:R-:W-:Y:S05]  /*0960*/  @P0 BRA `(.L_x_2371) ;  /* 0x0000001400ac0947 */ /* 0x000fea0003800000 */
[----:B------:R-:W0:Y:S01]  /*0970*/  LDCU.64 UR4, c[0x0][0x390] ;  /* 0x00007200ff0477ac */ /* 0x000e220008000a00 */
        /* <DEDUP_REMOVED lines=12> */
[----:B------:R-:W-:Y:S01]  /*0a40*/  IMAD.MOV.U32 R6, RZ, RZ, RZ ;  /* 0x000000ffff067224 */ /* 0x000fe200078e00ff */
        /* <DEDUP_REMOVED lines=271> */
[----:B------:R-:W-:-:S05]  /*1b40*/  @P0 IMAD.MOV.U32 R10, RZ, RZ, RZ ;  /* 0x000000ffff0a0224 */ /* 0x000fca00078e00ff */
[----:B------:R-:W3:Y:S01]  /*1b50*/  @P0 LDC.64 R8, c[0x0][0x578] ;  /* 0x00015e00ff080b82 */ /* 0x000ee20000000a00 */
[--C-:B------:R-:W-:Y:S02]  /*1b60*/  IMAD.MOV R13, RZ, RZ, -R11.reuse ;  /* 0x000000ffff0d7224 */ /* 0x100fe400078e0a0b */
[----:B--2---:R-:W-:-:S05]  /*1b70*/  @P0 IMAD.HI.U32 R6, R11, R14, R10 ;  /* 0x0000000e0b060227 */ /* 0x004fca00078e000a */
[----:B------:R-:W-:Y:S01]  /*1b80*/  @P0 SHF.R.U32.HI R5, RZ, R15, R6 ;  /* 0x0000000fff050219 */ /* 0x000fe20000011606 */
[----:B------:R-:W-:-:S03]  /*1b90*/  IMAD R6, R13, UR8, R7 ;  /* 0x000000080d067c24 */ /* 0x000fc6000f8e0207 */
[----:B------:R-:W-:Y:S01]  /*1ba0*/  @P0 IADD3 R5, PT, PT, -R5, RZ, RZ ;  /* 0x000000ff05050210 */ /* 0x000fe20007ffe1ff */
[C---:B-1----:R-:W-:Y:S02]  /*1bb0*/  IMAD R3, R6.reuse, UR4, R3 ;  /* 0x0000000406037c24 */ /* 0x042fe4000f8e0203 */
[----:B------:R-:W-:Y:S02]  /*1bc0*/  IMAD R4, R6, UR5, R4 ;  /* 0x0000000506047c24 */ /* 0x000fe4000f8e0204 */
[----:B0-----:R-:W-:-:S04]  /*1bd0*/  @P0 IMAD R10, R5, R12, R11 ;  /* 0x0000000c050a0224 */ /* 0x001fc800078e020b */
[C---:B---3--:R-:W-:Y:S02]  /*1be0*/  @P0 IMAD R3, R10.reuse, R8, R3 ;  /* 0x000000080a030224 */ /* 0x048fe400078e0203 */
[----:B------:R-:W-:-:S07]  /*1bf0*/  @P0 IMAD R4, R10, R9, R4 ;  /* 0x000000090a040224 */ /* 0x000fce00078e0204 */
.L_x_2372:
[----:B------:R-:W0:Y:S02]  /*1c00*/  LDCU.64 UR4, c[0x0][0x588] ;  /* 0x0000b100ff0477ac */ /* 0x000e240008000a00 */
[----:B0-----:R-:W-:-:S05]  /*1c10*/  IADD3 R4, P0, PT, R4, UR4, RZ ;  /* 0x0000000404047c10 */ /* 0x001fca000ff1e0ff */
[----:B------:R-:W-:-:S05]  /*1c20*/  IMAD.X R5, RZ, RZ, UR5, P0 ;  /* 0x00000005ff057e24 */ /* 0x000fca00080e06ff */
[----:B------:R-:W2:Y:S01]  /*1c30*/  LDG.E.64 R8, desc[UR6][R4.64] ;  /* 0x0000000604087981 */ /* 0x000ea2000c1e1b00 */
[----:B------:R-:W-:Y:S01]  /*1c40*/  BSSY.RECONVERGENT B1, `(.L_x_2373) ;  /* 0x000001b000017945 */ /* 0x000fe20003800200 */
[----:B--2---:R-:W-:-:S14]  /*1c50*/  DSETP.NEU.AND P0, PT, |R8|, +INF , PT ;  /* 0x7ff000000800742a */ /* 0x004fdc0003f0d200 */
[----:B------:R-:W-:Y:S01]  /*1c60*/  @!P0 DMUL R18, RZ, R8 ;  /* 0x00000008ff128228 */ /* 0x000fe20000000000 */
[----:B------:R-:W-:Y:S01]  /*1c70*/  @!P0 IMAD.MOV.U32 R16, RZ, RZ, RZ ;  /* 0x000000ffff108224 */ /* 0x000fe200078e00ff */
        /* <DEDUP_REMOVED lines=17> */
[----:B------:R-:W-:Y:S02]  /*1d90*/  MOV R5, R9 ;  /* 0x0000000900057202 */ /* 0x000fe40000000f00 */
[----:B------:R-:W-:-:S07]  /*1da0*/  MOV R4, 0x1dc0 ;  /* 0x00001dc000047802 */ /* 0x000fce0000000f00 */
[----:B------:R-:W-:Y:S05]  /*1db0*/  CALL.REL.NOINC `($_ZN2at6native18elementwise_kernelILi128ELi2EZNS0_22gpu_kernel_impl_nocastIZZZNS0_15sin_kernel_cudaERNS_18TensorIteratorBaseEENKUlvE0_clEvENKUlvE_clEvEUldE_EEvS4_RKT_EUliE_EEviT1_$__internal_trig_reduction_slowpathd) ;  /* 0x0000001800547944 */ /* 0x000fea0003c00000 */
[----:B------:R-:W-:Y:S01]  /*1dc0*/  IMAD.MOV.U32 R16, RZ, RZ, R7 ;  /* 0x000000ffff107224 */ /* 0x000fe200078e0007 */
[----:B------:R-:W-:Y:S01]  /*1dd0*/  MOV R19, R15 ;  /* 0x0000000f00137202 */ /* 0x000fe20000000f00 */
[----:B------:R-:W-:-:S07]  /*1de0*/  IMAD.MOV.U32 R18, RZ, RZ, R14 ;  /* 0x000000ffff127224 */ /* 0x000fce00078e000e */
.L_x_2374:
[----:B------:R-:W-:Y:S05]  /*1df0*/  BSYNC.RECONVERGENT B1 ;  /* 0x0000000000017941 */ /* 0x000fea0003800200 */
.L_x_2373:
[----:B------:R-:W0:Y:S01]  /*1e00*/  LDCU.64 UR4, c[0x4][0x140] ;  /* 0x01002800ff0477ac */ /* 0x000e220008000a00 */
[----:B------:R-:W-:-:S05]  /*1e10*/  IMAD.SHL.U32 R4, R16, 0x40, RZ ;  /* 0x0000004010047824 */ /* 0x000fca00078e00ff */
[----:B------:R-:W-:-:S04]  /*1e20*/  LOP3.LUT R4, R4, 0x40, RZ, 0xc0, !PT ;  /* 0x0000004004047812 */ /* 0x000fc800078ec0ff */
[----:B0-----:R-:W-:-:S05]  /*1e30*/  IADD3 R24, P0, PT, R4, UR4, RZ ;  /* 0x0000000404187c10 */ /* 0x001fca000ff1e0ff */
[----:B------:R-:W-:Y:S02]  /*1e40*/  IMAD.X R25, RZ, RZ, UR5, P0 ;  /* 0x00000005ff197e24 */ /* 0x000fe400080e06ff */
[----:B------:R-:W-:Y:S01]  /*1e50*/  HFMA2 R22, -RZ, RZ, 0.00974273681640625, -2.12192535400390625e-05 ;  /* 0x20fd8164ff167431 */ /* 0x000fe200000001ff */
[----:B------:R-:W-:Y:S01]  /*1e60*/  LOP3.LUT R20, R16, 0x1, RZ, 0xc0, !PT ;  /* 0x0000000110147812 */ /* 0x000fe200078ec0ff */
[----:B------:R-:W-:Y:S01]  /*1e70*/  IMAD.MOV.U32 R23, RZ, RZ, 0x3da8ff83 ;  /* 0x3da8ff83ff177424 */ /* 0x000fe200078e00ff */
[----:B------:R-:W0:Y:S01]  /*1e80*/  LDCU.64 UR4, c[0x0][0x580] ;  /* 0x0000b000ff0477ac */ /* 0x000e220008000a00 */
[----:B------:R-:W2:Y:S04]  /*1e90*/  LDG.E.128.CONSTANT R4, desc[UR6][R24.64] ;  /* 0x0000000618047981 */ /* 0x000ea8000c1e9d00 */
[----:B------:R-:W3:Y:S04]  /*1ea0*/  LDG.E.128.CONSTANT R8, desc[UR6][R24.64+0x10] ;  /* 0x0000100618087981 */ /* 0x000ee8000c1e9d00 */
[----:B------:R-:W4:Y:S01]  /*1eb0*/  LDG.E.128.CONSTANT R12, desc[UR6][R24.64+0x20] ;  /* 0x00002006180c7981 */ /* 0x000f22000c1e9d00 */
[----:B------:R-:W-:Y:S01]  /*1ec0*/  ISETP.NE.U32.AND P0, PT, R20, 0x1, PT ;  /* 0x000000011400780c */ /* 0x000fe20003f05070 */
[----:B------:R-:W-:Y:S01]  /*1ed0*/  DMUL R20, R18, R18 ;  /* 0x0000001212147228 */ /* 0x000fe20000000000 */
[----:B------:R-:W-:-:S02]  /*1ee0*/  IADD3 R17, PT, PT, R17, 0x80, RZ ;  /* 0x0000008011117810 */ /* 0x000fc40007ffe0ff */
[----:B------:R-:W-:Y:S02]  /*1ef0*/  FSEL R22, R22, -8.06006814911005101289e+34, !P0 ;  /* 0xf9785eba16167808 */ /* 0x000fe40004000000 */
[----:B------:R-:W-:-:S06]  /*1f00*/  FSEL R23, -R23, 0.11223486810922622681, !P0 ;  /* 0x3de5db6517177808 */ /* 0x000fcc0004000100 */
[----:B--2---:R-:W-:-:S08]  /*1f10*/  DFMA R4, R20, R22, R4 ;  /* 0x000000161404722b */ /* 0x004fd00000000004 */
[----:B------:R-:W-:-:S08]  /*1f20*/  DFMA R4, R20, R4, R6 ;  /* 0x000000041404722b */ /* 0x000fd00000000006 */
[----:B---3--:R-:W-:Y:S01]  /*1f30*/  DFMA R4, R20, R4, R8 ;  /* 0x000000041404722b */ /* 0x008fe20000000008 */
[----:B0-----:R-:W-:-:S05]  /*1f40*/  IADD3 R8, P1, PT, R3, UR4, RZ ;  /* 0x0000000403087c10 */ /* 0x001fca000ff3e0ff */
[----:B------:R-:W-:Y:S02]  /*1f50*/  IMAD.X R9, RZ, RZ, UR5, P1 ;  /* 0x00000005ff097e24 */ /* 0x000fe400088e06ff */
        /* <DEDUP_REMOVED lines=11> */
[----:B------:R0:W-:Y:S02]  /*2010*/  STG.E.64 desc[UR6][R8.64], R4 ;  /* 0x0000000408007986 */ /* 0x0001e4000c101b06 */
.L_x_2371:
[----:B------:R-:W-:Y:S05]  /*2020*/  BSYNC.RECONVERGENT B0 ;  /* 0x0000000000007941 */ /* 0x000fea0003800200 */
.L_x_2370:
[----:B------:R-:W1:Y:S02]  /*2030*/  LDCU UR4, c[0x0][0x380] ;  /* 0x00007000ff0477ac */ /* 0x000e640008000800 */
[----:B-1----:R-:W-:-:S13]  /*2040*/  ISETP.GE.AND P0, PT, R17, UR4, PT ;  /* 0x0000000411007c0c */ /* 0x002fda000bf06270 */
[----:B------:R-:W-:Y:S05]  /*2050*/  @P0 EXIT ;  /* 0x000000000000094d */ /* 0x000fea0003800000 */
[----:B------:R-:W0:Y:S01]  /*2060*/  LDCU.64 UR4, c[0x0][0x390] ;  /* 0x00007200ff0477ac */ /* 0x000e220008000a00 */
[----:B------:R-:W-:Y:S01]  /*2070*/  IMAD.MOV.U32 R16, RZ, RZ, RZ ;  /* 0x000000ffff107224 */ /* 0x000fe200078e00ff */
[----:B------:R-:W-:Y:S01]  /*2080*/  ISETP.NE.AND P0, PT, R2, RZ, PT ;  /* 0x000000ff0200720c */ /* 0x000fe20003f05270 */
[----:B------:R-:W1:Y:S01]  /*2090*/  LDCU UR8, c[0x0][0x38c] ;  /* 0x00007180ff0877ac */ /* 0x000e620008000800 */
[----:B------:R-:W2:Y:S01]  /*20a0*/  LDCU.64 UR10, c[0x0][0x4b8] ;  /* 0x00009700ff0a77ac */ /* 0x000ea20008000a00 */
[----:B0-----:R-:W-:-:S05]  /*20b0*/  IMAD.HI.U32 R4, R17, UR4, R16 ;  /* 0x0000000411047c27 */ /* 0x001fca000f8e0010 */
[----:B------:R-:W-:-:S05]  /*20c0*/  SHF.R.U32.HI R5, RZ, UR5, R4 ;  /* 0x00000005ff057c19 */ /* 0x000fca0008011604 */
[----:B------:R-:W-:-:S04]  /*20d0*/  IMAD.MOV R6, RZ, RZ, -R5 ;  /* 0x000000ffff067224 */ /* 0x000fc800078e0a05 */
        /* <DEDUP_REMOVED lines=277> */
[----:B------:R-:W-:Y:S02]  /*3230*/  @P0 IMAD.MOV.U32 R6, RZ, RZ, RZ ;  /* 0x000000ffff060224 */ /* 0x000fe400078e00ff */
[----:B------:R-:W-:-:S03]  /*3240*/  IADD3 R4, PT, PT, -R7, RZ, RZ ;  /* 0x000000ff07047210 */ /* 0x000fc60007ffe1ff */
[----:B------:R-:W3:Y:S02]  /*3250*/  @P0 LDC.64 R12, c[0x0][0x578] ;  /* 0x00015e00ff0c0b82 */ /* 0x000ee40000000a00 */
[----:B------:R-:W-:Y:S02]  /*3260*/  IMAD R4, R4, UR8, R5 ;  /* 0x0000000804047c24 */ /* 0x000fe4000f8e0205 */
[----:B--2---:R-:W-:-:S05]  /*3270*/  @P0 IMAD.HI.U32 R0, R7, R8, R6 ;  /* 0x0000000807000227 */ /* 0x004fca00078e0006 */
[----:B------:R-:W-:Y:S01]  /*3280*/  @P0 SHF.R.U32.HI R0, RZ, R9, R0 ;  /* 0x00000009ff000219 */ /* 0x000fe20000011600 */
[C---:B-1----:R-:W-:Y:S02]  /*3290*/  IMAD R3, R4.reuse, UR4, R3 ;  /* 0x0000000404037c24 */ /* 0x042fe4000f8e0203 */
[----:B------:R-:W-:Y:S02]  /*32a0*/  IMAD R2, R4, UR5, R2 ;  /* 0x0000000504027c24 */ /* 0x000fe4000f8e0202 */
[----:B------:R-:W-:-:S04]  /*32b0*/  @P0 IMAD.MOV R6, RZ, RZ, -R0 ;  /* 0x000000ffff060224 */ /* 0x000fc800078e0a00 */
[----:B0-----:R-:W-:-:S04]  /*32c0*/  @P0 IMAD R6, R11, R6, R7 ;  /* 0x000000060b060224 */ /* 0x001fc800078e0207 */
[C---:B---3--:R-:W-:Y:S02]  /*32d0*/  @P0 IMAD R3, R6.reuse, R12, R3 ;  /* 0x0000000c06030224 */ /* 0x048fe400078e0203 */
[----:B------:R-:W-:-:S07]  /*32e0*/  @P0 IMAD R2, R6, R13, R2 ;  /* 0x0000000d06020224 */ /* 0x000fce00078e0202 */
.L_x_2375:
[----:B------:R-:W0:Y:S02]  /*32f0*/  LDCU.128 UR8, c[0x0][0x580] ;  /* 0x0000b000ff0877ac */ /* 0x000e240008000c00 */
[----:B0-----:R-:W-:-:S04]  /*3300*/  IADD3 R4, P0, PT, R2, UR10, RZ ;  /* 0x0000000a02047c10 */ /* 0x001fc8000ff1e0ff */
[----:B------:R-:W-:-:S05]  /*3310*/  IADD3.X R5, PT, PT, RZ, UR11, RZ, P0, !PT ;  /* 0x0000000bff057c10 */ /* 0x000fca00087fe4ff */
[----:B------:R-:W2:Y:S01]  /*3320*/  LDG.E.64 R8, desc[UR6][R4.64] ;  /* 0x0000000604087981 */ /* 0x000ea2000c1e1b00 */
[----:B------:R-:W-:Y:S01]  /*3330*/  IADD3 R2, P1, PT, R3, UR8, RZ ;  /* 0x0000000803027c10 */ /* 0x000fe2000ff3e0ff */
[----:B------:R-:W-:Y:S04]  /*3340*/  BSSY.RECONVERGENT B0, `(.L_x_2376) ;  /* 0x000001d000007945 */ /* 0x000fe80003800200 */
[----:B------:R-:W-:Y:S01]  /*3350*/  IMAD.X R3, RZ, RZ, UR9, P1 ;  /* 0x00000009ff037e24 */ /* 0x000fe200088e06ff */
        /* <DEDUP_REMOVED lines=23> */
[----:B------:R-:W-:Y:S01]  /*34d0*/  IMAD.MOV.U32 R17, RZ, RZ, R15 ;  /* 0x000000ffff117224 */ /* 0x000fe200078e000f */
[----:B------:R-:W-:Y:S06]  /*34e0*/  BRA `(.L_x_2378) ;  /* 0x0000000000087947 */ /* 0x000fec0003800000 */
.L_x_2377:
[----:B------:R-:W-:Y:S01]  /*34f0*/  DMUL R16, RZ, R8 ;  /* 0x00000008ff107228 */ /* 0x000fe20000000000 */
[----:B------:R-:W-:-:S10]  /*3500*/  MOV R0, RZ ;  /* 0x000000ff00007202 */ /* 0x000fd40000000f00 */
.L_x_2378:
[----:B------:R-:W-:Y:S05]  /*3510*/  BSYNC.RECONVERGENT B0 ;  /* 0x0000000000007941 */ /* 0x000fea0003800200 */
.L_x_2376:
        /* <DEDUP_REMOVED lines=9> */
[----:B------:R-:W-:Y:S01]  /*35b0*/  IMAD.MOV.U32 R22, RZ, RZ, 0x20fd8164 ;  /* 0x20fd8164ff167424 */ /* 0x000fe200078e00ff */
[----:B------:R-:W-:-:S02]  /*35c0*/  MOV R23, 0x3da8ff83 ;  /* 0x3da8ff8300177802 */ /* 0x000fc40000000f00 */
[----:B------:R-:W-:Y:S01]  /*35d0*/  ISETP.NE.U32.AND P0, PT, R18, 0x1, PT ;  /* 0x000000011200780c */ /* 0x000fe20003f05070 */
[----:B------:R-:W-:-:S03]  /*35e0*/  DMUL R18, R16, R16 ;  /* 0x0000001010127228 */ /* 0x000fc60000000000 */
        /* <DEDUP_REMOVED lines=16> */
[----:B------:R-:W-:Y:S01]  /*36f0*/  STG.E.64 desc[UR6][R2.64], R4 ;  /* 0x0000000402007986 */ /* 0x000fe2000c101b06 */
[----:B------:R-:W-:Y:S05]  /*3700*/  EXIT ;  /* 0x000000000000794d */ /* 0x000fea0003800000 */
        .type           $_ZN2at6native18elementwise_kernelILi128ELi2EZNS0_22gpu_kernel_impl_nocastIZZZNS0_15sin_kernel_cudaERNS_18TensorIteratorBaseEENKUlvE0_clEvENKUlvE_clEvEUldE_EEvS4_RKT_EUliE_EEviT1_$__internal_trig_reduction_slowpathd,@function
        .size           $_ZN2at6native18elementwise_kernelILi128ELi2EZNS0_22gpu_kernel_impl_nocastIZZZNS0_15sin_kernel_cudaERNS_18TensorIteratorBaseEENKUlvE0_clEvENKUlvE_clEvEUldE_EEvS4_RKT_EUliE_EEviT1_$__internal_trig_reduction_slowpathd,(.L_x_2657 - $_ZN2at6native18elementwise_kernelILi128ELi2EZNS0_22gpu_kernel_impl_nocastIZZZNS0_15sin_kernel_cudaERNS_18TensorIteratorBaseEENKUlvE0_clEvENKUlvE_clEvEUldE_EEvS4_RKT_EUliE_EEviT1_$__internal_trig_reduction_slowpathd)
$_ZN2at6native18elementwise_kernelILi128ELi2EZNS0_22gpu_kernel_impl_nocastIZZZNS0_15sin_kernel_cudaERNS_18TensorIteratorBaseEENKUlvE0_clEvENKUlvE_clEvEUldE_EEvS4_RKT_EUliE_EEviT1_$__internal_trig_reduction_slowpathd:
[----:B------:R-:W-:Y:S01]  /*3710*/  SHF.R.U32.HI R6, RZ, 0x14, R5 ;  /* 0x00000014ff067819 */ /* 0x000fe20000011605 */
[----:B------:R-:W-:Y:S01]  /*3720*/  IMAD.MOV.U32 R14, RZ, RZ, R8 ;  /* 0x000000ffff0e7224 */ /* 0x000fe200078e0008 */
[----:B------:R-:W-:Y:S01]  /*3730*/  MOV R15, R5 ;  /* 0x00000005000f7202 */ /* 0x000fe20000000f00 */
[----:B------:R-:W-:Y:S01]  /*3740*/  IMAD.MOV.U32 R7, RZ, RZ, RZ ;  /* 0x000000ffff077224 */ /* 0x000fe200078e00ff */
[----:B------:R-:W-:-:S04]  /*3750*/  LOP3.LUT R9, R6, 0x7ff, RZ, 0xc0, !PT ;  /* 0x000007ff06097812 */ /* 0x000fc800078ec0ff */
[----:B------:R-:W-:-:S13]  /*3760*/  ISETP.NE.AND P0, PT, R9, 0x7ff, PT ;  /* 0x000007ff0900780c */ /* 0x000fda0003f05270 */
[----:B------:R-:W-:Y:S05]  /*3770*/  @!P0 BRA `(.L_x_2379) ;  /* 0x0000000800488947 */ /* 0x000fea0003800000 */
[----:B------:R-:W-:Y:S01]  /*3780*/  IADD3 R8, PT, PT, R9, -0x400, RZ ;  /* 0xfffffc0009087810 */ /* 0x000fe20007ffe0ff */
[----:B------:R-:W-:Y:S01]  /*3790*/  BSSY.RECONVERGENT B2, `(.L_x_2380) ;  /* 0x000002f000027945 */ /* 0x000fe20003800200 */
[----:B------:R-:W-:Y:S02]  /*37a0*/  CS2R R18, SRZ ;  /* 0x0000000000127805 */ /* 0x000fe4000001ff00 */
[----:B------:R-:W-:Y:S02]  /*37b0*/  SHF.R.U32.HI R7, RZ, 0x6, R8 ;  /* 0x00000006ff077819 */ /* 0x000fe40000011608 */
[----:B------:R-:W-:Y:S02]  /*37c0*/  ISETP.GE.U32.AND P0, PT, R8, 0x80, PT ;  /* 0x000000800800780c */ /* 0x000fe40003f06070 */
[C---:B------:R-:W-:Y:S02]  /*37d0*/  IADD3 R8, PT, PT, -R7.reuse, 0x13, RZ ;  /* 0x0000001307087810 */ /* 0x040fe40007ffe1ff */
[----:B------:R-:W-:-:S02]  /*37e0*/  IADD3 R21, PT, PT, -R7, 0xf, RZ ;  /* 0x0000000f07157810 */ /* 0x000fc40007ffe1ff */
        /* <DEDUP_REMOVED lines=12> */
.L_x_2383:
[----:B0-----:R-:W-:Y:S01]  /*38b0*/  R2UR UR4, R10 ;  /* 0x000000000a0472ca */ /* 0x001fe200000e0000 */
[----:B-1----:R-:W-:Y:S01]  /*38c0*/  IMAD.WIDE R14, R21, 0x8, R12 ;  /* 0x00000008150e7825 */ /* 0x002fe200078e020c */
[----:B------:R-:W-:-:S13]  /*38d0*/  R2UR UR5, R11 ;  /* 0x000000000b0572ca */ /* 0x000fda00000e0000 */
[----:B------:R-:W2:Y:S01]  /*38e0*/  LDG.E.64.CONSTANT R14, desc[UR4][R14.64] ;  /* 0x000000040e0e7981 */ /* 0x000ea2000c1e9b00 */
[----:B------:R-:W-:Y:S01]  /*38f0*/  VIADD R16, R16, 0x1 ;  /* 0x0000000110107836 */ /* 0x000fe20000000000 */
        /* <DEDUP_REMOVED lines=9> */
[CC--:B------:R-:W-:Y:S01]  /*3990*/  IMAD.HI.U32 R14, R15.reuse, R23.reuse, RZ ;  /* 0x000000170f0e7227 */ /* 0x0c0fe200078e00ff */
[----:B------:R-:W-:Y:S01]  /*39a0*/  IADD3.X R27, PT, PT, R22, RZ, RZ, P2, !PT ;  /* 0x000000ff161b7210 */ /* 0x000fe200017fe4ff */
[----:B------:R0:W-:Y:S02]  /*39b0*/  STL.64 [R25], R18 ;  /* 0x0000001219007387 */ /* 0x0001e40000100a00 */
[----:B------:R-:W-:Y:S01]  /*39c0*/  IMAD R15, R15, R23, RZ ;  /* 0x000000170f0f7224 */ /* 0x000fe200078e02ff */
[----:B------:R-:W-:Y:S01]  /*39d0*/  IADD3.X R24, P0, PT, R24, R27, RZ, P0, !PT ;  /* 0x0000001b18187210 */ /* 0x000fe2000071e4ff */
[----:B------:R-:W-:-:S03]  /*39e0*/  VIADD R20, R20, 0x1 ;  /* 0x0000000114147836 */ /* 0x000fc60000000000 */
[----:B------:R-:W-:Y:S02]  /*39f0*/  IADD3.X R14, PT, PT, R14, RZ, RZ, P0, !PT ;  /* 0x000000ff0e0e7210 */ /* 0x000fe400007fe4ff */
[----:B------:R-:W-:Y:S02]  /*3a00*/  ISETP.NE.AND P0, PT, R16, -0xf, PT ;  /* 0xfffffff11000780c */ /* 0x000fe40003f05270 */
[----:B------:R-:W-:-:S04]  /*3a10*/  IADD3.X R24, P1, PT, R15, R24, RZ, P1, !PT ;  /* 0x000000180f187210 */ /* 0x000fc80000f3e4ff */
[----:B0-----:R-:W-:Y:S01]  /*3a20*/  MOV R18, R24 ;  /* 0x0000001800127202 */ /* 0x001fe20000000f00 */
[----:B------:R-:W-:-:S04]  /*3a30*/  IMAD.X R15, RZ, RZ, R14, P1 ;  /* 0x000000ffff0f7224 */ /* 0x000fc800008e060e */
[----:B------:R-:W-:Y:S02]  /*3a40*/  IMAD.MOV.U32 R19, RZ, RZ, R15 ;  /* 0x000000ffff137224 */ /* 0x000fe400078e000f */
[----:B------:R-:W-:Y:S05]  /*3a50*/  @P0 BRA `(.L_x_2383) ;  /* 0xfffffffc00940947 */ /* 0x000fea000383ffff */
[----:B------:R-:W-:Y:S05]  /*3a60*/  BSYNC.RECONVERGENT B3 ;  /* 0x0000000000037941 */ /* 0x000fea0003800200 */
.L_x_2382:
[----:B------:R-:W-:-:S07]  /*3a70*/  MOV R21, R8 ;  /* 0x0000000800157202 */ /* 0x000fce0000000f00 */
.L_x_2381:
[----:B------:R-:W-:Y:S05]  /*3a80*/  BSYNC.RECONVERGENT B2 ;  /* 0x0000000000027941 */ /* 0x000fea0003800200 */
.L_x_2380:
[----:B------:R-:W-:Y:S01]  /*3a90*/  LOP3.LUT P0, R25, R6, 0x3f, RZ, 0xc0, !PT ;  /* 0x0000003f06197812 */ /* 0x000fe2000780c0ff */
[----:B------:R-:W-:-:S05]  /*3aa0*/  IMAD.IADD R6, R7, 0x1, R21 ;  /* 0x0000000107067824 */ /* 0x000fca00078e0215 */
[----:B------:R-:W-:-:S05]  /*3ab0*/  LEA R27, R6, R1, 0x3 ;  /* 0x00000001061b7211 */ /* 0x000fca00078e18ff */
        /* <DEDUP_REMOVED lines=9> */
[----:B------:R-:W-:Y:S02]  /*3b50*/  @P0 SHF.R.U64 R11, R11, R10, R13 ;  /* 0x0000000a0b0b0219 */ /* 0x000fe4000000120d */
[--C-:B------:R-:W-:Y:S02]  /*3b60*/  @P0 SHF.R.U32.HI R23, RZ, 0x1, R9.reuse ;  /* 0x00000001ff170819 */ /* 0x100fe40000011609 */
[C-C-:B------:R-:W-:Y:S02]  /*3b70*/  @P0 SHF.R.U64 R21, R8.reuse, 0x1, R9.reuse ;  /* 0x0000000108150819 */ /* 0x140fe40000001209 */
[----:B------:R-:W-:-:S02]  /*3b80*/  @P0 SHF.L.U64.HI R15, R8, R25, R9 ;  /* 0x00000019080f0219 */ /* 0x000fc40000010209 */
[-C--:B------:R-:W-:Y:S02]  /*3b90*/  @P0 SHF.R.U32.HI R12, RZ, R10.reuse, R13 ;  /* 0x0000000aff0c0219 */ /* 0x080fe4000001160d */
[----:B------:R-:W-:Y:S02]  /*3ba0*/  @P0 LOP3.LUT R8, R14, R11, RZ, 0xfc, !PT ;  /* 0x0000000b0e080212 */ /* 0x000fe400078efcff */
[-C--:B----4-:R-:W-:Y:S02]  /*3bb0*/  @P0 SHF.L.U32 R13, R6, R25.reuse, RZ ;  /* 0x00000019060d0219 */ /* 0x090fe400000006ff */
[--C-:B------:R-:W-:Y:S02]  /*3bc0*/  @P0 SHF.R.U64 R16, R21, R10, R23.reuse ;  /* 0x0000000a15100219 */ /* 0x100fe40000001217 */
[----:B------:R-:W-:Y:S02]  /*3bd0*/  @P0 LOP3.LUT R9, R15, R12, RZ, 0xfc, !PT ;  /* 0x0000000c0f090212 */ /* 0x000fe400078efcff */
[----:B------:R-:W-:Y:S01]  /*3be0*/  @P0 SHF.R.U32.HI R23, RZ, R10, R23 ;  /* 0x0000000aff170219 */ /* 0x000fe20000011617 */
[----:B------:R-:W-:Y:S01]  /*3bf0*/  IMAD.SHL.U32 R10, R8, 0x4, RZ ;  /* 0x00000004080a7824 */ /* 0x000fe200078e00ff */
[----:B------:R-:W-:-:S02]  /*3c00*/  @P0 SHF.L.U64.HI R12, R6, R25, R7 ;  /* 0x00000019060c0219 */ /* 0x000fc40000010207 */
[----:B------:R-:W-:Y:S02]  /*3c10*/  @P0 LOP3.LUT R6, R13, R16, RZ, 0xfc, !PT ;  /* 0x000000100d060212 */ /* 0x000fe400078efcff */
[----:B------:R-:W-:Y:S02]  /*3c20*/  SHF.L.U64.HI R15, R8, 0x2, R9 ;  /* 0x00000002080f7819 */ /* 0x000fe40000010209 */
[----:B------:R-:W-:Y:S02]  /*3c30*/  @P0 LOP3.LUT R7, R12, R23, RZ, 0xfc, !PT ;  /* 0x000000170c070212 */ /* 0x000fe400078efcff */
[----:B------:R-:W-:Y:S02]  /*3c40*/  SHF.L.W.U32.HI R9, R9, 0x2, R6 ;  /* 0x0000000209097819 */ /* 0x000fe40000010e06 */
[----:B------:R-:W-:Y:S02]  /*3c50*/  IADD3 RZ, P0, PT, RZ, -R10, RZ ;  /* 0x8000000affff7210 */ /* 0x000fe40007f1e0ff */
[----:B------:R-:W-:-:S02]  /*3c60*/  LOP3.LUT R8, RZ, R15, RZ, 0x33, !PT ;  /* 0x0000000fff087212 */ /* 0x000fc400078e33ff */
[----:B------:R-:W-:Y:S02]  /*3c70*/  SHF.L.W.U32.HI R6, R6, 0x2, R7 ;  /* 0x0000000206067819 */ /* 0x000fe40000010e07 */
[----:B------:R-:W-:Y:S02]  /*3c80*/  LOP3.LUT R11, RZ, R9, RZ, 0x33, !PT ;  /* 0x00000009ff0b7212 */ /* 0x000fe400078e33ff */
[----:B------:R-:W-:Y:S02]  /*3c90*/  IADD3.X R12, P0, PT, RZ, R8, RZ, P0, !PT ;  /* 0x00000008ff0c7210 */ /* 0x000fe4000071e4ff */
[----:B------:R-:W-:Y:S02]  /*3ca0*/  LOP3.LUT R8, RZ, R6, RZ, 0x33, !PT ;  /* 0x00000006ff087212 */ /* 0x000fe400078e33ff */
[----:B------:R-:W-:Y:S02]  /*3cb0*/  ISETP.GT.U32.AND P2, PT, R9, -0x1, PT ;  /* 0xffffffff0900780c */ /* 0x000fe40003f44070 */
[----:B------:R-:W-:-:S02]  /*3cc0*/  IADD3.X R14, P1, PT, RZ, R11, RZ, P0, !PT ;  /* 0x0000000bff0e7210 */ /* 0x000fc4000073e4ff */
[C---:B------:R-:W-:Y:S02]  /*3cd0*/  ISETP.GT.AND.EX P0, PT, R6.reuse, -0x1, PT, P2 ;  /* 0xffffffff0600780c */ /* 0x040fe40003f04320 */
[----:B------:R-:W-:Y:S02]  /*3ce0*/  IADD3.X R11, PT, PT, RZ, R8, RZ, P1, !PT ;  /* 0x00000008ff0b7210 */ /* 0x000fe40000ffe4ff */
[----:B------:R-:W-:Y:S02]  /*3cf0*/  SEL R15, R15, R12, P0 ;  /* 0x0000000c0f0f7207 */ /* 0x000fe40000000000 */
[----:B------:R-:W-:Y:S02]  /*3d00*/  SEL R8, R6, R11, P0 ;  /* 0x0000000b06087207 */ /* 0x000fe40000000000 */
[----:B------:R-:W-:Y:S02]  /*3d10*/  SEL R11, R9, R14, P0 ;  /* 0x0000000e090b7207 */ /* 0x000fe40000000000 */
[----:B------:R-:W-:-:S03]  /*3d20*/  ISETP.NE.U32.AND P1, PT, R8, RZ, PT ;  /* 0x000000ff0800720c */ /* 0x000fc60003f25070 */
[----:B------:R-:W-:Y:S02]  /*3d30*/  @!P0 IADD3 R10, PT, PT, -R10, RZ, RZ ;  /* 0x000000ff0a0a8210 */ /* 0x000fe40007ffe1ff */
[----:B------:R-:W-:-:S06]  /*3d40*/  SEL R13, R11, R8, !P1 ;  /* 0x000000080b0d7207 */ /* 0x000fcc0004800000 */
[----:B------:R-:W1:Y:S02]  /*3d50*/  FLO.U32 R13, R13 ;  /* 0x0000000d000d7300 */ /* 0x000e6400000e0000 */
[C---:B-1----:R-:W-:Y:S02]  /*3d60*/  IADD3 R14, PT, PT, -R13.reuse, 0x1f, RZ ;  /* 0x0000001f0d0e7810 */ /* 0x042fe40007ffe1ff */
[----:B------:R-:W-:-:S03]  /*3d70*/  IADD3 R9, PT, PT, -R13, 0x3f, RZ ;  /* 0x0000003f0d097810 */ /* 0x000fc60007ffe1ff */
[----:B------:R-:W-:-:S05]  /*3d80*/  @P1 IMAD.MOV R9, RZ, RZ, R14 ;  /* 0x000000ffff091224 */ /* 0x000fca00078e020e */
[----:B------:R-:W-:-:S13]  /*3d90*/  ISETP.NE.AND P1, PT, R9, RZ, PT ;  /* 0x000000ff0900720c */ /* 0x000fda0003f25270 */
[----:B0-----:R-:W-:Y:S05]  /*3da0*/  @!P1 BRA `(.L_x_2385) ;  /* 0x0000000000289947 */ /* 0x001fea0003800000 */
        /* <DEDUP_REMOVED lines=10> */
.L_x_2385:
[----:B------:R-:W-:Y:S05]  /*3e50*/  BSYNC.RECONVERGENT B2 ;  /* 0x0000000000027941 */ /* 0x000fea0003800200 */
.L_x_2384:
[----:B------:R-:W-:Y:S02]  /*3e60*/  HFMA2 R15, -RZ, RZ, 0, 0 ;  /* 0x00000000ff0f7431 */ /* 0x000fe400000001ff */
[----:B------:R-:W-:Y:S01]  /*3e70*/  IMAD.WIDE.U32 R12, R11, 0x2168c235, RZ ;  /* 0x2168c2350b0c7825 */ /* 0x000fe200078e00ff */
[----:B------:R-:W-:-:S03]  /*3e80*/  SHF.R.U32.HI R7, RZ, 0x1e, R7 ;  /* 0x0000001eff077819 */ /* 0x000fc60000011607 */
[----:B------:R-:W-:Y:S01]  /*3e90*/  IMAD.MOV.U32 R14, RZ, RZ, R13 ;  /* 0x000000ffff0e7224 */ /* 0x000fe200078e000d */
[----:B------:R-:W-:Y:S01]  /*3ea0*/  IADD3 RZ, P1, PT, R12, R12, RZ ;  /* 0x0000000c0cff7210 */ /* 0x000fe20007f3e0ff */
[----:B------:R-:W-:Y:S01]  /*3eb0*/  IMAD.HI.U32 R13, R8, -0x36f0255e, RZ ;  /* 0xc90fdaa2080d7827 */ /* 0x000fe200078e00ff */
[----:B------:R-:W-:-:S03]  /*3ec0*/  LEA.HI R7, R6, R7, RZ, 0x1 ;  /* 0x0000000706077211 */ /* 0x000fc600078f08ff */
[----:B------:R-:W-:-:S04]  /*3ed0*/  IMAD.WIDE.U32 R10, R11, -0x36f0255e, R14 ;  /* 0xc90fdaa20b0a7825 */ /* 0x000fc800078e000e */
[C---:B------:R-:W-:Y:S02]  /*3ee0*/  IMAD R15, R8.reuse, -0x36f0255e, RZ ;  /* 0xc90fdaa2080f7824 */ /* 0x040fe400078e02ff */
[----:B------:R-:W-:-:S04]  /*3ef0*/  IMAD.WIDE.U32 R10, P2, R8, 0x2168c235, R10 ;  /* 0x2168c235080a7825 */ /* 0x000fc8000784000a */
[----:B------:R-:W-:Y:S01]  /*3f00*/  IMAD.X R8, RZ, RZ, R13, P2 ;  /* 0x000000ffff087224 */ /* 0x000fe200010e060d */
[----:B------:R-:W-:Y:S02]  /*3f10*/  IADD3 R11, P2, PT, R15, R11, RZ ;  /* 0x0000000b0f0b7210 */ /* 0x000fe40007f5e0ff */
[----:B------:R-:W-:Y:S02]  /*3f20*/  IADD3.X RZ, P1, PT, R10, R10, RZ, P1, !PT ;  /* 0x0000000a0aff7210 */ /* 0x000fe40000f3e4ff */
[----:B------:R-:W-:Y:S02]  /*3f30*/  IADD3.X R8, PT, PT, RZ, R8, RZ, P2, !PT ;  /* 0x00000008ff087210 */ /* 0x000fe400017fe4ff */
[C---:B------:R-:W-:Y:S02]  /*3f40*/  ISETP.GT.U32.AND P3, PT, R11.reuse, RZ, PT ;  /* 0x000000ff0b00720c */ /* 0x040fe40003f64070 */
[----:B------:R-:W-:Y:S02]  /*3f50*/  IADD3.X R10, P2, PT, R11, R11, RZ, P1, !PT ;  /* 0x0000000b0b0a7210 */ /* 0x000fe40000f5e4ff */
[----:B------:R-:W-:-:S03]  /*3f60*/  ISETP.GT.AND.EX P1, PT, R8, RZ, PT, P3 ;  /* 0x000000ff0800720c */ /* 0x000fc60003f24330 */
[----:B------:R-:W-:Y:S01]  /*3f70*/  IMAD.X R13, R8, 0x1, R8, P2 ;  /* 0x00000001080d7824 */ /* 0x000fe200010e0608 */
[----:B------:R-:W-:-:S04]  /*3f80*/  SEL R10, R10, R11, P1 ;  /* 0x0000000b0a0a7207 */ /* 0x000fc80000800000 */
[----:B------:R-:W-:Y:S02]  /*3f90*/  SEL R11, R13, R8, P1 ;  /* 0x000000080d0b7207 */ /* 0x000fe40000800000 */
[----:B------:R-:W-:Y:S02]  /*3fa0*/  IADD3 R14, P2, PT, R10, 0x1, RZ ;  /* 0x000000010a0e7810 */ /* 0x000fe40007f5e0ff */
[----:B------:R-:W-:Y:S02]  /*3fb0*/  SEL R8, RZ, 0xffffffff, !P1 ;  /* 0xffffffffff087807 */ /* 0x000fe40004800000 */
[----:B------:R-:W-:Y:S02]  /*3fc0*/  IADD3.X R11, PT, PT, RZ, R11, RZ, P2, !PT ;  /* 0x0000000bff0b7210 */ /* 0x000fe400017fe4ff */
[----:B------:R-:W-:Y:S01]  /*3fd0*/  LOP3.LUT P1, R5, R5, 0x80000000, RZ, 0xc0, !PT ;  /* 0x8000000005057812 */ /* 0x000fe2000782c0ff */
[----:B------:R-:W-:Y:S01]  /*3fe0*/  IMAD.IADD R8, R8, 0x1, -R9 ;  /* 0x0000000108087824 */ /* 0x000fe200078e0a09 */
[----:B------:R-:W-:-:S02]  /*3ff0*/  SHF.R.U64 R14, R14, 0xa, R11 ;  /* 0x0000000a0e0e7819 */ /* 0x000fc4000000120b */
[----:B------:R-:W-:Y:S02]  /*4000*/  @!P0 LOP3.LUT R5, R5, 0x80000000, RZ, 0x3c, !PT ;  /* 0x8000000005058812 */ /* 0x000fe400078e3cff */
[----:B------:R-:W-:Y:S02]  /*4010*/  IADD3 R14, P2, PT, R14, 0x1, RZ ;  /* 0x000000010e0e7810 */ /* 0x000fe40007f5e0ff */
[----:B------:R-:W-:Y:S02]  /*4020*/  SHF.L.U32 R8, R8, 0x14, RZ ;  /* 0x0000001408087819 */ /* 0x000fe400000006ff */
[----:B------:R-:W-:-:S03]  /*4030*/  LEA.HI.X R11, R11, RZ, RZ, 0x16, P2 ;  /* 0x000000ff0b0b7211 */ /* 0x000fc600010fb4ff */
[----:B------:R-:W-:Y:S01]  /*4040*/  @P1 IMAD.MOV R7, RZ, RZ, -R7 ;  /* 0x000000ffff071224 */ /* 0x000fe200078e0a07 */
[--C-:B------:R-:W-:Y:S02]  /*4050*/  SHF.R.U64 R14, R14, 0x1, R11.reuse ;  /* 0x000000010e0e7819 */ /* 0x100fe4000000120b */
[----:B------:R-:W-:Y:S02]  /*4060*/  SHF.R.U32.HI R9, RZ, 0x1, R11 ;  /* 0x00000001ff097819 */ /* 0x000fe4000001160b */
[----:B------:R-:W-:-:S04]  /*4070*/  IADD3 R14, P2, P3, RZ, RZ, R14 ;  /* 0x000000ffff0e7210 */ /* 0x000fc80007b5e00e */
[----:B------:R-:W-:-:S04]  /*4080*/  IADD3.X R6, PT, PT, R8, 0x3fe00000, R9, P2, P3 ;  /* 0x3fe0000008067810 */ /* 0x000fc800017e6409 */
[----:B------:R-:W-:-:S07]  /*4090*/  LOP3.LUT R15, R6, R5, RZ, 0xfc, !PT ;  /* 0x00000005060f7212 */ /* 0x000fce00078efcff */
.L_x_2379:
[----:B------:R-:W-:-:S04]  /*40a0*/  MOV R5, 0x0 ;  /* 0x0000000000057802 */ /* 0x000fc80000000f00 */
[----:B------:R-:W-:Y:S05]  /*40b0*/  RET.REL.NODEC R4 `(_ZN2at6native18elementwise_kernelILi128ELi2EZNS0_22gpu_kernel_impl_nocastIZZZNS0_15sin_kernel_cudaERNS_18TensorIteratorBaseEENKUlvE0_clEvENKUlvE_clEvEUldE_EEvS4_RKT_EUliE_EEviT1_) ;  /* 0xffffffbc04d07950 */ /* 0x000fea0003c3ffff */
.L_x_2386:
        /* <DEDUP_REMOVED lines=12> */
.L_x_2657:


//--------------------- .text._ZN2at6native27unrolled_elementwise_kernelIZZZNS0_15sin_kernel_cudaERNS_18TensorIteratorBaseEENKUlvE0_clEvENKUlvE_clEvEUldE_St5arrayIPcLm2EELi4E23TrivialOffsetCalculatorILi1EjESB_NS0_6memory15LoadWithoutCastENSC_16StoreWithoutCastEEEviT_T0_T2_T3_T4_T5_ --------------------------
	.section	.text._ZN2at6native27unrolled_elementwise_kernelIZZZNS0_15sin_kernel_cudaERNS_18TensorIteratorBaseEENKUlvE0_clEvENKUlvE_clEvEUldE_St5arrayIPcLm2EELi4E23TrivialOffsetCalculatorILi1EjESB_NS0_6memory15LoadWithoutCastENSC_16StoreWithoutCastEEEviT_T0_T2_T3_T4_T5_,"ax",@progbits
	.align	128
        .global         _ZN2at6native27unrolled_elementwise_kernelIZZZNS0_15sin_kernel_cudaERNS_18TensorIteratorBaseEENKUlvE0_clEvENKUlvE_clEvEUldE_St5arrayIPcLm2EELi4E23TrivialOffsetCalculatorILi1EjESB_NS0_6memory15LoadWithoutCastENSC_16StoreWithoutCastEEEviT_T0_T2_T3_T4_T5_
        .type           _ZN2at6native27unrolled_elementwise_kernelIZZZNS0_15sin_kernel_cudaERNS_18TensorIteratorBaseEENKUlvE0_clEvENKUlvE_clEvEUldE_St5arrayIPcLm2EELi4E23TrivialOffsetCalculatorILi1EjESB_NS0_6memory15LoadWithoutCastENSC_16StoreWithoutCastEEEviT_T0_T2_T3_T4_T5_,@function
        .size           _ZN2at6native27unrolled_elementwise_kernelIZZZNS0_15sin_kernel_cudaERNS_18TensorIteratorBaseEENKUlvE0_clEvENKUlvE_clEvEUldE_St5arrayIPcLm2EELi4E23TrivialOffsetCalculatorILi1EjESB_NS0_6memory15LoadWithoutCastENSC_16StoreWithoutCastEEEviT_T0_T2_T3_T4_T5_,(.L_x_2658 - _ZN2at6native27unrolled_elementwise_kernelIZZZNS0_15sin_kernel_cudaERNS_18TensorIteratorBaseEENKUlvE0_clEvENKUlvE_clEvEUldE_St5arrayIPcLm2EELi4E23TrivialOffsetCalculatorILi1EjESB_NS0_6memory15LoadWithoutCastENSC_16StoreWithoutCastEEEviT_T0_T2_T3_T4_T5_)
        .other          _ZN2at6native27unrolled_elementwise_kernelIZZZNS0_15sin_kernel_cudaERNS_18TensorIteratorBaseEENKUlvE0_clEvENKUlvE_clEvEUldE_St5arrayIPcLm2EELi4E23TrivialOffsetCalculatorILi1EjESB_NS0_6memory15LoadWithoutCastENSC_16StoreWithoutCastEEEviT_T0_T2_T3_T4_T5_,@"STO_CUDA_ENTRY STV_DEFAULT"
_ZN2at6native27unrolled_elementwise_kernelIZZZNS0_15sin_kernel_cudaERNS_18TensorIteratorBaseEENKUlvE0_clEvENKUlvE_clEvEUldE_St5arrayIPcLm2EELi4E23TrivialOffsetCalculatorILi1EjESB_NS0_6memory15LoadWithoutCastENSC_16StoreWithoutCastEEEviT_T0_T2_T3_T4_T5_:
.text._ZN2at6native27unrolled_elementwise_kernelIZZZNS0_15sin_kernel_cudaERNS_18TensorIteratorBaseEENKUlvE0_clEvENKUlvE_clEvEUldE_St5arrayIPcLm2EELi4E23TrivialOffsetCalculatorILi1EjESB_NS0_6memory15LoadWithoutCastENSC_16StoreWithoutCastEEEviT_T0_T2_T3_T4_T5_:
[----:B------:R-:W0:Y:S01]  /*0000*/  LDC R1, c[0x0][0x37c] ;  /* 0x0000df00ff017b82 */ /* 0x000e220000000800 */
[----:B------:R-:W1:Y:S07]  /*0010*/  S2R R16, SR_CTAID.X ;  /* 0x0000000000107919 */ /* 0x000e6e0000002500 */
[----:B------:R-:W1:Y:S01]  /*0020*/  LDC R3, c[0x0][0x380] ;  /* 0x0000e000ff037b82 */ /* 0x000e620000000800 */
[----:B------:R-:W2:Y:S01]  /*0030*/  LDCU.64 UR4, c[0x0][0x358] ;  /* 0x00006b00ff0477ac */ /* 0x000ea20008000a00 */
[----:B------:R-:W-:Y:S01]  /*0040*/  CS2R R24, SRZ ;  /* 0x0000000000187805 */ /* 0x000fe2000001ff00 */
[----:B------:R-:W3:Y:S01]  /*0050*/  S2R R11, SR_TID.X ;  /* 0x00000000000b7919 */ /* 0x000ee20000002100 */
[----:B------:R-:W-:Y:S01]  /*0060*/  CS2R R22, SRZ ;  /* 0x0000000000167805 */ /* 0x000fe2000001ff00 */
[----:B0-----:R-:W-:-:S02]  /*0070*/  VIADD R1, R1, 0xffffffd8 ;  /* 0xffffffd801017836 */ /* 0x001fc40000000000 */
[----:B-1----:R-:W-:Y:S02]  /*0080*/  IMAD R18, R16, -0x200, R3 ;  /* 0xfffffe0010127824 */ /* 0x002fe400078e0203 */
[----:B---3--:R-:W-:-:S03]  /*0090*/  IMAD.MOV.U32 R17, RZ, RZ, R11 ;  /* 0x000000ffff117224 */ /* 0x008fc600078e000b */
[----:B------:R-:W-:-:S13]  /*00a0*/  ISETP.GE.AND P0, PT, R11, R18, PT ;  /* 0x000000120b00720c */ /* 0x000fda0003f06270 */
[----:B------:R-:W-:Y:S01]  /*00b0*/  @!P0 VIADD R11, R17, 0x80 ;  /* 0x00000080110b8836 */ /* 0x000fe20000000000 */
[----:B------:R-:W0:Y:S01]  /*00c0*/  @!P0 LDC.64 R2, c[0x0][0x390] ;  /* 0x0000e400ff028b82 */ /* 0x000e220000000a00 */
[----:B------:R-:W-:-:S03]  /*00d0*/  @!P0 IMAD R13, R16, 0x200, R17 ;  /* 0x00000200100d8824 */ /* 0x000fc600078e0211 */
[----:B------:R-:W-:-:S13]  /*00e0*/  ISETP.GE.AND P1, PT, R11, R18, PT ;  /* 0x000000120b00720c */ /* 0x000fda0003f26270 */
[----:B------:R-:W-:Y:S01]  /*00f0*/  @!P1 IMAD R15, R16, 0x200, R11 ;  /* 0x00000200100f9824 */ /* 0x000fe200078e020b */
[----:B------:R-:W1:Y:S01]  /*0100*/  @!P1 LDC.64 R6, c[0x0][0x390] ;  /* 0x0000e400ff069b82 */ /* 0x000e620000000a00 */
[----:B------:R-:W-:-:S05]  /*0110*/  @!P1 VIADD R11, R11, 0x80 ;  /* 0x000000800b0b9836 */ /* 0x000fca0000000000 */
[----:B------:R-:W-:Y:S01]  /*0120*/  ISETP.GE.AND P3, PT, R11, R18, PT ;  /* 0x000000120b00720c */ /* 0x000fe20003f66270 */
[----:B0-----:R-:W-:-:S12]  /*0130*/  @!P0 IMAD.WIDE.U32 R2, R13, 0x8, R2 ;  /* 0x000000080d028825 */ /* 0x001fd800078e0002 */
[----:B------:R-:W-:Y:S01]  /*0140*/  @!P3 IMAD R21, R16, 0x200, R11 ;  /* 0x000002001015b824 */ /* 0x000fe200078e020b */
[----:B------:R-:W0:Y:S01]  /*0150*/  @!P3 LDC.64 R8, c[0x0][0x390] ;  /* 0x0000e400ff08bb82 */ /* 0x000e220000000a00 */
[----:B------:R-:W-:Y:S02]  /*0160*/  @!P3 VIADD R11, R11, 0x80 ;  /* 0x000000800b0bb836 */ /* 0x000fe40000000000 */
[----:B-1----:R-:W-:-:S03]  /*0170*/  @!P1 IMAD.WIDE.U32 R6, R15, 0x8, R6 ;  /* 0x000000080f069825 */ /* 0x002fc600078e0006 */
[----:B------:R-:W-:-:S13]  /*0180*/  ISETP.GE.AND P2, PT, R11, R18, PT ;  /* 0x000000120b00720c */ /* 0x000fda0003f46270 */
[----:B------:R-:W1:Y:S01]  /*0190*/  @!P2 LDC.64 R4, c[0x0][0x390] ;  /* 0x0000e400ff04ab82 */ /* 0x000e620000000a00 */
[----:B------:R-:W-:Y:S02]  /*01a0*/  @!P2 IMAD R19, R16, 0x200, R11 ;  /* 0x000002001013a824 */ /* 0x000fe400078e020b */
[----:B0-----:R-:W-:Y:S01]  /*01b0*/  @!P3 IMAD.WIDE.U32 R10, R21, 0x8, R8 ;  /* 0x00000008150ab825 */ /* 0x001fe200078e0008 */
[----:B------:R-:W-:Y:S02]  /*01c0*/  CS2R R20, SRZ ;  /* 0x0000000000147805 */ /* 0x000fe4000001ff00 */
[----:B------:R-:W-:Y:S02]  /*01d0*/  CS2R R8, SRZ ;  /* 0x0000000000087805 */ /* 0x000fe4000001ff00 */
[----:B--2---:R0:W5:Y:S04]  /*01e0*/  @!P3 LDG.E.64 R24, desc[UR4][R10.64] ;  /* 0x000000040a18b981 */ /* 0x004168000c1e1b00 */
[----:B------:R0:W5:Y:S04]  /*01f0*/  @!P1 LDG.E.64 R20, desc[UR4][R6.64] ;  /* 0x0000000406149981 */ /* 0x000168000c1e1b00 */
[----:B------:R0:W5:Y:S01]  /*0200*/  @!P0 LDG.E.64 R8, desc[UR4][R2.64] ;  /* 0x0000000402088981 */ /* 0x000162000c1e1b00 */
[----:B-1----:R-:W-:-:S05]  /*0210*/  @!P2 IMAD.WIDE.U32 R4, R19, 0x8, R4 ;  /* 0x000000081304a825 */ /* 0x002fca00078e0004 */
[----:B------:R0:W5:Y:S01]  /*0220*/  @!P2 LDG.E.64 R22, desc[UR4][R4.64] ;  /* 0x000000040416a981 */ /* 0x000162000c1e1b00 */
[----:B------:R-:W-:Y:S01]  /*0230*/  ISETP.GE.AND P0, PT, R17, R18, PT ;  /* 0x000000121100720c */ /* 0x000fe20003f06270 */
[----:B------:R-:W-:-:S12]  /*0240*/  BSSY.RECONVERGENT B0, `(.L_x_2387) ;  /* 0x000003b000007945 */ /* 0x000fd80003800200 */
[----:B0-----:R-:W-:Y:S05]  /*0250*/  @P0 BRA `(.L_x_2388) ;  /* 0x0000000000e40947 */ /* 0x001fea0003800000 */
[----:B-----5:R-:W-:Y:S01]  /*0260*/  DSETP.NEU.AND P0, PT, |R8|, +INF , PT ;  /* 0x7ff000000800742a */ /* 0x020fe20003f0d200 */
[----:B------:R-:W-:-:S13]  /*0270*/  BSSY.RECONVERGENT B1, `(.L_x_2389) ;  /* 0x000001a000017945 */ /* 0x000fda0003800200 */
        /* <DEDUP_REMOVED lines=21> */
[----:B------:R-:W-:Y:S05]  /*03d0*/  CALL.REL.NOINC `($_ZN2at6native27unrolled_elementwise_kernelIZZZNS0_15sin_kernel_cudaERNS_18TensorIteratorBaseEENKUlvE0_clEvENKUlvE_clEvEUldE_St5arrayIPcLm2EELi4E23TrivialOffsetCalculatorILi1EjESB_NS0_6memory15LoadWithoutCastENSC_16StoreWithoutCastEEEviT_T0_T2_T3_T4_T5_$__internal_trig_reduction_slowpathd) ;  /* 0x0000001000087944 */ /* 0x000fea0003c00000 */
[----:B------:R-:W-:Y:S02]  /*03e0*/  IMAD.MOV.U32 R0, RZ, RZ, R12 ;  /* 0x000000ffff007224 */ /* 0x000fe400078e000c */
[----:B------:R-:W-:Y:S02]  /*03f0*/  IMAD.MOV.U32 R28, RZ, RZ, R26 ;  /* 0x000000ffff1c7224 */ /* 0x000fe400078e001a */
[----:B------:R-:W-:-:S07]  /*0400*/  IMAD.MOV.U32 R29, RZ, RZ, R27 ;  /* 0x000000ffff1d7224 */ /* 0x000fce00078e001b */
.L_x_2390:
[----:B------:R-:W-:Y:S05]  /*0410*/  BSYNC.RECONVERGENT B1 ;  /* 0x0000000000017941 */ /* 0x000fea0003800200 */
.L_x_2389:
        /* <DEDUP_REMOVED lines=13> */
[----:B------:R-:W-:Y:S02]  /*04f0*/  FSEL R3, -R3, 0.11223486810922622681, !P0 ;  /* 0x3de5db6503037808 */ /* 0x000fe40004000100 */
[----:B------:R-:W-:-:S06]  /*0500*/  FSEL R2, R2, -8.06006814911005101289e+34, !P0 ;  /* 0xf9785eba02027808 */ /* 0x000fcc0004000000 */
        /* <DEDUP_REMOVED lines=14> */
.L_x_2388:
[----:B------:R-:W-:Y:S05]  /*05f0*/  BSYNC.RECONVERGENT B0 ;  /* 0x0000000000007941 */ /* 0x000fea0003800200 */
.L_x_2387:
[----:B------:R-:W-:Y:S01]  /*0600*/  VIADD R2, R17, 0x80 ;  /* 0x0000008011027836 */ /* 0x000fe20000000000 */
[----:B------:R-:W-:Y:S04]  /*0610*/  BSSY.RECONVERGENT B0, `(.L_x_2391) ;  /* 0x000003c000007945 */ /* 0x000fe80003800200 */
[----:B------:R-:W-:-:S13]  /*0620*/  ISETP.GE.AND P0, PT, R2, R18, PT ;  /* 0x000000120200720c */ /* 0x000fda0003f06270 */
[----:B------:R-:W-:Y:S05]  /*0630*/  @P0 BRA `(.L_x_2392) ;  /* 0x0000000000e40947 */ /* 0x000fea0003800000 */
[----:B-----5:R-:W-:Y:S01]  /*0640*/  DSETP.NEU.AND P0, PT, |R20|, +INF , PT ;  /* 0x7ff000001400742a */ /* 0x020fe20003f0d200 */
        /* <DEDUP_REMOVED lines=21> */
[----:B------:R-:W-:Y:S05]  /*07a0*/  CALL.REL.NOINC `($_ZN2at6native27unrolled_elementwise_kernelIZZZNS0_15sin_kernel_cudaERNS_18TensorIteratorBaseEENKUlvE0_clEvENKUlvE_clEvEUldE_St5arrayIPcLm2EELi4E23TrivialOffsetCalculatorILi1EjESB_NS0_6memory15LoadWithoutCastENSC_16StoreWithoutCastEEEviT_T0_T2_T3_T4_T5_$__internal_trig_reduction_slowpathd) ;  /* 0x0000000c00147944 */ /* 0x000fea0003c00000 */
[----:B------:R-:W-:Y:S01]  /*07b0*/  IMAD.MOV.U32 R19, RZ, RZ, R12 ;  /* 0x000000ffff137224 */ /* 0x000fe200078e000c */
[----:B------:R-:W-:Y:S06]  /*07c0*/  BRA `(.L_x_2395) ;  /* 0x0000000000087947 */ /* 0x000fec0003800000 */
.L_x_2394:
[----:B------:R-:W-:Y:S01]  /*07d0*/  DMUL R26, RZ, R20 ;  /* 0x00000014ff1a7228 */ /* 0x000fe20000000000 */
[----:B------:R-:W-:-:S10]  /*07e0*/  IMAD.MOV.U32 R19, RZ, RZ, RZ ;  /* 0x000000ffff137224 */ /* 0x000fd400078e00ff */
.L_x_2395:
[----:B------:R-:W-:Y:S05]  /*07f0*/  BSYNC.RECONVERGENT B1 ;  /* 0x0000000000017941 */ /* 0x000fea0003800200 */
.L_x_2393:
        /* <DEDUP_REMOVED lines=29> */
.L_x_2392:
[----:B------:R-:W-:Y:S05]  /*09d0*/  BSYNC.RECONVERGENT B0 ;  /* 0x0000000000007941 */ /* 0x000fea0003800200 */
.L_x_2391:
        /* <DEDUP_REMOVED lines=29> */
.L_x_2399:
[----:B------:R-:W-:Y:S01]  /*0bb0*/  DMUL R26, RZ, R24 ;  /* 0x00000018ff1a7228 */ /* 0x000fe20000000000 */
[----:B------:R-:W-:-:S10]  /*0bc0*/  IMAD.MOV.U32 R21, RZ, RZ, RZ ;  /* 0x000000ffff157224 */ /* 0x000fd400078e00ff */
.L_x_2400:
[----:B------:R-:W-:Y:S05]  /*0bd0*/  BSYNC.RECONVERGENT B1 ;  /* 0x0000000000017941 */ /* 0x000fea0003800200 */
.L_x_2398:
        /* <DEDUP_REMOVED lines=29> */
.L_x_2397:
[----:B------:R-:W-:Y:S05]  /*0db0*/  BSYNC.RECONVERGENT B0 ;  /* 0x0000000000007941 */ /* 0x000fea0003800200 */
.L_x_2396:
        /* <DEDUP_REMOVED lines=29> */
.L_x_2404:
[----:B------:R-:W-:Y:S01]  /*0f90*/  DMUL R26, RZ, R22 ;  /* 0x00000016ff1a7228 */ /* 0x000fe20000000000 */
[----:B------:R-:W-:-:S10]  /*0fa0*/  IMAD.MOV.U32 R25, RZ, RZ, RZ ;  /* 0x000000ffff197224 */ /* 0x000fd400078e00ff */
.L_x_2405:
[----:B------:R-:W-:Y:S05]  /*0fb0*/  BSYNC.RECONVERGENT B1 ;  /* 0x0000000000017941 */ /* 0x000fea0003800200 */
.L_x_2403:
        /* <DEDUP_REMOVED lines=29> */
.L_x_2402:
[----:B------:R-:W-:Y:S05]  /*1190*/  BSYNC.RECONVERGENT B0 ;  /* 0x0000000000007941 */ /* 0x000fea0003800200 */
.L_x_2401:
[----:B------:R-:W-:Y:S01]  /*11a0*/  ISETP.GE.AND P0, PT, R17, R18, PT ;  /* 0x000000121100720c */ /* 0x000fe20003f06270 */
[----:B------:R-:W-:Y:S04]  /*11b0*/  BSSY.RECONVERGENT B0, `(.L_x_2406) ;  /* 0x000001c000007945 */ /* 0x000fe80003800200 */
[----:B------:R-:W-:Y:S08]  /*11c0*/  BSSY.RELIABLE B1, `(.L_x_2407) ;  /* 0x0000013000017945 */ /* 0x000ff00003800100 */
[----:B------:R-:W-:Y:S05]  /*11d0*/  @P0 BRA `(.L_x_2408) ;  /* 0x0000000000440947 */ /* 0x000fea0003800000 */
[----:B------:R-:W0:Y:S01]  /*11e0*/  LDC.64 R6, c[0x0][0x388] ;  /* 0x0000e200ff067b82 */ /* 0x000e220000000a00 */
[----:B-----5:R-:W-:Y:S02]  /*11f0*/  IMAD R9, R16, 0x200, R17 ;  /* 0x0000020010097824 */ /* 0x020fe400078e0211 */
[----:B------:R-:W-:Y:S02]  /*1200*/  IMAD.MOV.U32 R8, RZ, RZ, R0 ;  /* 0x000000ffff087224 */ /* 0x000fe400078e0000 */
[----:B------:R-:W-:-:S05]  /*1210*/  IMAD.MOV.U32 R17, RZ, RZ, R2 ;  /* 0x000000ffff117224 */ /* 0x000fca00078e0002 */
[----:B------:R-:W-:-:S13]  /*1220*/  ISETP.GE.AND P0, PT, R17, R18, PT ;  /* 0x000000121100720c */ /* 0x000fda0003f06270 */
[----:B------:R-:W-:Y:S05]  /*1230*/  @P0 BREAK.RELIABLE B1 ;  /* 0x0000000000010942 */ /* 0x000fea0003800100 */
[----:B0-----:R-:W-:-:S04]  /*1240*/  IMAD.WIDE.U32 R6, R9, 0x8, R6 ;  /* 0x0000000809067825 */ /* 0x001fc800078e0006 */
[----:B------:R-:W-:-:S05]  /*1250*/  IMAD.MOV.U32 R9, RZ, RZ, R3 ;  /* 0x000000ffff097224 */ /* 0x000fca00078e0003 */
[----:B------:R0:W-:Y:S01]  /*1260*/  STG.E.64 desc[UR4][R6.64], R8 ;  /* 0x0000000806007986 */ /* 0x0001e2000c101b04 */
[----:B------:R-:W-:Y:S05]  /*1270*/  @P0 BRA `(.L_x_2409) ;  /* 0x00000000003c0947 */ /* 0x000fea0003800000 */
[----:B------:R-:W1:Y:S01]  /*1280*/  LDC.64 R2, c[0x0][0x388] ;  /* 0x0000e200ff027b82 */ /* 0x000e620000000a00 */
[----:B0-----:R-:W-:Y:S02]  /*1290*/  IMAD R7, R16, 0x200, R17 ;  /* 0x0000020010077824 */ /* 0x001fe400078e0211 */
[----:B------:R-:W-:Y:S02]  /*12a0*/  VIADD R17, R17, 0x80 ;  /* 0x0000008011117836 */ /* 0x000fe40000000000 */
[----:B-1----:R-:W-:-:S04]  /*12b0*/  IMAD.WIDE.U32 R6, R7, 0x8, R2 ;  /* 0x0000000807067825 */ /* 0x002fc800078e0002 */
[----:B------:R-:W-:Y:S02]  /*12c0*/  IMAD.MOV.U32 R2, RZ, RZ, R20 ;  /* 0x000000ffff027224 */ /* 0x000fe400078e0014 */
[----:B------:R-:W-:-:S05]  /*12d0*/  IMAD.MOV.U32 R3, RZ, RZ, R19 ;  /* 0x000000ffff037224 */ /* 0x000fca00078e0013 */
[----:B------:R0:W-:Y:S02]  /*12e0*/  STG.E.64 desc[UR4][R6.64], R2 ;  /* 0x0000000206007986 */ /* 0x0001e4000c101b04 */
.L_x_2408:
[----:B------:R-:W-:Y:S05]  /*12f0*/  BSYNC.RELIABLE B1 ;  /* 0x0000000000017941 */ /* 0x000fea0003800100 */
.L_x_2407:
[----:B------:R-:W-:-:S13]  /*1300*/  ISETP.GE.AND P0, PT, R17, R18, PT ;  /* 0x000000121100720c */ /* 0x000fda0003f06270 */
[----:B0-----:R-:W0:Y:S01]  /*1310*/  @!P0 LDC.64 R2, c[0x0][0x388] ;  /* 0x0000e200ff028b82 */ /* 0x001e220000000a00 */
[----:B------:R-:W-:Y:S02]  /*1320*/  @!P0 IMAD R7, R16, 0x200, R17 ;  /* 0x0000020010078824 */ /* 0x000fe400078e0211 */
[----:B-----5:R-:W-:Y:S02]  /*1330*/  @!P0 IMAD.MOV.U32 R25, RZ, RZ, R21 ;  /* 0x000000ffff198224 */ /* 0x020fe400078e0015 */
[----:B------:R-:W-:Y:S02]  /*1340*/  @!P0 VIADD R17, R17, 0x80 ;  /* 0x0000008011118836 */ /* 0x000fe40000000000 */
[----:B0-----:R-:W-:-:S05]  /*1350*/  @!P0 IMAD.WIDE.U32 R2, R7, 0x8, R2 ;  /* 0x0000000807028825 */ /* 0x001fca00078e0002 */
[----:B------:R1:W-:Y:S02]  /*1360*/  @!P0 STG.E.64 desc[UR4][R2.64], R24 ;  /* 0x0000001802008986 */ /* 0x0003e4000c101b04 */
.L_x_2409:
[----:B------:R-:W-:Y:S05]  /*1370*/  BSYNC.RECONVERGENT B0 ;  /* 0x0000000000007941 */ /* 0x000fea0003800200 */
.L_x_2406:
[----:B------:R-:W-:Y:S05]  /*1380*/  WARPSYNC.ALL ;  /* 0x0000000000007948 */ /* 0x000fea0003800000 */
[----:B------:R-:W-:-:S13]  /*1390*/  ISETP.GE.AND P0, PT, R17, R18, PT ;  /* 0x000000121100720c */ /* 0x000fda0003f06270 */
[----:B------:R-:W-:Y:S05]  /*13a0*/  @P0 EXIT ;  /* 0x000000000000094d */ /* 0x000fea0003800000 */
[----:B-1----:R-:W1:Y:S01]  /*13b0*/  LDC.64 R2, c[0x0][0x388] ;  /* 0x0000e200ff027b82 */ /* 0x002e620000000a00 */
[----:B------:R-:W-:-:S04]  /*13c0*/  IMAD R17, R16, 0x200, R17 ;  /* 0x0000020010117824 */ /* 0x000fc800078e0211 */
[----:B-1----:R-:W-:-:S05]  /*13d0*/  IMAD.WIDE.U32 R2, R17, 0x8, R2 ;  /* 0x0000000811027825 */ /* 0x002fca00078e0002 */
[----:B------:R-:W-:Y:S01]  /*13e0*/  STG.E.64 desc[UR4][R2.64], R4 ;  /* 0x0000000402007986 */ /* 0x000fe2000c101b04 */
[----:B------:R-:W-:Y:S05]  /*13f0*/  EXIT ;  /* 0x000000000000794d */ /* 0x000fea0003800000 */
        .type           $_ZN2at6native27unrolled_elementwise_kernelIZZZNS0_15sin_kernel_cudaERNS_18TensorIteratorBaseEENKUlvE0_clEvENKUlvE_clEvEUldE_St5arrayIPcLm2EELi4E23TrivialOffsetCalculatorILi1EjESB_NS0_6memory15LoadWithoutCastENSC_16StoreWithoutCastEEEviT_T0_T2_T3_T4_T5_$__internal_trig_reduction_slowpathd,@function
        .size           $_ZN2at6native27unrolled_elementwise_kernelIZZZNS0_15sin_kernel_cudaERNS_18TensorIteratorBaseEENKUlvE0_clEvENKUlvE_clEvEUldE_St5arrayIPcLm2EELi4E23TrivialOffsetCalculatorILi1EjESB_NS0_6memory15LoadWithoutCastENSC_16StoreWithoutCastEEEviT_T0_T2_T3_T4_T5_$__internal_trig_reduction_slowpathd,(.L_x_2658 - $_ZN2at6native27unrolled_elementwise_kernelIZZZNS0_15sin_kernel_cudaERNS_18TensorIteratorBaseEENKUlvE0_clEvENKUlvE_clEvEUldE_St5arrayIPcLm2EELi4E23TrivialOffsetCalculatorILi1EjESB_NS0_6memory15LoadWithoutCastENSC_16StoreWithoutCastEEEviT_T0_T2_T3_T4_T5_$__internal_trig_reduction_slowpathd)
$_ZN2at6native27unrolled_elementwise_kernelIZZZNS0_15sin_kernel_cudaERNS_18TensorIteratorBaseEENKUlvE0_clEvENKUlvE_clEvEUldE_St5arrayIPcLm2EELi4E23TrivialOffsetCalculatorILi1EjESB_NS0_6memory15LoadWithoutCastENSC_16StoreWithoutCastEEEviT_T0_T2_T3_T4_T5_$__internal_trig_reduction_slowpathd:
        /* <DEDUP_REMOVED lines=19> */
[----:B------:R-:W-:Y:S01]  /*1530*/  IADD3 R10, PT, PT, RZ, -R10, -R7 ;  /* 0x8000000aff0a7210 */ /* 0x000fe20007ffe807 */
[----:B------:R-:W-:Y:S01]  /*1540*/  IMAD.SHL.U32 R7, R26, 0x800, RZ ;  /* 0x000008001a077824 */ /* 0x000fe200078e00ff */
[----:B------:R-:W-:Y:S01]  /*1550*/  LOP3.LUT R13, R13, 0x80000000, RZ, 0xfc, !PT ;  /* 0x800000000d0d7812 */ /* 0x000fe200078efcff */
[----:B------:R-:W-:Y:S01]  /*1560*/  IMAD.MOV.U32 R12, RZ, RZ, RZ ;  /* 0x000000ffff0c7224 */ /* 0x000fe200078e00ff */
[----:B------:R-:W-:-:S07]  /*1570*/  CS2R R14, SRZ ;  /* 0x00000000000e7805 */ /* 0x000fce000001ff00 */
.L_x_2414:
[----:B------:R-:W1:Y:S01]  /*1580*/  LDC.64 R26, c[0x4][0x138] ;  /* 0x01004e00ff1a7b82 */ /* 0x000e620000000a00 */
[----:B0-----:R-:W-:Y:S02]  /*1590*/  R2UR UR6, R4 ;  /* 0x00000000040672ca */ /* 0x001fe400000e0000 */
[----:B------:R-:W-:Y:S01]  /*15a0*/  R2UR UR7, R5 ;  /* 0x00000000050772ca */ /* 0x000fe200000e0000 */
[----:B-1----:R-:W-:-:S12]  /*15b0*/  IMAD.WIDE R26, R6, 0x8, R26 ;  /* 0x00000008061a7825 */ /* 0x002fd800078e021a */
[----:B------:R-:W2:Y:S01]  /*15c0*/  LDG.E.64.CONSTANT R26, desc[UR6][R26.64] ;  /* 0x000000061a1a7981 */ /* 0x000ea2000c1e9b00 */
[----:B------:R-:W-:Y:S02]  /*15d0*/  IMAD.MOV.U32 R28, RZ, RZ, R14 ;  /* 0x000000ffff1c7224 */ /* 0x000fe400078e000e */
[----:B------:R-:W-:Y:S02]  /*15e0*/  IMAD.MOV.U32 R29, RZ, RZ, R15 ;  /* 0x000000ffff1d7224 */ /* 0x000fe400078e000f */
[----:B------:R-:W-:Y:S02]  /*15f0*/  VIADD R10, R10, 0x1 ;  /* 0x000000010a0a7836 */ /* 0x000fe40000000000 */
[----:B------:R-:W-:Y:S02]  /*1600*/  VIADD R6, R6, 0x1 ;  /* 0x0000000106067836 */ /* 0x000fe40000000000 */
[----:B--2---:R-:W-:-:S04]  /*1610*/  IMAD.WIDE.U32 R28, P2, R26, R7, R28 ;  /* 0x000000071a1c7225 */ /* 0x004fc8000784001c */
[----:B------:R-:W-:Y:S02]  /*1620*/  IMAD R14, R26, R13, RZ ;  /* 0x0000000d1a0e7224 */ /* 0x000fe400078e02ff */
[----:B------:R-:W-:-:S03]  /*1630*/  IMAD R15, R27, R7, RZ ;  /* 0x000000071b0f7224 */ /* 0x000fc600078e02ff */
[----:B------:R-:W-:-:S04]  /*1640*/  IADD3 R14, P0, PT, R14, R29, RZ ;  /* 0x0000001d0e0e7210 */ /* 0x000fc80007f1e0ff */
[----:B------:R-:W-:Y:S01]  /*1650*/  IADD3 R15, P1, PT, R15, R14, RZ ;  /* 0x0000000e0f0f7210 */ /* 0x000fe20007f3e0ff */
[----:B------:R-:W-:Y:S02]  /*1660*/  IMAD.MOV.U32 R14, RZ, RZ, R28 ;  /* 0x000000ffff0e7224 */ /* 0x000fe400078e001c */
[C---:B------:R-:W-:Y:S02]  /*1670*/  IMAD R28, R12.reuse, 0x8, R1 ;  /* 0x000000080c1c7824 */ /* 0x040fe400078e0201 */
[----:B------:R-:W-:-:S03]  /*1680*/  VIADD R12, R12, 0x1 ;  /* 0x000000010c0c7836 */ /* 0x000fc60000000000 */
[----:B------:R0:W-:Y:S02]  /*1690*/  STL.64 [R28], R14 ;  /* 0x0000000e1c007387 */ /* 0x0001e40000100a00 */
[----:B0-----:R-:W-:-:S04]  /*16a0*/  IMAD.HI.U32 R14, R26, R13, RZ ;  /* 0x0000000d1a0e7227 */ /* 0x001fc800078e00ff */
[----:B------:R-:W-:Y:S02]  /*16b0*/  IMAD.X R14, RZ, RZ, R14, P2 ;  /* 0x000000ffff0e7224 */ /* 0x000fe400010e060e */
[----:B------:R-:W-:-:S05]  /*16c0*/  IMAD.HI.U32 R15, R27, R7, RZ ;  /* 0x000000071b0f7227 */ /* 0x000fca00078e00ff */
[----:B------:R-:W-:Y:S01]  /*16d0*/  IADD3.X R14, P0, PT, R15, R14, RZ, P0, !PT ;  /* 0x0000000e0f0e7210 */ /* 0x000fe2000071e4ff */
[----:B------:R-:W-:-:S04]  /*16e0*/  IMAD.HI.U32 R15, R27, R13, RZ ;  /* 0x0000000d1b0f7227 */ /* 0x000fc800078e00ff */
[----:B------:R-:W-:Y:S01]  /*16f0*/  IMAD.X R26, RZ, RZ, R15, P0 ;  /* 0x000000ffff1a7224 */ /* 0x000fe200000e060f */
[----:B------:R-:W-:Y:S01]  /*1700*/  ISETP.NE.AND P0, PT, R10, -0xf, PT ;  /* 0xfffffff10a00780c */ /* 0x000fe20003f05270 */
[----:B------:R-:W-:-:S05]  /*1710*/  IMAD R27, R27, R13, RZ ;  /* 0x0000000d1b1b7224 */ /* 0x000fca00078e02ff */
[----:B------:R-:W-:-:S05]  /*1720*/  IADD3.X R27, P1, PT, R27, R14, RZ, P1, !PT ;  /* 0x0000000e1b1b7210 */ /* 0x000fca0000f3e4ff */
[----:B------:R-:W-:Y:S02]  /*1730*/  IMAD.X R15, RZ, RZ, R26, P1 ;  /* 0x000000ffff0f7224 */ /* 0x000fe400008e061a */
[----:B------:R-:W-:Y:S01]  /*1740*/  IMAD.MOV.U32 R14, RZ, RZ, R27 ;  /* 0x000000ffff0e7224 */ /* 0x000fe200078e001b */
[----:B------:R-:W-:Y:S06]  /*1750*/  @P0 BRA `(.L_x_2414) ;  /* 0xfffffffc00880947 */ /* 0x000fec000383ffff */
[----:B------:R-:W-:Y:S05]  /*1760*/  BSYNC.RECONVERGENT B3 ;  /* 0x0000000000037941 */ /* 0x000fea0003800200 */
.L_x_2413:
[----:B------:R-:W-:-:S05]  /*1770*/  LOP3.LUT R4, R11, 0x7ff, RZ, 0xc0, !PT ;  /* 0x000007ff0b047812 */ /* 0x000fca00078ec0ff */
[----:B------:R-:W-:-:S05]  /*1780*/  VIADD R4, R4, 0xfffffc00 ;  /* 0xfffffc0004047836 */ /* 0x000fca0000000000 */
[----:B------:R-:W-:Y:S02]  /*1790*/  SHF.R.U32.HI R5, RZ, 0x6, R4 ;  /* 0x00000006ff057819 */ /* 0x000fe40000011604 */
[----:B------:R-:W-:Y:S02]  /*17a0*/  ISETP.GE.U32.AND P0, PT, R4, 0x80, PT ;  /* 0x000000800400780c */ /* 0x000fe40003f06070 */
[----:B------:R-:W-:-:S04]  /*17b0*/  IADD3 R5, PT, PT, -R5, 0x13, RZ ;  /* 0x0000001305057810 */ /* 0x000fc80007ffe1ff */
[----:B------:R-:W-:-:S07]  /*17c0*/  SEL R6, R5, 0x12, P0 ;  /* 0x0000001205067807 */ /* 0x000fce0000000000 */
.L_x_2412:
[----:B------:R-:W-:Y:S05]  /*17d0*/  BSYNC.RECONVERGENT B2 ;  /* 0x0000000000027941 */ /* 0x000fea0003800200 */
.L_x_2411:
[C---:B------:R-:W-:Y:S02]  /*17e0*/  LOP3.LUT R4, R11.reuse, 0x7ff, RZ, 0xc0, !PT ;  /* 0x000007ff0b047812 */ /* 0x040fe400078ec0ff */
[----:B------:R-:W-:-:S03]  /*17f0*/  LOP3.LUT P0, R27, R11, 0x3f, RZ, 0xc0, !PT ;  /* 0x0000003f0b1b7812 */ /* 0x000fc6000780c0ff */
[----:B------:R-:W-:-:S05]  /*1800*/  VIADD R4, R4, 0xfffffc00 ;  /* 0xfffffc0004047836 */ /* 0x000fca0000000000 */
[----:B------:R-:W-:-:S05]  /*1810*/  SHF.R.U32.HI R5, RZ, 0x6, R4 ;  /* 0x00000006ff057819 */ /* 0x000fca0000011604 */
[----:B------:R-:W-:-:S04]  /*1820*/  IMAD.IADD R4, R5, 0x1, R6 ;  /* 0x0000000105047824 */ /* 0x000fc800078e0206 */
[----:B------:R-:W-:-:S05]  /*1830*/  IMAD.U32 R5, R4, 0x8, R1 ;  /* 0x0000000804057824 */ /* 0x000fca00078e0001 */
[----:B------:R0:W-:Y:S04]  /*1840*/  STL.64 [R5+-0x78], R14 ;  /* 0xffff880e05007387 */ /* 0x0001e80000100a00 */
[----:B------:R-:W2:Y:S04]  /*1850*/  LDL.64 R6, [R1+0x10] ;  /* 0x0000100001067983 */ /* 0x000ea80000100a00 */
[----:B------:R-:W3:Y:S04]  /*1860*/  @P0 LDL.64 R28, [R1+0x8] ;  /* 0x00000800011c0983 */ /* 0x000ee80000100a00 */
[----:B0-----:R-:W4:Y:S01]  /*1870*/  LDL.64 R4, [R1+0x18] ;  /* 0x0000180001047983 */ /* 0x001f220000100a00 */
[----:B------:R-:W-:Y:S01]  /*1880*/  @P0 LOP3.LUT R10, R27, 0x3f, RZ, 0x3c, !PT ;  /* 0x0000003f1b0a0812 */ /* 0x000fe200078e3cff */
[----:B------:R-:W-:Y:S01]  /*1890*/  BSSY.RECONVERGENT B2, `(.L_x_2415) ;  /* 0x0000034000027945 */ /* 0x000fe20003800200 */
[----:B--2---:R-:W-:-:S02]  /*18a0*/  @P0 SHF.R.U32.HI R11, RZ, 0x1, R7 ;  /* 0x00000001ff0b0819 */ /* 0x004fc40000011607 */
[----:B------:R-:W-:-:S04]  /*18b0*/  @P0 SHF.R.U64 R12, R6, 0x1, R7 ;  /* 0x00000001060c0819 */ /* 0x000fc80000001207 */
[----:B------:R-:W-:Y:S02]  /*18c0*/  @P0 SHF.R.U64 R12, R12, R10, R11 ;  /* 0x0000000a0c0c0219 */ /* 0x000fe4000000120b */
[CC--:B----4-:R-:W-:Y:S02]  /*18d0*/  @P0 SHF.L.U32 R13, R4.reuse, R27.reuse, RZ ;  /* 0x0000001b040d0219 */ /* 0x0d0fe400000006ff */
[----:B------:R-:W-:Y:S02]  /*18e0*/  @P0 SHF.L.U64.HI R26, R4, R27, R5 ;  /* 0x0000001b041a0219 */ /* 0x000fe40000010205 */
[----:B------:R-:W-:Y:S02]  /*18f0*/  @P0 LOP3.LUT R4, R13, R12, RZ, 0xfc, !PT ;  /* 0x0000000c0d040212 */ /* 0x000fe400078efcff */
[--C-:B---3--:R-:W-:Y:S02]  /*1900*/  @P0 SHF.R.U64 R13, R28, 0x1, R29.reuse ;  /* 0x000000011c0d0819 */ /* 0x108fe4000000121d */
[----:B------:R-:W-:-:S02]  /*1910*/  @P0 SHF.R.U32.HI R29, RZ, 0x1, R29 ;  /* 0x00000001ff1d0819 */ /* 0x000fc4000001161d */
[CC--:B------:R-:W-:Y:S02]  /*1920*/  @P0 SHF.L.U64.HI R12, R6.reuse, R27.reuse, R7 ;  /* 0x0000001b060c0219 */ /* 0x0c0fe40000010207 */
[----:B------:R-:W-:Y:S02]  /*1930*/  @P0 SHF.L.U32 R27, R6, R27, RZ ;  /* 0x0000001b061b0219 */ /* 0x000fe400000006ff */
[-CC-:B------:R-:W-:Y:S02]  /*1940*/  @P0 SHF.R.U64 R14, R13, R10.reuse, R29.reuse ;  /* 0x0000000a0d0e0219 */ /* 0x180fe4000000121d */
[----:B------:R-:W-:Y:S02]  /*1950*/  @P0 SHF.R.U32.HI R29, RZ, R10, R29 ;  /* 0x0000000aff1d0219 */ /* 0x000fe4000001161d */
[----:B------:R-:W-:Y:S02]  /*1960*/  @P0 LOP3.LUT R6, R27, R14, RZ, 0xfc, !PT ;  /* 0x0000000e1b060212 */ /* 0x000fe400078efcff */
[----:B------:R-:W-:-:S02]  /*1970*/  @P0 LOP3.LUT R7, R12, R29, RZ, 0xfc, !PT ;  /* 0x0000001d0c070212 */ /* 0x000fc400078efcff */
[----:B------:R-:W-:Y:S01]  /*1980*/  @P0 SHF.R.U32.HI R11, RZ, R10, R11 ;  /* 0x0000000aff0b0219 */ /* 0x000fe2000001160b */
[C---:B------:R-:W-:Y:S01]  /*1990*/  IMAD.SHL.U32 R10, R6.reuse, 0x4, RZ ;  /* 0x00000004060a7824 */ /* 0x040fe200078e00ff */
        /* <DEDUP_REMOVED lines=9> */
[----:B------:R-:W-:Y:S02]  /*1a30*/  IADD3.X R4, P1, PT, RZ, R4, RZ, P0, !PT ;  /* 0x00000004ff047210 */ /* 0x000fe4000073e4ff */
[----:B------:R-:W-:-:S03]  /*1a40*/  ISETP.GT.U32.AND P2, PT, R7, -0x1, PT ;  /* 0xffffffff0700780c */ /* 0x000fc60003f44070 */
[----:B------:R-:W-:Y:S01]  /*1a50*/  IMAD.X R13, RZ, RZ, R13, P1 ;  /* 0x000000ffff0d7224 */ /* 0x000fe200008e060d */
[----:B------:R-:W-:-:S04]  /*1a60*/  ISETP.GT.AND.EX P0, PT, R12, -0x1, PT, P2 ;  /* 0xffffffff0c00780c */ /* 0x000fc80003f04320 */
[----:B------:R-:W-:Y:S02]  /*1a70*/  SEL R13, R12, R13, P0 ;  /* 0x0000000d0c0d7207 */ /* 0x000fe40000000000 */
[----:B------:R-:W-:Y:S02]  /*1a80*/  SEL R14, R7, R4, P0 ;  /* 0x00000004070e7207 */ /* 0x000fe40000000000 */
[----:B------:R-:W-:-:S04]  /*1a90*/  ISETP.NE.U32.AND P1, PT, R13, RZ, PT ;  /* 0x000000ff0d00720c */ /* 0x000fc80003f25070 */
[----:B------:R-:W-:-:S06]  /*1aa0*/  SEL R7, R14, R13, !P1 ;  /* 0x0000000d0e077207 */ /* 0x000fcc0004800000 */
[----:B------:R-:W0:Y:S02]  /*1ab0*/  FLO.U32 R7, R7 ;  /* 0x0000000700077300 */ /* 0x000e2400000e0000 */
[C---:B0-----:R-:W-:Y:S02]  /*1ac0*/  IADD3 R15, PT, PT, -R7.reuse, 0x1f, RZ ;  /* 0x0000001f070f7810 */ /* 0x041fe40007ffe1ff */
[----:B------:R-:W-:-:S03]  /*1ad0*/  IADD3 R4, PT, PT, -R7, 0x3f, RZ ;  /* 0x0000003f07047810 */ /* 0x000fc60007ffe1ff */
[----:B------:R-:W-:-:S05]  /*1ae0*/  @P1 IMAD.MOV R4, RZ, RZ, R15 ;  /* 0x000000ffff041224 */ /* 0x000fca00078e020f */
[----:B------:R-:W-:Y:S01]  /*1af0*/  ISETP.NE.AND P1, PT, R4, RZ, PT ;  /* 0x000000ff0400720c */ /* 0x000fe20003f25270 */
[----:B------:R-:W-:Y:S01]  /*1b00*/  @!P0 IMAD.MOV R10, RZ, RZ, -R10 ;  /* 0x000000ffff0a8224 */ /* 0x000fe200078e0a0a */
[----:B------:R-:W-:-:S11]  /*1b10*/  SEL R15, R6, R11, P0 ;  /* 0x0000000b060f7207 */ /* 0x000fd60000000000 */
[----:B------:R-:W-:Y:S05]  /*1b20*/  @!P1 BRA `(.L_x_2416) ;  /* 0x0000000000289947 */ /* 0x000fea0003800000 */
[--C-:B------:R-:W-:Y:S02]  /*1b30*/  SHF.R.U64 R10, R10, 0x1, R15.reuse ;  /* 0x000000010a0a7819 */ /* 0x100fe4000000120f */
[C---:B------:R-:W-:Y:S02]  /*1b40*/  LOP3.LUT R11, R4.reuse, 0x3f, RZ, 0xc0, !PT ;  /* 0x0000003f040b7812 */ /* 0x040fe400078ec0ff */
[----:B------:R-:W-:Y:S02]  /*1b50*/  SHF.R.U32.HI R7, RZ, 0x1, R15 ;  /* 0x00000001ff077819 */ /* 0x000fe4000001160f */
[----:B------:R-:W-:Y:S02]  /*1b60*/  LOP3.LUT R6, R4, 0x3f, RZ, 0xc, !PT ;  /* 0x0000003f04067812 */ /* 0x000fe400078e0cff */
[----:B------:R-:W-:Y:S02]  /*1b70*/  SHF.L.U64.HI R13, R14, R11, R13 ;  /* 0x0000000b0e0d7219 */ /* 0x000fe4000001020d */
[----:B------:R-:W-:-:S02]  /*1b80*/  SHF.R.U64 R10, R10, R6, R7 ;  /* 0x000000060a0a7219 */ /* 0x000fc40000001207 */
[----:B------:R-:W-:Y:S02]  /*1b90*/  SHF.L.U32 R11, R14, R11, RZ ;  /* 0x0000000b0e0b7219 */ /* 0x000fe400000006ff */
[----:B------:R-:W-:Y:S02]  /*1ba0*/  SHF.R.U32.HI R6, RZ, R6, R7 ;  /* 0x00000006ff067219 */ /* 0x000fe40000011607 */
[----:B------:R-:W-:Y:S02]  /*1bb0*/  LOP3.LUT R14, R11, R10, RZ, 0xfc, !PT ;  /* 0x0000000a0b0e7212 */ /* 0x000fe400078efcff */
[----:B------:R-:W-:-:S07]  /*1bc0*/  LOP3.LUT R13, R13, R6, RZ, 0xfc, !PT ;  /* 0x000000060d0d7212 */ /* 0x000fce00078efcff */
.L_x_2416:
[----:B------:R-:W-:Y:S05]  /*1bd0*/  BSYNC.RECONVERGENT B2 ;  /* 0x0000000000027941 */ /* 0x000fea0003800200 */
.L_x_2415:
[----:B------:R-:W-:-:S04]  /*1be0*/  IMAD.WIDE.U32 R10, R14, 0x2168c235, RZ ;  /* 0x2168c2350e0a7825 */ /* 0x000fc800078e00ff */
[----:B------:R-:W-:Y:S01]  /*1bf0*/  IMAD.MOV.U32 R6, RZ, RZ, R11 ;  /* 0x000000ffff067224 */ /* 0x000fe200078e000b */
[----:B------:R-:W-:Y:S01]  /*1c00*/  IADD3 RZ, P1, PT, R10, R10, RZ ;  /* 0x0000000a0aff7210 */ /* 0x000fe20007f3e0ff */
[----:B------:R-:W-:Y:S02]  /*1c10*/  IMAD.MOV.U32 R7, RZ, RZ, RZ ;  /* 0x000000ffff077224 */ /* 0x000fe400078e00ff */
[----:B------:R-:W-:-:S04]  /*1c20*/  IMAD.HI.U32 R11, R13, -0x36f0255e, RZ ;  /* 0xc90fdaa20d0b7827 */ /* 0x000fc800078e00ff */
[----:B------:R-:W-:-:S04]  /*1c30*/  IMAD.WIDE.U32 R6, R14, -0x36f0255e, R6 ;  /* 0xc90fdaa20e067825 */ /* 0x000fc800078e0006 */
[----:B------:R-:W-:-:S04]  /*1c40*/  IMAD.WIDE.U32 R6, P2, R13, 0x2168c235, R6 ;  /* 0x2168c2350d067825 */ /* 0x000fc80007840006 */
[----:B------:R-:W-:Y:S01]  /*1c50*/  IMAD R13, R13, -0x36f0255e, RZ ;  /* 0xc90fdaa20d0d7824 */ /* 0x000fe200078e02ff */
[----:B------:R-:W-:Y:S01]  /*1c60*/  IADD3.X RZ, P1, PT, R6, R6, RZ, P1, !PT ;  /* 0x0000000606ff7210 */ /* 0x000fe20000f3e4ff */
[----:B------:R-:W-:-:S03]  /*1c70*/  IMAD.X R11, RZ, RZ, R11, P2 ;  /* 0x000000ffff0b7224 */ /* 0x000fc600010e060b */
[----:B------:R-:W-:-:S04]  /*1c80*/  IADD3 R7, P2, PT, R13, R7, RZ ;  /* 0x000000070d077210 */ /* 0x000fc80007f5e0ff */
        /* <DEDUP_REMOVED lines=10> */
[----:B------:R-:W-:Y:S01]  /*1d30*/  IMAD.X R7, RZ, RZ, R7, P2 ;  /* 0x000000ffff077224 */ /* 0x000fe200010e0607 */
[----:B------:R-:W-:Y:S01]  /*1d40*/  SHF.R.U32.HI R9, RZ, 0x1e, R5 ;  /* 0x0000001eff097819 */ /* 0x000fe20000011605 */
[----:B------:R-:W-:Y:S01]  /*1d50*/  IMAD.IADD R4, R11, 0x1, -R4 ;  /* 0x000000010b047824 */ /* 0x000fe200078e0a04 */
[----:B------:R-:W-:-:S02]  /*1d60*/  @!P0 LOP3.LUT R27, R27, 0x80000000, RZ, 0x3c, !PT ;  /* 0x800000001b1b8812 */ /* 0x000fc400078e3cff */
[----:B------:R-:W-:Y:S01]  /*1d70*/  SHF.R.U64 R26, R26, 0xa, R7 ;  /* 0x0000000a1a1a7819 */ /* 0x000fe20000001207 */
[----:B------:R-:W-:Y:S01]  /*1d80*/  IMAD.SHL.U32 R4, R4, 0x100000, RZ ;  /* 0x0010000004047824 */ /* 0x000fe200078e00ff */
[----:B------:R-:W-:Y:S02]  /*1d90*/  LEA.HI R12, R12, R9, RZ, 0x1 ;  /* 0x000000090c0c7211 */ /* 0x000fe400078f08ff */
[----:B------:R-:W-:-:S03]  /*1da0*/  IADD3 R26, P2, PT, R26, 0x1, RZ ;  /* 0x000000011a1a7810 */ /* 0x000fc60007f5e0ff */
[----:B------:R-:W-:Y:S01]  /*1db0*/  @P1 IMAD.MOV R12, RZ, RZ, -R12 ;  /* 0x000000ffff0c1224 */ /* 0x000fe200078e0a0c */
[----:B------:R-:W-:-:S04]  /*1dc0*/  LEA.HI.X R7, R7, RZ, RZ, 0x16, P2 ;  /* 0x000000ff07077211 */ /* 0x000fc800010fb4ff */
[--C-:B------:R-:W-:Y:S02]  /*1dd0*/  SHF.R.U64 R26, R26, 0x1, R7.reuse ;  /* 0x000000011a1a7819 */ /* 0x100fe40000001207 */
[----:B------:R-:W-:Y:S02]  /*1de0*/  SHF.R.U32.HI R5, RZ, 0x1, R7 ;  /* 0x00000001ff057819 */ /* 0x000fe40000011607 */
[----:B------:R-:W-:-:S04]  /*1df0*/  IADD3 R26, P2, P3, RZ, RZ, R26 ;  /* 0x000000ffff1a7210 */ /* 0x000fc80007b5e01a */
[----:B------:R-:W-:-:S04]  /*1e00*/  IADD3.X R4, PT, PT, R4, 0x3fe00000, R5, P2, P3 ;  /* 0x3fe0000004047810 */ /* 0x000fc800017e6405 */
[----:B------:R-:W-:-:S07]  /*1e10*/  LOP3.LUT R27, R4, R27, RZ, 0xfc, !PT ;  /* 0x0000001b041b7212 */ /* 0x000fce00078efcff */
.L_x_2410:
[----:B------:R-:W-:-:S04]  /*1e20*/  IMAD.MOV.U32 R9, RZ, RZ, 0x0 ;  /* 0x00000000ff097424 */ /* 0x000fc800078e00ff */
[----:B------:R-:W-:Y:S05]  /*1e30*/  RET.REL.NODEC R8 `(_ZN2at6native27unrolled_elementwise_kernelIZZZNS0_15sin_kernel_cudaERNS_18TensorIteratorBaseEENKUlvE0_clEvENKUlvE_clEvEUldE_St5arrayIPcLm2EELi4E23TrivialOffsetCalculatorILi1EjESB_NS0_6memory15LoadWithoutCastENSC_16StoreWithoutCastEEEviT_T0_T2_T3_T4_T5_) ;  /* 0xffffffe008707950 */ /* 0x000fea0003c3ffff */
.L_x_2417:
        /* <DEDUP_REMOVED lines=12> */
.L_x_2658:


//--------------------- .text._ZN2at6native29vectorized_elementwise_kernelILi2EZZZNS0_15sin_kernel_cudaERNS_18TensorIteratorBaseEENKUlvE0_clEvENKUlvE_clEvEUldE_St5arrayIPcLm2EEEEviT0_T1_ --------------------------
	.section	.text._ZN2at6native29vectorized_elementwise_kernelILi2EZZZNS0_15sin_kernel_cudaERNS_18TensorIteratorBaseEENKUlvE0_clEvENKUlvE_clEvEUldE_St5arrayIPcLm2EEEEviT0_T1_,"ax",@progbits
	.align	128
        .global         _ZN2at6native29vectorized_elementwise_kernelILi2EZZZNS0_15sin_kernel_cudaERNS_18TensorIteratorBaseEENKUlvE0_clEvENKUlvE_clEvEUldE_St5arrayIPcLm2EEEEviT0_T1_
        .type           _ZN2at6native29vectorized_elementwise_kernelILi2EZZZNS0_15sin_kernel_cudaERNS_18TensorIteratorBaseEENKUlvE0_clEvENKUlvE_clEvEUldE_St5arrayIPcLm2EEEEviT0_T1_,@function
        .size           _ZN2at6native29vectorized_elementwise_kernelILi2EZZZNS0_15sin_kernel_cudaERNS_18TensorIteratorBaseEENKUlvE0_clEvENKUlvE_clEvEUldE_St5arrayIPcLm2EEEEviT0_T1_,(.L_x_2659 - _ZN2at6native29vectorized_elementwise_kernelILi2EZZZNS0_15sin_kernel_cudaERNS_18TensorIteratorBaseEENKUlvE0_clEvENKUlvE_clEvEUldE_St5arrayIPcLm2EEEEviT0_T1_)
        .other          _ZN2at6native29vectorized_elementwise_kernelILi2EZZZNS0_15sin_kernel_cudaERNS_18TensorIteratorBaseEENKUlvE0_clEvENKUlvE_clEvEUldE_St5arrayIPcLm2EEEEviT0_T1_,@"STO_CUDA_ENTRY STV_DEFAULT"
_ZN2at6native29vectorized_elementwise_kernelILi2EZZZNS0_15sin_kernel_cudaERNS_18TensorIteratorBaseEENKUlvE0_clEvENKUlvE_clEvEUldE_St5arrayIPcLm2EEEEviT0_T1_:
.text._ZN2at6native29vectorized_elementwise_kernelILi2EZZZNS0_15sin_kernel_cudaERNS_18TensorIteratorBaseEENKUlvE0_clEvENKUlvE_clEvEUldE_St5arrayIPcLm2EEEEviT0_T1_:
[----:B------:R-:W0:Y:S01]  /*0000*/  LDC R1, c[0x0][0x37c] ;  /* 0x0000df00ff017b82 */ /* 0x000e220000000800 */
[----:B------:R-:W1:Y:S01]  /*0010*/  S2R R23, SR_CTAID.X ;  /* 0x0000000000177919 */ /* 0x000e620000002500 */
[----:B------:R-:W2:Y:S01]  /*0020*/  LDCU UR6, c[0x0][0x380] ;  /* 0x00007000ff0677ac */ /* 0x000ea20008000800 */
[----:B0-----:R-:W-:Y:S01]  /*0030*/  VIADD R1, R1, 0xffffffd8 ;  /* 0xffffffd801017836 */ /* 0x001fe20000000000 */
[----:B------:R-:W0:Y:S01]  /*0040*/  LDCU.64 UR4, c[0x0][0x358] ;  /* 0x00006b00ff0477ac */ /* 0x000e220008000a00 */
[----:B-1----:R-:W-:-:S05]  /*0050*/  IMAD.SHL.U32 R23, R23, 0x400, RZ ;  /* 0x0000040017177824 */ /* 0x002fca00078e00ff */
[----:B--2---:R-:W-:-:S04]  /*0060*/  IADD3 R21, PT, PT, -R23, UR6, RZ ;  /* 0x0000000617157c10 */ /* 0x004fc8000fffe1ff */
[----:B------:R-:W-:-:S13]  /*0070*/  ISETP.GT.U32.AND P0, PT, R21, 0x3ff, PT ;  /* 0x000003ff1500780c */ /* 0x000fda0003f04070 */
[----:B0-----:R-:W-:Y:S05]  /*0080*/  @P0 BRA `(.L_x_2418) ;  /* 0x0000002400cc0947 */ /* 0x001fea0003800000 */
[----:B------:R-:W0:Y:S01]  /*0090*/  S2R R20, SR_TID.X ;  /* 0x0000000000147919 */ /* 0x000e220000002100 */
[----:B------:R-:W-:Y:S02]  /*00a0*/  CS2R R8, SRZ ;  /* 0x0000000000087805 */ /* 0x000fe4000001ff00 */
[----:B0-----:R-:W-:Y:S01]  /*00b0*/  ISETP.GE.U32.AND P6, PT, R20, R21, PT ;  /* 0x000000151400720c */ /* 0x001fe20003fc6070 */
[----:B------:R-:W-:-:S12]  /*00c0*/  IMAD.MOV.U32 R0, RZ, RZ, R20 ;  /* 0x000000ffff007224 */ /* 0x000fd800078e0014 */
[----:B------:R-:W-:Y:S01]  /*00d0*/  @!P6 VIADD R20, R0, 0x80 ;  /* 0x000000800014e836 */ /* 0x000fe20000000000 */
[----:B------:R-:W0:Y:S01]  /*00e0*/  @!P6 LDC.64 R14, c[0x0][0x390] ;  /* 0x0000e400ff0eeb82 */ /* 0x000e220000000a00 */
[----:B------:R-:W-:-:S03]  /*00f0*/  @!P6 IMAD.IADD R3, R23, 0x1, R0 ;  /* 0x000000011703e824 */ /* 0x000fc600078e0200 */
[----:B------:R-:W-:-:S13]  /*0100*/  ISETP.GE.U32.AND P5, PT, R20, R21, PT ;  /* 0x000000151400720c */ /* 0x000fda0003fa6070 */
[----:B------:R-:W-:Y:S01]  /*0110*/  @!P5 IMAD.IADD R19, R23, 0x1, R20 ;  /* 0x000000011713d824 */ /* 0x000fe200078e0214 */
[----:B------:R-:W1:Y:S01]  /*0120*/  @!P5 LDC.64 R28, c[0x0][0x390] ;  /* 0x0000e400ff1cdb82 */ /* 0x000e620000000a00 */
[----:B------:R-:W-:-:S05]  /*0130*/  @!P5 VIADD R20, R20, 0x80 ;  /* 0x000000801414d836 */ /* 0x000fca0000000000 */
[----:B------:R-:W-:Y:S01]  /*0140*/  ISETP.GE.U32.AND P4, PT, R20, R21, PT ;  /* 0x000000151400720c */ /* 0x000fe20003f86070 */
[----:B0-----:R-:W-:-:S05]  /*0150*/  @!P6 IMAD.WIDE.U32 R14, R3, 0x8, R14 ;  /* 0x00000008030ee825 */ /* 0x001fca00078e000e */
[----:B------:R0:W5:Y:S07]  /*0160*/  @!P6 LDG.E.64 R8, desc[UR4][R14.64] ;  /* 0x000000040e08e981 */ /* 0x00016e000c1e1b00 */
[----:B------:R-:W-:Y:S01]  /*0170*/  @!P4 IMAD.IADD R33, R23, 0x1, R20 ;  /* 0x000000011721c824 */ /* 0x000fe200078e0214 */
[----:B------:R-:W2:Y:S01]  /*0180*/  @!P4 LDC.64 R16, c[0x0][0x390] ;  /* 0x0000e400ff10cb82 */ /* 0x000ea20000000a00 */
[----:B------:R-:W-:-:S05]  /*0190*/  @!P4 VIADD R20, R20, 0x80 ;  /* 0x000000801414c836 */ /* 0x000fca0000000000 */
[----:B------:R-:W-:-:S13]  /*01a0*/  ISETP.GE.U32.AND P3, PT, R20, R21, PT ;  /* 0x000000151400720c */ /* 0x000fda0003f66070 */
[----:B------:R-:W-:Y:S01]  /*01b0*/  @!P3 IMAD.IADD R25, R23, 0x1, R20 ;  /* 0x000000011719b824 */ /* 0x000fe200078e0214 */
[----:B------:R-:W3:Y:S01]  /*01c0*/  @!P3 LDC.64 R12, c[0x0][0x390] ;  /* 0x0000e400ff0cbb82 */ /* 0x000ee20000000a00 */
[----:B------:R-:W-:-:S05]  /*01d0*/  @!P3 VIADD R20, R20, 0x80 ;  /* 0x000000801414b836 */ /* 0x000fca0000000000 */
[----:B------:R-:W-:-:S13]  /*01e0*/  ISETP.GE.U32.AND P2, PT, R20, R21, PT ;  /* 0x000000151400720c */ /* 0x000fda0003f46070 */
[----:B------:R-:W-:Y:S01]  /*01f0*/  @!P2 IMAD.IADD R27, R23, 0x1, R20 ;  /* 0x00000001171ba824 */ /* 0x000fe200078e0214 */
[----:B------:R-:W4:Y:S01]  /*0200*/  @!P2 LDC.64 R10, c[0x0][0x390] ;  /* 0x0000e400ff0aab82 */ /* 0x000f220000000a00 */
        /* <DEDUP_REMOVED lines=10> */
[----:B------:R-:W4:Y:S01]  /*02b0*/  @!P6 LDC.64 R2, c[0x0][0x390] ;  /* 0x0000e400ff02eb82 */ /* 0x000f220000000a00 */
[----:B-1----:R-:W-:Y:S01]  /*02c0*/  @!P5 IMAD.WIDE.U32 R28, R19, 0x8, R28 ;  /* 0x00000008131cd825 */ /* 0x002fe200078e001c */
[----:B------:R-:W-:-:S03]  /*02d0*/  CS2R R18, SRZ ;  /* 0x0000000000127805 */ /* 0x000fc6000001ff00 */
[----:B0-----:R-:W-:Y:S02]  /*02e0*/  @!P6 IMAD.IADD R15, R23, 0x1, R20 ;  /* 0x00000001170fe824 */ /* 0x001fe400078e0214 */
[----:B--2---:R-:W-:Y:S01]  /*02f0*/  @!P4 IMAD.WIDE.U32 R32, R33, 0x8, R16 ;  /* 0x000000082120c825 */ /* 0x004fe200078e0010 */
[----:B------:R0:W5:Y:S01]  /*0300*/  @!P5 LDG.E.64 R18, desc[UR4][R28.64] ;  /* 0x000000041c12d981 */ /* 0x000162000c1e1b00 */
[----:B------:R-:W-:Y:S02]  /*0310*/  CS2R R16, SRZ ;  /* 0x0000000000107805 */ /* 0x000fe4000001ff00 */
[----:B---3--:R-:W-:Y:S01]  /*0320*/  @!P3 IMAD.WIDE.U32 R12, R25, 0x8, R12 ;  /* 0x00000008190cb825 */ /* 0x008fe200078e000c */
[----:B------:R-:W-:-:S03]  /*0330*/  CS2R R24, SRZ ;  /* 0x0000000000187805 */ /* 0x000fc6000001ff00 */
[----:B----4-:R-:W-:Y:S01]  /*0340*/  @!P2 IMAD.WIDE.U32 R10, R27, 0x8, R10 ;  /* 0x000000081b0aa825 */ /* 0x010fe200078e000a */
[----:B------:R-:W-:Y:S01]  /*0350*/  CS2R R26, SRZ ;  /* 0x00000000001a7805 */ /* 0x000fe2000001ff00 */
[----:B------:R1:W5:Y:S01]  /*0360*/  @!P4 LDG.E.64 R16, desc[UR4][R32.64] ;  /* 0x000000042010c981 */ /* 0x000362000c1e1b00 */
[----:B0-----:R-:W-:Y:S01]  /*0370*/  CS2R R28, SRZ ;  /* 0x00000000001c7805 */ /* 0x001fe2000001ff00 */
[----:B------:R-:W-:Y:S01]  /*0380*/  @!P1 IMAD.WIDE.U32 R6, R31, 0x8, R6 ;  /* 0x000000081f069825 */ /* 0x000fe200078e0006 */
[----:B------:R-:W-:Y:S01]  /*0390*/  CS2R R30, SRZ ;  /* 0x00000000001e7805 */ /* 0x000fe2000001ff00 */
[----:B------:R1:W5:Y:S02]  /*03a0*/  @!P3 LDG.E.64 R24, desc[UR4][R12.64] ;  /* 0x000000040c18b981 */ /* 0x000364000c1e1b00 */
[----:B------:R-:W-:Y:S02]  /*03b0*/  @!P6 IMAD.WIDE.U32 R2, R15, 0x8, R2 ;  /* 0x000000080f02e825 */ /* 0x000fe400078e0002 */
[----:B------:R1:W5:Y:S04]  /*03c0*/  @!P2 LDG.E.64 R26, desc[UR4][R10.64] ;  /* 0x000000040a1aa981 */ /* 0x000368000c1e1b00 */
[----:B------:R1:W5:Y:S04]  /*03d0*/  @!P1 LDG.E.64 R30, desc[UR4][R6.64] ;  /* 0x00000004061e9981 */ /* 0x000368000c1e1b00 */
[----:B------:R1:W5:Y:S01]  /*03e0*/  @!P6 LDG.E.64 R28, desc[UR4][R2.64] ;  /* 0x00000004021ce981 */ /* 0x000362000c1e1b00 */
[----:B------:R-:W-:Y:S01]  /*03f0*/  CS2R R40, SRZ ;  /* 0x0000000000287805 */ /* 0x000fe2000001ff00 */
[----:B------:R-:W-:-:S05]  /*0400*/  @!P0 IMAD.WIDE.U32 R4, R35, 0x8, R4 ;  /* 0x0000000823048825 */ /* 0x000fca00078e0004 */
[----:B------:R1:W5:Y:S01]  /*0410*/  @!P0 LDG.E.64 R40, desc[UR4][R4.64] ;  /* 0x0000000404288981 */ /* 0x000362000c1e1b00 */
[----:B------:R-:W-:Y:S01]  /*0420*/  ISETP.GE.U32.AND P0, PT, R0, R21, PT ;  /* 0x000000150000720c */ /* 0x000fe20003f06070 */
[----:B------:R-:W-:-:S12]  /*0430*/  BSSY.RECONVERGENT B2, `(.L_x_2419) ;  /* 0x000003b000027945 */ /* 0x000fd80003800200 */
[----:B-1----:R-:W-:Y:S05]  /*0440*/  @P0 BRA `(.L_x_2420) ;  /* 0x0000000000e40947 */ /* 0x002fea0003800000 */
        /* <DEDUP_REMOVED lines=10> */
[----:B------:R-:W-:-:S08]  /*04f0*/  UMOV UR7, 0x3ff921fb ;  /* 0x3ff921fb00077882 */ /* 0x000fd00000000000 */
        /* <DEDUP_REMOVED lines=12> */
[----:B------:R-:W-:Y:S05]  /*05c0*/  CALL.REL.NOINC `($_ZN2at6native29vectorized_elementwise_kernelILi2EZZZNS0_15sin_kernel_cudaERNS_18TensorIteratorBaseEENKUlvE0_clEvENKUlvE_clEvEUldE_St5arrayIPcLm2EEEEviT0_T1_$__internal_trig_reduction_slowpathd) ;  /* 0x00000040002c7944 */ /* 0x000fea0003c00000 */
[----:B------:R-:W-:Y:S02]  /*05d0*/  IMAD.MOV.U32 R2, RZ, RZ, R9 ;  /* 0x000000ffff027224 */ /* 0x000fe400078e0009 */
[----:B------:R-:W-:Y:S02]  /*05e0*/  IMAD.MOV.U32 R32, RZ, RZ, R10 ;  /* 0x000000ffff207224 */ /* 0x000fe400078e000a */
[----:B------:R-:W-:-:S07]  /*05f0*/  IMAD.MOV.U32 R33, RZ, RZ, R11 ;  /* 0x000000ffff217224 */ /* 0x000fce00078e000b */
.L_x_2422:
[----:B------:R-:W-:Y:S05]  /*0600*/  BSYNC.RECONVERGENT B3 ;  /* 0x0000000000037941 */ /* 0x000fea0003800200 */
.L_x_2421:
        /* <DEDUP_REMOVED lines=29> */
.L_x_2420:
[----:B------:R-:W-:Y:S05]  /*07e0*/  BSYNC.RECONVERGENT B2 ;  /* 0x0000000000027941 */ /* 0x000fea0003800200 */
.L_x_2419:
[----:B------:R-:W-:Y:S01]  /*07f0*/  VIADD R4, R0, 0x80 ;  /* 0x0000008000047836 */ /* 0x000fe20000000000 */
[----:B------:R-:W-:Y:S04]  /*0800*/  BSSY.RECONVERGENT B2, `(.L_x_2423) ;  /* 0x000003e000027945 */ /* 0x000fe80003800200 */
[----:B------:R-:W-:-:S13]  /*0810*/  ISETP.GE.U32.AND P0, PT, R4, R21, PT ;  /* 0x000000150400720c */ /* 0x000fda0003f06070 */
        /* <DEDUP_REMOVED lines=23> */
[----:B------:R-:W-:Y:S05]  /*0990*/  CALL.REL.NOINC `($_ZN2at6native29vectorized_elementwise_kernelILi2EZZZNS0_15sin_kernel_cudaERNS_18TensorIteratorBaseEENKUlvE0_clEvENKUlvE_clEvEUldE_St5arrayIPcLm2EEEEviT0_T1_$__internal_trig_reduction_slowpathd) ;  /* 0x0000003c00387944 */ /* 0x000fea0003c00000 */
[----:B------:R-:W-:Y:S02]  /*09a0*/  IMAD.MOV.U32 R20, RZ, RZ, R9 ;  /* 0x000000ffff147224 */ /* 0x000fe400078e0009 */
[----:B------:R-:W-:Y:S02]  /*09b0*/  IMAD.MOV.U32 R32, RZ, RZ, R10 ;  /* 0x000000ffff207224 */ /* 0x000fe400078e000a */
[----:B------:R-:W-:Y:S01]  /*09c0*/  IMAD.MOV.U32 R33, RZ, RZ, R11 ;  /* 0x000000ffff217224 */ /* 0x000fe200078e000b */
[----:B------:R-:W-:Y:S06]  /*09d0*/  BRA `(.L_x_2427) ;  /* 0x0000000000087947 */ /* 0x000fec0003800000 */
.L_x_2426:
[----:B------:R-:W-:Y:S01]  /*09e0*/  DMUL R32, RZ, R18 ;  /* 0x00000012ff207228 */ /* 0x000fe20000000000 */
[----:B------:R-:W-:-:S10]  /*09f0*/  IMAD.MOV.U32 R20, RZ, RZ, RZ ;  /* 0x000000ffff147224 */ /* 0x000fd400078e00ff */
.L_x_2427:
[----:B------:R-:W-:Y:S05]  /*0a00*/  BSYNC.RECONVERGENT B3 ;  /* 0x0000000000037941 */ /* 0x000fea0003800200 */
.L_x_2425:
        /* <DEDUP_REMOVED lines=29> */
.L_x_2424:
[----:B------:R-:W-:Y:S05]  /*0be0*/  BSYNC.RECONVERGENT B2 ;  /* 0x0000000000027941 */ /* 0x000fea0003800200 */
.L_x_2423:
        /* <DEDUP_REMOVED lines=31> */
.L_x_2431:
[----:B------:R-:W-:Y:S01]  /*0de0*/  DMUL R6, RZ, R16 ;  /* 0x00000010ff067228 */ /* 0x000fe20000000000 */
[----:B------:R-:W-:-:S10]  /*0df0*/  IMAD.MOV.U32 R20, RZ, RZ, RZ ;  /* 0x000000ffff147224 */ /* 0x000fd400078e00ff */
.L_x_2432:
[----:B------:R-:W-:Y:S05]  /*0e00*/  BSYNC.RECONVERGENT B3 ;  /* 0x0000000000037941 */ /* 0x000fea0003800200 */
.L_x_2430:
        /* <DEDUP_REMOVED lines=29> */
.L_x_2429:
[----:B------:R-:W-:Y:S05]  /*0fe0*/  BSYNC.RECONVERGENT B2 ;  /* 0x0000000000027941 */ /* 0x000fea0003800200 */
.L_x_2428:
[----:B-----5:R-:W-:Y:S01]  /*0ff0*/  VIADD R8, R0, 0x180 ;  /* 0x0000018000087836 */ /* 0x020fe20000000000 */
[----:B------:R-:W-:Y:S04]  /*1000*/  BSSY.RECONVERGENT B2, `(.L_x_2433) ;  /* 0x000003e000027945 */ /* 0x000fe80003800200 */
[----:B------:R-:W-:-:S13]  /*1010*/  ISETP.GE.U32.AND P0, PT, R8, R21, PT ;  /* 0x000000150800720c */ /* 0x000fda0003f06070 */
        /* <DEDUP_REMOVED lines=28> */
.L_x_2436:
[----:B------:R-:W-:Y:S01]  /*11e0*/  DMUL R32, RZ, R24 ;  /* 0x00000018ff207228 */ /* 0x000fe20000000000 */
[----:B------:R-:W-:-:S10]  /*11f0*/  IMAD.MOV.U32 R20, RZ, RZ, RZ ;  /* 0x000000ffff147224 */ /* 0x000fd400078e00ff */
.L_x_2437:
[----:B------:R-:W-:Y:S05]  /*1200*/  BSYNC.RECONVERGENT B3 ;  /* 0x0000000000037941 */ /* 0x000fea0003800200 */
.L_x_2435:
        /* <DEDUP_REMOVED lines=29> */
.L_x_2434:
[----:B------:R-:W-:Y:S05]  /*13e0*/  BSYNC.RECONVERGENT B2 ;  /* 0x0000000000027941 */ /* 0x000fea0003800200 */
.L_x_2433:
[----:B------:R-:W-:Y:S01]  /*13f0*/  VIADD R8, R0, 0x200 ;  /* 0x0000020000087836 */ /* 0x000fe20000000000 */
        /* <DEDUP_REMOVED lines=30> */
.L_x_2441:
[----:B------:R-:W-:Y:S01]  /*15e0*/  DMUL R32, RZ, R26 ;  /* 0x0000001aff207228 */ /* 0x000fe20000000000 */
[----:B------:R-:W-:-:S10]  /*15f0*/  IMAD.MOV.U32 R20, RZ, RZ, RZ ;  /* 0x000000ffff147224 */ /* 0x000fd400078e00ff */
.L_x_2442:
[----:B------:R-:W-:Y:S05]  /*1600*/  BSYNC.RECONVERGENT B3 ;  /* 0x0000000000037941 */ /* 0x000fea0003800200 */
.L_x_2440:
        /* <DEDUP_REMOVED lines=29> */
.L_x_2439:
[----:B------:R-:W-:Y:S05]  /*17e0*/  BSYNC.RECONVERGENT B2 ;  /* 0x0000000000027941 */ /* 0x000fea0003800200 */
.L_x_2438:
        /* <DEDUP_REMOVED lines=31> */
.L_x_2446:
[----:B------:R-:W-:Y:S01]  /*19e0*/  DMUL R32, RZ, R30 ;  /* 0x0000001eff207228 */ /* 0x000fe20000000000 */
[----:B------:R-:W-:-:S10]  /*19f0*/  IMAD.MOV.U32 R20, RZ, RZ, RZ ;  /* 0x000000ffff147224 */ /* 0x000fd400078e00ff */
.L_x_2447:
[----:B------:R-:W-:Y:S05]  /*1a00*/  BSYNC.RECONVERGENT B3 ;  /* 0x0000000000037941 */ /* 0x000fea0003800200 */
.L_x_2445:
        /* <DEDUP_REMOVED lines=29> */
.L_x_2444:
[----:B------:R-:W-:Y:S05]  /*1be0*/  BSYNC.RECONVERGENT B2 ;  /* 0x0000000000027941 */ /* 0x000fea0003800200 */
.L_x_2443:
        /* <DEDUP_REMOVED lines=31> */
.L_x_2451:
[----:B------:R-:W-:Y:S01]  /*1de0*/  DMUL R32, RZ, R40 ;  /* 0x00000028ff207228 */ /* 0x000fe20000000000 */
[----:B------:R-:W-:-:S10]  /*1df0*/  IMAD.MOV.U32 R20, RZ, RZ, RZ ;  /* 0x000000ffff147224 */ /* 0x000fd400078e00ff */
.L_x_2452:
[----:B------:R-:W-:Y:S05]  /*1e00*/  BSYNC.RECONVERGENT B3 ;  /* 0x0000000000037941 */ /* 0x000fea0003800200 */
.L_x_2450:
        /* <DEDUP_REMOVED lines=29> */
.L_x_2449:
[----:B------:R-:W-:Y:S05]  /*1fe0*/  BSYNC.RECONVERGENT B2 ;  /* 0x0000000000027941 */ /* 0x000fea0003800200 */
.L_x_2448:
        /* <DEDUP_REMOVED lines=31> */
.L_x_2456:
[----:B------:R-:W-:Y:S01]  /*21e0*/  DMUL R32, RZ, R28 ;  /* 0x0000001cff207228 */ /* 0x000fe20000000000 */
[----:B------:R-:W-:-:S10]  /*21f0*/  IMAD.MOV.U32 R20, RZ, RZ, RZ ;  /* 0x000000ffff147224 */ /* 0x000fd400078e00ff */
.L_x_2457:
[----:B------:R-:W-:Y:S05]  /*2200*/  BSYNC.RECONVERGENT B3 ;  /* 0x0000000000037941 */ /* 0x000fea0003800200 */
.L_x_2455:
        /* <DEDUP_REMOVED lines=29> */
.L_x_2454:
[----:B------:R-:W-:Y:S05]  /*23e0*/  BSYNC.RECONVERGENT B2 ;  /* 0x0000000000027941 */ /* 0x000fea0003800200 */
.L_x_2453:
[----:B------:R-:W-:Y:S01]  /*23f0*/  ISETP.GE.U32.AND P0, PT, R0, R21, PT ;  /* 0x000000150000720c */ /* 0x000fe20003f06070 */
[----:B------:R-:W-:Y:S04]  /*2400*/  BSSY.RECONVERGENT B0, `(.L_x_2458) ;  /* 0x0000033000007945 */ /* 0x000fe80003800200 */
[----:B------:R-:W-:Y:S08]  /*2410*/  BSSY.RELIABLE B1, `(.L_x_2459) ;  /* 0x000002b000017945 */ /* 0x000ff00003800100 */
[----:B------:R-:W-:Y:S05]  /*2420*/  @P0 BRA `(.L_x_2460) ;  /* 0x0000000000300947 */ /* 0x000fea0003800000 */
[----:B------:R-:W0:Y:S01]  /*2430*/  LDC.64 R10, c[0x0][0x388] ;  /* 0x0000e200ff0a7b82 */ /* 0x000e220000000a00 */
[----:B------:R-:W-:Y:S02]  /*2440*/  IMAD.IADD R13, R23, 0x1, R0 ;  /* 0x00000001170d7824 */ /* 0x000fe400078e0200 */
[----:B------:R-:W-:-:S05]  /*2450*/  VIADD R0, R0, 0x80 ;  /* 0x0000008000007836 */ /* 0x000fca0000000000 */
[----:B------:R-:W-:Y:S01]  /*2460*/  ISETP.GE.U32.AND P0, PT, R0, R21, PT ;  /* 0x000000150000720c */ /* 0x000fe20003f06070 */
[----:B0-----:R-:W-:-:S05]  /*2470*/  IMAD.WIDE.U32 R10, R13, 0x8, R10 ;  /* 0x000000080d0a7825 */ /* 0x001fca00078e000a */
[----:B------:R0:W-:Y:S07]  /*2480*/  STG.E.64 desc[UR4][R10.64], R2 ;  /* 0x000000020a007986 */ /* 0x0001ee000c101b04 */
[----:B------:R-:W-:Y:S05]  /*2490*/  @P0 BRA `(.L_x_2461) ;  /* 0x0000000000300947 */ /* 0x000fea0003800000 */
[----:B0-----:R-:W0:Y:S01]  /*24a0*/  LDC.64 R2, c[0x0][0x388] ;  /* 0x0000e200ff027b82 */ /* 0x001e220000000a00 */
[----:B------:R-:W-:Y:S02]  /*24b0*/  IMAD.IADD R11, R23, 0x1, R0 ;  /* 0x00000001170b7824 */ /* 0x000fe400078e0200 */
[----:B------:R-:W-:Y:S02]  /*24c0*/  VIADD R0, R0, 0x80 ;  /* 0x0000008000007836 */ /* 0x000fe40000000000 */
[----:B0-----:R-:W-:-:S05]  /*24d0*/  IMAD.WIDE.U32 R2, R11, 0x8, R2 ;  /* 0x000000080b027825 */ /* 0x001fca00078e0002 */
[----:B------:R0:W-:Y:S02]  /*24e0*/  STG.E.64 desc[UR4][R2.64], R4 ;  /* 0x0000000402007986 */ /* 0x0001e4000c101b04 */
.L_x_2460:
[----:B------:R-:W-:-:S13]  /*24f0*/  ISETP.GE.U32.AND P0, PT, R0, R21, PT ;  /* 0x000000150000720c */ /* 0x000fda0003f06070 */
[----:B------:R-:W-:Y:S05]  /*2500*/  @P0 BRA `(.L_x_2462) ;  /* 0x0000000000300947 */ /* 0x000fea0003800000 */
[----:B0-----:R-:W0:Y:S01]  /*2510*/  LDC.64 R2, c[0x0][0x388] ;  /* 0x0000e200ff027b82 */ /* 0x001e220000000a00 */
[----:B------:R-:W-:Y:S02]  /*2520*/  IMAD.IADD R5, R23, 0x1, R0 ;  /* 0x0000000117057824 */ /* 0x000fe400078e0200 */
[----:B------:R-:W-:Y:S02]  /*2530*/  VIADD R0, R0, 0x80 ;  /* 0x0000008000007836 */ /* 0x000fe40000000000 */
[----:B0-----:R-:W-:-:S05]  /*2540*/  IMAD.WIDE.U32 R2, R5, 0x8, R2 ;  /* 0x0000000805027825 */ /* 0x001fca00078e0002 */
[----:B------:R1:W-:Y:S02]  /*2550*/  STG.E.64 desc[UR4][R2.64], R6 ;  /* 0x0000000602007986 */ /* 0x0003e4000c101b04 */
.L_x_2461:
[----:B------:R-:W-:-:S13]  /*2560*/  ISETP.GE.U32.AND P0, PT, R0, R21, PT ;  /* 0x000000150000720c */ /* 0x000fda0003f06070 */
[----:B------:R-:W-:Y:S05]  /*2570*/  @P0 BRA `(.L_x_2463) ;  /* 0x0000000000300947 */ /* 0x000fea0003800000 */
[----:B01----:R-:W0:Y:S01]  /*2580*/  LDC.64 R2, c[0x0][0x388] ;  /* 0x0000e200ff027b82 */ /* 0x003e220000000a00 */
[----:B------:R-:W-:Y:S02]  /*2590*/  IMAD.IADD R5, R23, 0x1, R0 ;  /* 0x0000000117057824 */ /* 0x000fe400078e0200 */
[----:B------:R-:W-:Y:S02]  /*25a0*/  VIADD R0, R0, 0x80 ;  /* 0x0000008000007836 */ /* 0x000fe40000000000 */
[----:B0-----:R-:W-:-:S05]  /*25b0*/  IMAD.WIDE.U32 R2, R5, 0x8, R2 ;  /* 0x0000000805027825 */ /* 0x001fca00078e0002 */
[----:B------:R1:W-:Y:S02]  /*25c0*/  STG.E.64 desc[UR4][R2.64], R24 ;  /* 0x0000001802007986 */ /* 0x0003e4000c101b04 */
.L_x_2462:
[----:B------:R-:W-:-:S13]  /*25d0*/  ISETP.GE.U32.AND P0, PT, R0, R21, PT ;  /* 0x000000150000720c */ /* 0x000fda0003f06070 */
[----:B------:R-:W-:Y:S05]  /*25e0*/  @P0 BRA `(.L_x_2464) ;  /* 0x0000000000340947 */ /* 0x000fea0003800000 */
[----:B01----:R-:W0:Y:S01]  /*25f0*/  LDC.64 R2, c[0x0][0x388] ;  /* 0x0000e200ff027b82 */ /* 0x003e220000000a00 */
[----:B------:R-:W-:Y:S02]  /*2600*/  IMAD.IADD R5, R23, 0x1, R0 ;  /* 0x0000000117057824 */ /* 0x000fe400078e0200 */
[----:B------:R-:W-:Y:S02]  /*2610*/  VIADD R0, R0, 0x80 ;  /* 0x0000008000007836 */ /* 0x000fe40000000000 */
[----:B0-----:R-:W-:-:S05]  /*2620*/  IMAD.WIDE.U32 R2, R5, 0x8, R2 ;  /* 0x0000000805027825 */ /* 0x001fca00078e0002 */
[----:B------:R2:W-:Y:S02]  /*2630*/  STG.E.64 desc[UR4][R2.64], R26 ;  /* 0x0000001a02007986 */ /* 0x0005e4000c101b04 */
.L_x_2463:
[----:B------:R-:W-:-:S13]  /*2640*/  ISETP.GE.U32.AND P0, PT, R0, R21, PT ;  /* 0x000000150000720c */ /* 0x000fda0003f06070 */
[----:B------:R-:W-:Y:S05]  /*2650*/  @P0 BREAK.RELIABLE B1 ;  /* 0x0000000000010942 */ /* 0x000fea0003800100 */
[----:B------:R-:W-:Y:S05]  /*2660*/  @P0 BRA `(.L_x_2465) ;  /* 0x0000000000300947 */ /* 0x000fea0003800000 */
[----:B012---:R-:W0:Y:S01]  /*2670*/  LDC.64 R2, c[0x0][0x388] ;  /* 0x0000e200ff027b82 */ /* 0x007e220000000a00 */
[----:B------:R-:W-:Y:S02]  /*2680*/  IMAD.IADD R5, R23, 0x1, R0 ;  /* 0x0000000117057824 */ /* 0x000fe400078e0200 */
[----:B------:R-:W-:Y:S02]  /*2690*/  VIADD R0, R0, 0x80 ;  /* 0x0000008000007836 */ /* 0x000fe40000000000 */
[----:B0-----:R-:W-:-:S05]  /*26a0*/  IMAD.WIDE.U32 R2, R5, 0x8, R2 ;  /* 0x0000000805027825 */ /* 0x001fca00078e0002 */
[----:B------:R2:W-:Y:S02]  /*26b0*/  STG.E.64 desc[UR4][R2.64], R30 ;  /* 0x0000001e02007986 */ /* 0x0005e4000c101b04 */
.L_x_2464:
[----:B------:R-:W-:Y:S05]  /*26c0*/  BSYNC.RELIABLE B1 ;  /* 0x0000000000017941 */ /* 0x000fea0003800100 */
.L_x_2459:
[----:B------:R-:W-:-:S13]  /*26d0*/  ISETP.GE.U32.AND P0, PT, R0, R21, PT ;  /* 0x000000150000720c */ /* 0x000fda0003f06070 */
[----:B012---:R-:W0:Y:S01]  /*26e0*/  @!P0 LDC.64 R2, c[0x0][0x388] ;  /* 0x0000e200ff028b82 */ /* 0x007e220000000a00 */
[----:B------:R-:W-:Y:S02]  /*26f0*/  @!P0 IMAD.IADD R5, R23, 0x1, R0 ;  /* 0x0000000117058824 */ /* 0x000fe400078e0200 */
[----:B------:R-:W-:Y:S02]  /*2700*/  @!P0 VIADD R0, R0, 0x80 ;  /* 0x0000008000008836 */ /* 0x000fe40000000000 */
[----:B0-----:R-:W-:-:S05]  /*2710*/  @!P0 IMAD.WIDE.U32 R2, R5, 0x8, R2 ;  /* 0x0000000805028825 */ /* 0x001fca00078e0002 */
[----:B------:R3:W-:Y:S02]  /*2720*/  @!P0 STG.E.64 desc[UR4][R2.64], R40 ;  /* 0x0000002802008986 */ /* 0x0007e4000c101b04 */
.L_x_2465:
[----:B------:R-:W-:Y:S05]  /*2730*/  BSYNC.RECONVERGENT B0 ;  /* 0x0000000000007941 */ /* 0x000fea0003800200 */
.L_x_2458:
[----:B------:R-:W-:Y:S05]  /*2740*/  WARPSYNC.ALL ;  /* 0x0000000000007948 */ /* 0x000fea0003800000 */
[----:B------:R-:W-:-:S13]  /*2750*/  ISETP.GE.U32.AND P0, PT, R0, R21, PT ;  /* 0x000000150000720c */ /* 0x000fda0003f06070 */
[----:B------:R-:W-:Y:S05]  /*2760*/  @P0 EXIT ;  /* 0x000000000000094d */ /* 0x000fea0003800000 */
[----:B0123--:R-:W0:Y:S01]  /*2770*/  LDC.64 R2, c[0x0][0x388] ;  /* 0x0000e200ff027b82 */ /* 0x00fe220000000a00 */
[----:B------:R-:W-:-:S04]  /*2780*/  IMAD.IADD R23, R23, 0x1, R0 ;  /* 0x0000000117177824 */ /* 0x000fc800078e0200 */
[----:B0-----:R-:W-:-:S05]  /*2790*/  IMAD.WIDE.U32 R2, R23, 0x8, R2 ;  /* 0x0000000817027825 */ /* 0x001fca00078e0002 */
[----:B------:R-:W-:Y:S01]  /*27a0*/  STG.E.64 desc[UR4][R2.64], R8 ;  /* 0x0000000802007986 */ /* 0x000fe2000c101b04 */
[----:B------:R-:W-:Y:S05]  /*27b0*/  EXIT ;  /* 0x000000000000794d */ /* 0x000fea0003800000 */
.L_x_2418:
[----:B------:R-:W0:Y:S01]  /*27c0*/  S2R R9, SR_TID.X ;  /* 0x0000000000097919 */ /* 0x000e220000002100 */
[----:B------:R-:W1:Y:S02]  /*27d0*/  LDC.64 R2, c[0x0][0x390] ;  /* 0x0000e400ff027b82 */ /* 0x000e640000000a00 */
[----:B-1----:R-:W-:-:S04]  /*27e0*/  IMAD.WIDE.U32 R2, R23, 0x8, R2 ;  /* 0x0000000817027825 */ /* 0x002fc800078e0002 */
[----:B0-----:R-:W-:-:S05]  /*27f0*/  IMAD.WIDE.U32 R8, R9, 0x10, R2 ;  /* 0x0000001009087825 */ /* 0x001fca00078e0002 */
[----:B------:R-:W2:Y:S04]  /*2800*/  LDG.E.128 R24, desc[UR4][R8.64] ;  /* 0x0000000408187981 */ /* 0x000ea8000c1e1d00 */
[----:B------:R0:W5:Y:S04]  /*2810*/  LDG.E.128 R4, desc[UR4][R8.64+0x800] ;  /* 0x0008000408047981 */ /* 0x000168000c1e1d00 */
[----:B------:R0:W5:Y:S04]  /*2820*/  LDG.E.128 R12, desc[UR4][R8.64+0x1000] ;  /* 0x00100004080c7981 */ /* 0x000168000c1e1d00 */
[----:B------:R0:W5:Y:S01]  /*2830*/  LDG.E.128 R16, desc[UR4][R8.64+0x1800] ;  /* 0x0018000408107981 */ /* 0x000162000c1e1d00 */
[----:B------:R-:W-:Y:S01]  /*2840*/  BSSY.RECONVERGENT B2, `(.L_x_2466) ;  /* 0x000001c000027945 */ /* 0x000fe20003800200 */
[----:B--2---:R-:W-:-:S14]  /*2850*/  DSETP.NEU.AND P0, PT, |R24|, +INF , PT ;  /* 0x7ff000001800742a */ /* 0x004fdc0003f0d200 */
[----:B------:R-:W-:Y:S01]  /*2860*/  @!P0 DMUL R2, RZ, R24 ;  /* 0x00000018ff028228 */ /* 0x000fe20000000000 */
[----:B------:R-:W-:Y:S01]  /*2870*/  @!P0 IMAD.MOV.U32 R0, RZ, RZ, RZ ;  /* 0x000000ffff008224 */ /* 0x000fe200078e00ff */
[----:B0-----:R-:W-:Y:S09]  /*2880*/  @!P0 BRA `(.L_x_2467) ;  /* 0x00000000005c8947 */ /* 0x001ff20003800000 */
        /* <DEDUP_REMOVED lines=19> */
[----:B-----5:R-:W-:Y:S05]  /*29c0*/  CALL.REL.NOINC `($_ZN2at6native29vectorized_elementwise_kernelILi2EZZZNS0_15sin_kernel_cudaERNS_18TensorIteratorBaseEENKUlvE0_clEvENKUlvE_clEvEUldE_St5arrayIPcLm2EEEEviT0_T1_$__internal_trig_reduction_slowpathd) ;  /* 0x0000001c002c7944 */ /* 0x020fea0003c00000 */
[----:B------:R-:W-:Y:S02]  /*29d0*/  IMAD.MOV.U32 R0, RZ, RZ, R9 ;  /* 0x000000ffff007224 */ /* 0x000fe400078e0009 */
[----:B------:R-:W-:Y:S02]  /*29e0*/  IMAD.MOV.U32 R2, RZ, RZ, R10 ;  /* 0x000000ffff027224 */ /* 0x000fe400078e000a */
[----:B------:R-:W-:-:S07]  /*29f0*/  IMAD.MOV.U32 R3, RZ, RZ, R11 ;  /* 0x000000ffff037224 */ /* 0x000fce00078e000b */
.L_x_2467:
[----:B------:R-:W-:Y:S05]  /*2a00*/  BSYNC.RECONVERGENT B2 ;  /* 0x0000000000027941 */ /* 0x000fea0003800200 */
.L_x_2466:
        /* <DEDUP_REMOVED lines=10> */
[----:B------:R-:W-:Y:S01]  /*2ab0*/  DSETP.NEU.AND P1, PT, |R26|, +INF , PT ;  /* 0x7ff000001a00742a */ /* 0x000fe20003f2d200 */
[----:B------:R-:W-:Y:S01]  /*2ac0*/  IMAD.MOV.U32 R22, RZ, RZ, 0x3da8ff83 ;  /* 0x3da8ff83ff167424 */ /* 0x000fe200078e00ff */
[----:B------:R-:W-:Y:S01]  /*2ad0*/  ISETP.NE.U32.AND P0, PT, R20, 0x1, PT ;  /* 0x000000011400780c */ /* 0x000fe20003f05070 */
[----:B------:R-:W-:Y:S01]  /*2ae0*/  DMUL R20, R2, R2 ;  /* 0x0000000202147228 */ /* 0x000fe20000000000 */
[----:B------:R-:W-:Y:S02]  /*2af0*/  BSSY.RECONVERGENT B2, `(.L_x_2468) ;  /* 0x000002c000027945 */ /* 0x000fe40003800200 */
[----:B------:R-:W-:-:S02]  /*2b00*/  FSEL R36, R36, -8.06006814911005101289e+34, !P0 ;  /* 0xf9785eba24247808 */ /* 0x000fc40004000000 */
        /* <DEDUP_REMOVED lines=15> */
[----:B------:R-:W-:Y:S06]  /*2c00*/  @!P1 BRA `(.L_x_2469) ;  /* 0x0000000000609947 */ /* 0x000fec0003800000 */
        /* <DEDUP_REMOVED lines=22> */
[----:B------:R-:W-:Y:S01]  /*2d70*/  IMAD.MOV.U32 R21, RZ, RZ, R11 ;  /* 0x000000ffff157224 */ /* 0x000fe200078e000b */
[----:B------:R-:W-:Y:S06]  /*2d80*/  BRA `(.L_x_2470) ;  /* 0x0000000000087947 */ /* 0x000fec0003800000 */
.L_x_2469:
[----:B------:R-:W-:Y:S01]  /*2d90*/  DMUL R20, RZ, R26 ;  /* 0x0000001aff147228 */ /* 0x000fe20000000000 */
[----:B------:R-:W-:-:S10]  /*2da0*/  IMAD.MOV.U32 R2, RZ, RZ, RZ ;  /* 0x000000ffff027224 */ /* 0x000fd400078e00ff */
.L_x_2470:
[----:B------:R-:W-:Y:S05]  /*2db0*/  BSYNC.RECONVERGENT B2 ;  /* 0x0000000000027941 */ /* 0x000fea0003800200 */
.L_x_2468:
        /* <DEDUP_REMOVED lines=10> */
[----:B------:R-:W-:Y:S01]  /*2e60*/  DMUL R32, R20, R20 ;  /* 0x0000001414207228 */ /* 0x000fe20000000000 */
[----:B------:R-:W-:Y:S01]  /*2e70*/  BSSY.RECONVERGENT B2, `(.L_x_2471) ;  /* 0x000002f000027945 */ /* 0x000fe20003800200 */
[----:B------:R-:W-:Y:S01]  /*2e80*/  ISETP.NE.U32.AND P0, PT, R22, 0x1, PT ;  /* 0x000000011600780c */ /* 0x000fe20003f05070 */
[----:B------:R-:W-:Y:S01]  /*2e90*/  IMAD.MOV.U32 R22, RZ, RZ, 0x3da8ff83 ;  /* 0x3da8ff83ff167424 */ /* 0x000fe200078e00ff */
[----:B-----5:R-:W-:-:S02]  /*2ea0*/  DSETP.NEU.AND P1, PT, |R4|, +INF , PT ;  /* 0x7ff000000400742a */ /* 0x020fc40003f2d200 */
        /* <DEDUP_REMOVED lines=41> */
.L_x_2472:
[----:B------:R-:W-:Y:S01]  /*3140*/  DMUL R32, RZ, R4 ;  /* 0x00000004ff207228 */ /* 0x000fe20000000000 */
[----:B------:R-:W-:-:S10]  /*3150*/  IMAD.MOV.U32 R20, RZ, RZ, RZ ;  /* 0x000000ffff147224 */ /* 0x000fd400078e00ff */
.L_x_2473:
[----:B------:R-:W-:Y:S05]  /*3160*/  BSYNC.RECONVERGENT B2 ;  /* 0x0000000000027941 */ /* 0x000fea0003800200 */
.L_x_2471:
        /* <DEDUP_REMOVED lines=56> */
.L_x_2475:
[----:B------:R-:W-:Y:S01]  /*34f0*/  DMUL R30, RZ, R6 ;  /* 0x00000006ff1e7228 */ /* 0x000fe20000000000 */
[----:B------:R-:W-:-:S10]  /*3500*/  IMAD.MOV.U32 R20, RZ, RZ, RZ ;  /* 0x000000ffff147224 */ /* 0x000fd400078e00ff */
.L_x_2476:
[----:B------:R-:W-:Y:S05]  /*3510*/  BSYNC.RECONVERGENT B2 ;  /* 0x0000000000027941 */ /* 0x000fea0003800200 */
.L_x_2474:
        /* <DEDUP_REMOVED lines=14> */
[----:B------:R-:W-:-:S02]  /*3600*/  DSETP.NEU.AND P1, PT, |R12|, +INF , PT ;  /* 0x7ff000000c00742a */ /* 0x000fc40003f2d200 */
        /* <DEDUP_REMOVED lines=41> */
.L_x_2478:
[----:B------:R-:W-:Y:S01]  /*38a0*/  DMUL R32, RZ, R12 ;  /* 0x0000000cff207228 */ /* 0x000fe20000000000 */
[----:B------:R-:W-:-:S10]  /*38b0*/  IMAD.MOV.U32 R20, RZ, RZ, RZ ;  /* 0x000000ffff147224 */ /* 0x000fd400078e00ff */
.L_x_2479:
[----:B------:R-:W-:Y:S05]  /*38c0*/  BSYNC.RECONVERGENT B2 ;  /* 0x0000000000027941 */ /* 0x000fea0003800200 */
.L_x_2477:
        /* <DEDUP_REMOVED lines=56> */
.L_x_2481:
[----:B------:R-:W-:Y:S01]  /*3c50*/  DMUL R26, RZ, R14 ;  /* 0x0000000eff1a7228 */ /* 0x000fe20000000000 */
[----:B------:R-:W-:-:S10]  /*3c60*/  IMAD.MOV.U32 R20, RZ, RZ, RZ ;  /* 0x000000ffff147224 */ /* 0x000fd400078e00ff */
.L_x_2482:
[----:B------:R-:W-:Y:S05]  /*3c70*/  BSYNC.RECONVERGENT B2 ;  /* 0x0000000000027941 */ /* 0x000fea0003800200 */
.L_x_2480:
        /* <DEDUP_REMOVED lines=56> */
.L_x_2484:
[----:B------:R-:W-:Y:S01]  /*4000*/  DMUL R32, RZ, R16 ;  /* 0x00000010ff207228 */ /* 0x000fe20000000000 */
[----:B------:R-:W-:-:S10]  /*4010*/  IMAD.MOV.U32 R20, RZ, RZ, RZ ;  /* 0x000000ffff147224 */ /* 0x000fd400078e00ff */
.L_x_2485:
[----:B------:R-:W-:Y:S05]  /*4020*/  BSYNC.RECONVERGENT B2 ;  /* 0x0000000000027941 */ /* 0x000fea0003800200 */
.L_x_2483:
        /* <DEDUP_REMOVED lines=56> */
.L_x_2487:
[----:B------:R-:W-:Y:S01]  /*43b0*/  DMUL R32, RZ, R18 ;  /* 0x00000012ff207228 */ /* 0x000fe20000000000 */
[----:B------:R-:W-:-:S10]  /*43c0*/  IMAD.MOV.U32 R20, RZ, RZ, RZ ;  /* 0x000000ffff147224 */ /* 0x000fd400078e00ff */
.L_x_2488:
[----:B------:R-:W-:Y:S05]  /*43d0*/  BSYNC.RECONVERGENT B2 ;  /* 0x0000000000027941 */ /* 0x000fea0003800200 */
.L_x_2486:
        /* <DEDUP_REMOVED lines=16> */
[----:B------:R-:W-:Y:S01]  /*44e0*/  DFMA R4, R34, R4, R6 ;  /* 0x000000042204722b */ /* 0x000fe20000000006 */
[----:B------:R-:W-:Y:S02]  /*44f0*/  IMAD.MOV.U32 R6, RZ, RZ, R2 ;  /* 0x000000ffff067224 */ /* 0x000fe400078e0002 */
[----:B------:R-:W-:-:S05]  /*4500*/  IMAD.MOV.U32 R7, RZ, RZ, R21 ;  /* 0x000000ffff077224 */ /* 0x000fca00078e0015 */
[----:B---3--:R-:W-:-:S08]  /*4510*/  DFMA R4, R34, R4, R8 ;  /* 0x000000042204722b */ /* 0x008fd00000000008 */
[C---:B------:R-:W-:Y:S01]  /*4520*/  DFMA R4, R34.reuse, R4, R10 ;  /* 0x000000042204722b */ /* 0x040fe2000000000a */
[----:B------:R-:W0:Y:S07]  /*4530*/  S2R R11, SR_TID.X ;  /* 0x00000000000b7919 */ /* 0x000e2e0000002100 */
[C---:B----4-:R-:W-:Y:S02]  /*4540*/  DFMA R12, R34.reuse, R4, R12 ;  /* 0x00000004220c722b */ /* 0x050fe4000000000c */
[----:B------:R-:W1:Y:S06]  /*4550*/  LDC.64 R4, c[0x0][0x388] ;  /* 0x0000e200ff047b82 */ /* 0x000e6c0000000a00 */
[----:B------:R-:W-:-:S08]  /*4560*/  DFMA R12, R34, R12, R14 ;  /* 0x0000000c220c722b */ /* 0x000fd0000000000e */
[----:B------:R-:W-:Y:S02]  /*4570*/  DFMA R32, R12, R32, R32 ;  /* 0x000000200c20722b */ /* 0x000fe40000000020 */
[----:B------:R-:W-:Y:S01]  /*4580*/  DFMA R12, R34, R12, 1 ;  /* 0x3ff00000220c742b */ /* 0x000fe2000000000c */
[----:B-1----:R-:W-:-:S09]  /*4590*/  IMAD.WIDE.U32 R4, R23, 0x8, R4 ;  /* 0x0000000817047825 */ /* 0x002fd200078e0004 */
[----:B------:R-:W-:Y:S02]  /*45a0*/  FSEL R8, R12, R32, !P0 ;  /* 0x000000200c087208 */ /* 0x000fe40004000000 */
[----:B------:R-:W-:Y:S02]  /*45b0*/  FSEL R9, R13, R33, !P0 ;  /* 0x000000210d097208 */ /* 0x000fe40004000000 */
[----:B------:R-:W-:Y:S01]  /*45c0*/  LOP3.LUT P0, RZ, R20, 0x2, RZ, 0xc0, !PT ;  /* 0x0000000214ff7812 */ /* 0x000fe2000780c0ff */
[----:B0-----:R-:W-:-:S03]  /*45d0*/  IMAD.WIDE.U32 R10, R11, 0x10, R4 ;  /* 0x000000100b0a7825 */ /* 0x001fc600078e0004 */
[----:B------:R-:W-:Y:S01]  /*45e0*/  DADD R12, RZ, -R8 ;  /* 0x00000000ff0c7229 */ /* 0x000fe20000000808 */
[----:B------:R-:W-:Y:S01]  /*45f0*/  IMAD.MOV.U32 R4, RZ, RZ, R0 ;  /* 0x000000ffff047224 */ /* 0x000fe200078e0000 */
[----:B------:R-:W-:Y:S01]  /*4600*/  STG.E.128 desc[UR4][R10.64+0x800], R28 ;  /* 0x0008001c0a007986 */ /* 0x000fe2000c101d04 */
[----:B------:R-:W-:-:S03]  /*4610*/  IMAD.MOV.U32 R5, RZ, RZ, R3 ;  /* 0x000000ffff057224 */ /* 0x000fc600078e0003 */
[----:B------:R-:W-:Y:S04]  /*4620*/  STG.E.128 desc[UR4][R10.64+0x1000], R24 ;  /* 0x001000180a007986 */ /* 0x000fe8000c101d04 */
[----:B------:R-:W-:Y:S01]  /*4630*/  FSEL R18, R8, R12, !P0 ;  /* 0x0000000c08127208 */ /* 0x000fe20004000000 */
[----:B------:R-:W-:Y:S01]  /*4640*/  STG.E.128 desc[UR4][R10.64], R4 ;  /* 0x000000040a007986 */ /* 0x000fe2000c101d04 */
[----:B------:R-:W-:-:S05]  /*4650*/  FSEL R19, R9, R13, !P0 ;  /* 0x0000000d09137208 */ /* 0x000fca0004000000 */
[----:B------:R-:W-:Y:S01]  /*4660*/  STG.E.128 desc[UR4][R10.64+0x1800], R16 ;  /* 0x001800100a007986 */ /* 0x000fe2000c101d04 */
[----:B------:R-:W-:Y:S05]  /*4670*/  EXIT ;  /* 0x000000000000794d */ /* 0x000fea0003800000 */
        .type           $_ZN2at6native29vectorized_elementwise_kernelILi2EZZZNS0_15sin_kernel_cudaERNS_18TensorIteratorBaseEENKUlvE0_clEvENKUlvE_clEvEUldE_St5arrayIPcLm2EEEEviT0_T1_$__internal_trig_reduction_slowpathd,@function
        .size           $_ZN2at6native29vectorized_elementwise_kernelILi2EZZZNS0_15sin_kernel_cudaERNS_18TensorIteratorBaseEENKUlvE0_clEvENKUlvE_clEvEUldE_St5arrayIPcLm2EEEEviT0_T1_$__internal_trig_reduction_slowpathd,(.L_x_2659 - $_ZN2at6native29vectorized_elementwise_kernelILi2EZZZNS0_15sin_kernel_cudaERNS_18TensorIteratorBaseEENKUlvE0_clEvENKUlvE_clEvEUldE_St5arrayIPcLm2EEEEviT0_T1_$__internal_trig_reduction_slowpathd)
$_ZN2at6native29vectorized_elementwise_kernelILi2EZZZNS0_15sin_kernel_cudaERNS_18TensorIteratorBaseEENKUlvE0_clEvENKUlvE_clEvEUldE_St5arrayIPcLm2EEEEviT0_T1_$__internal_trig_reduction_slowpathd:
[----:B------:R-:W-:Y:S01]  /*4680*/  SHF.R.U32.HI R33, RZ, 0x14, R37 ;  /* 0x00000014ff217819 */ /* 0x000fe20000011625 */
[----:B------:R-:W-:-:S03]  /*4690*/  IMAD.MOV.U32 R9, RZ, RZ, RZ ;  /* 0x000000ffff097224 */ /* 0x000fc600078e00ff */
        /* <DEDUP_REMOVED lines=21> */
.L_x_2493:
        /* <DEDUP_REMOVED lines=11> */
[----:B------:R-:W-:Y:S02]  /*48a0*/  IMAD R8, R45, R11, RZ ;  /* 0x0000000b2d087224 */ /* 0x000fe400078e02ff */
[----:B------:R-:W-:Y:S01]  /*48b0*/  IMAD.MOV.U32 R42, RZ, RZ, R34 ;  /* 0x000000ffff2a7224 */ /* 0x000fe200078e0022 */
[----:B------:R-:W-:Y:S01]  /*48c0*/  IADD3 R9, P0, PT, R9, R35, RZ ;  /* 0x0000002309097210 */ /* 0x000fe20007f1e0ff */
[----:B------:R-:W-:-:S03]  /*48d0*/  IMAD.HI.U32 R35, R45, R11, RZ ;  /* 0x0000000b2d237227 */ /* 0x000fc600078e00ff */
[----:B------:R-:W-:Y:S01]  /*48e0*/  IADD3 R43, P1, PT, R8, R9, RZ ;  /* 0x00000009082b7210 */ /* 0x000fe20007f3e0ff */
[----:B------:R-:W-:-:S04]  /*48f0*/  IMAD.HI.U32 R8, R44, R10, RZ ;  /* 0x0000000a2c087227 */ /* 0x000fc800078e00ff */
[----:B------:R-:W-:Y:S02]  /*4900*/  IMAD.X R8, RZ, RZ, R8, P2 ;  /* 0x000000ffff087224 */ /* 0x000fe400010e0608 */
[----:B------:R-:W-:-:S03]  /*4910*/  IMAD.HI.U32 R9, R45, R10, RZ ;  /* 0x0000000a2d097227 */ /* 0x000fc600078e00ff */
[----:B------:R-:W-:Y:S01]  /*4920*/  IADD3.X R35, P0, PT, R35, R8, RZ, P0, !PT ;  /* 0x0000000823237210 */ /* 0x000fe2000071e4ff */
[----:B------:R-:W-:Y:S02]  /*4930*/  IMAD R8, R45, R10, RZ ;  /* 0x0000000a2d087224 */ /* 0x000fe400078e02ff */
[----:B------:R-:W-:Y:S02]  /*4940*/  IMAD R34, R22, 0x8, R1 ;  /* 0x0000000816227824 */ /* 0x000fe400078e0201 */
[----:B------:R-:W-:Y:S01]  /*4950*/  IMAD.X R9, RZ, RZ, R9, P0 ;  /* 0x000000ffff097224 */ /* 0x000fe200000e0609 */
[----:B------:R-:W-:Y:S01]  /*4960*/  ISETP.NE.AND P0, PT, R32, -0xf, PT ;  /* 0xfffffff12000780c */ /* 0x000fe20003f05270 */
[----:B------:R-:W-:Y:S01]  /*4970*/  VIADD R22, R22, 0x1 ;  /* 0x0000000116167836 */ /* 0x000fe20000000000 */
[----:B------:R-:W-:Y:S01]  /*4980*/  IADD3.X R8, P1, PT, R8, R35, RZ, P1, !PT ;  /* 0x0000002308087210 */ /* 0x000fe20000f3e4ff */
[----:B------:R0:W-:Y:S04]  /*4990*/  STL.64 [R34], R42 ;  /* 0x0000002a22007387 */ /* 0x0001e80000100a00 */
[----:B------:R-:W-:-:S02]  /*49a0*/  IMAD.X R9, RZ, RZ, R9, P1 ;  /* 0x000000ffff097224 */ /* 0x000fc400008e0609 */
[----:B0-----:R-:W-:Y:S02]  /*49b0*/  IMAD.MOV.U32 R42, RZ, RZ, R8 ;  /* 0x000000ffff2a7224 */ /* 0x001fe400078e0008 */
[----:B------:R-:W-:Y:S02]  /*49c0*/  IMAD.MOV.U32 R43, RZ, RZ, R9 ;  /* 0x000000ffff2b7224 */ /* 0x000fe400078e0009 */
[----:B------:R-:W-:Y:S05]  /*49d0*/  @P0 BRA `(.L_x_2493) ;  /* 0xfffffffc00840947 */ /* 0x000fea000383ffff */
[----:B------:R-:W-:Y:S05]  /*49e0*/  BSYNC.RECONVERGENT B1 ;  /* 0x0000000000017941 */ /* 0x000fea0003800200 */
.L_x_2492:
[----:B------:R-:W-:-:S05]  /*49f0*/  LOP3.LUT R9, R33, 0x7ff, RZ, 0xc0, !PT ;  /* 0x000007ff21097812 */ /* 0x000fca00078ec0ff */
[----:B------:R-:W-:-:S05]  /*4a00*/  VIADD R9, R9, 0xfffffc00 ;  /* 0xfffffc0009097836 */ /* 0x000fca0000000000 */
[----:B------:R-:W-:Y:S02]  /*4a10*/  SHF.R.U32.HI R8, RZ, 0x6, R9 ;  /* 0x00000006ff087819 */ /* 0x000fe40000011609 */
[----:B------:R-:W-:Y:S02]  /*4a20*/  ISETP.GE.U32.AND P0, PT, R9, 0x80, PT ;  /* 0x000000800900780c */ /* 0x000fe40003f06070 */
[----:B------:R-:W-:-:S04]  /*4a30*/  IADD3 R8, PT, PT, -R8, 0x13, RZ ;  /* 0x0000001308087810 */ /* 0x000fc80007ffe1ff */
[----:B------:R-:W-:-:S07]  /*4a40*/  SEL R20, R8, 0x12, P0 ;  /* 0x0000001208147807 */ /* 0x000fce0000000000 */
.L_x_2491:
[----:B------:R-:W-:Y:S05]  /*4a50*/  BSYNC.RECONVERGENT B0 ;  /* 0x0000000000007941 */ /* 0x000fea0003800200 */
.L_x_2490:
        /* <DEDUP_REMOVED lines=8> */
[----:B------:R-:W3:Y:S04]  /*4ae0*/  LDL.64 R8, [R1+0x18] ;  /* 0x0000180001087983 */ /* 0x000ee80000100a00 */
[----:B0-----:R-:W4:Y:S01]  /*4af0*/  @P0 LDL.64 R42, [R1+0x8] ;  /* 0x00000800012a0983 */ /* 0x001f220000100a00 */
[----:B------:R-:W-:Y:S01]  /*4b00*/  @P0 LOP3.LUT R39, R33, 0x3f, RZ, 0x3c, !PT ;  /* 0x0000003f21270812 */ /* 0x000fe200078e3cff */
[----:B------:R-:W-:Y:S01]  /*4b10*/  BSSY.RECONVERGENT B0, `(.L_x_2494) ;  /* 0x0000034000007945 */ /* 0x000fe20003800200 */
[----:B--2---:R-:W-:-:S02]  /*4b20*/  @P0 SHF.R.U32.HI R22, RZ, 0x1, R11 ;  /* 0x00000001ff160819 */ /* 0x004fc4000001160b */
[----:B------:R-:W-:Y:S02]  /*4b30*/  @P0 SHF.R.U64 R35, R10, 0x1, R11 ;  /* 0x000000010a230819 */ /* 0x000fe4000000120b */
[C---:B---3--:R-:W-:Y:S02]  /*4b40*/  @P0 SHF.L.U32 R32, R8.reuse, R33, RZ ;  /* 0x0000002108200219 */ /* 0x048fe400000006ff */
[----:B------:R-:W-:Y:S02]  /*4b50*/  @P0 SHF.R.U64 R35, R35, R39, R22 ;  /* 0x0000002723230219 */ /* 0x000fe40000001216 */
[----:B------:R-:W-:Y:S02]  /*4b60*/  @P0 SHF.L.U64.HI R20, R8, R33, R9 ;  /* 0x0000002108140219 */ /* 0x000fe40000010209 */
[----:B------:R-:W-:Y:S02]  /*4b70*/  @P0 LOP3.LUT R8, R32, R35, RZ, 0xfc, !PT ;  /* 0x0000002320080212 */ /* 0x000fe400078efcff */
[----:B----4-:R-:W-:-:S02]  /*4b80*/  @P0 SHF.R.U64 R35, R42, 0x1, R43 ;  /* 0x000000012a230819 */ /* 0x010fc4000000122b */
[----:B------:R-:W-:Y:S02]  /*4b90*/  @P0 SHF.R.U32.HI R34, RZ, 0x1, R43 ;  /* 0x00000001ff220819 */ /* 0x000fe4000001162b */
[C---:B------:R-:W-:Y:S02]  /*4ba0*/  @P0 SHF.L.U32 R32, R10.reuse, R33, RZ ;  /* 0x000000210a200219 */ /* 0x040fe400000006ff */
[--C-:B------:R-:W-:Y:S02]  /*4bb0*/  @P0 SHF.R.U64 R35, R35, R39, R34.reuse ;  /* 0x0000002723230219 */ /* 0x100fe40000001222 */
[----:B------:R-:W-:Y:S02]  /*4bc0*/  @P0 SHF.L.U64.HI R33, R10, R33, R11 ;  /* 0x000000210a210219 */ /* 0x000fe4000001020b */
[----:B------:R-:W-:Y:S02]  /*4bd0*/  @P0 SHF.R.U32.HI R34, RZ, R39, R34 ;  /* 0x00000027ff220219 */ /* 0x000fe40000011622 */
[----:B------:R-:W-:-:S02]  /*4be0*/  @P0 LOP3.LUT R10, R32, R35, RZ, 0xfc, !PT ;  /* 0x00000023200a0212 */ /* 0x000fc400078efcff */
[----:B------:R-:W-:Y:S02]  /*4bf0*/  @P0 LOP3.LUT R11, R33, R34, RZ, 0xfc, !PT ;  /* 0x00000022210b0212 */ /* 0x000fe400078efcff */
[----:B------:R-:W-:Y:S01]  /*4c00*/  @P0 SHF.R.U32.HI R39, RZ, R39, R22 ;  /* 0x00000027ff270219 */ /* 0x000fe20000011616 */
[C---:B------:R-:W-:Y:S01]  /*4c10*/  IMAD.SHL.U32 R22, R10.reuse, 0x4, RZ ;  /* 0x000000040a167824 */ /* 0x040fe200078e00ff */
        /* <DEDUP_REMOVED lines=18> */
[----:B------:R-:W-:-:S03]  /*4d40*/  @!P0 IMAD.MOV R22, RZ, RZ, -R22 ;  /* 0x000000ffff168224 */ /* 0x000fc600078e0a16 */
[----:B------:R-:W0:Y:S02]  /*4d50*/  FLO.U32 R32, R35 ;  /* 0x0000002300207300 */ /* 0x000e2400000e0000 */
[C---:B0-----:R-:W-:Y:S02]  /*4d60*/  IADD3 R34, PT, PT, -R32.reuse, 0x1f, RZ ;  /* 0x0000001f20227810 */ /* 0x041fe40007ffe1ff */
[----:B------:R-:W-:-:S03]  /*4d70*/  IADD3 R32, PT, PT, -R32, 0x3f, RZ ;  /* 0x0000003f20207810 */ /* 0x000fc60007ffe1ff */
[----:B------:R-:W-:-:S05]  /*4d80*/  @P1 IMAD.MOV R32, RZ, RZ, R34 ;  /* 0x000000ffff201224 */ /* 0x000fca00078e0222 */
[----:B------:R-:W-:-:S13]  /*4d90*/  ISETP.NE.AND P1, PT, R32, RZ, PT ;  /* 0x000000ff2000720c */ /* 0x000fda0003f25270 */
[----:B------:R-:W-:Y:S05]  /*4da0*/  @!P1 BRA `(.L_x_2495) ;  /* 0x0000000000289947 */ /* 0x000fea0003800000 */
[----:B------:R-:W-:Y:S02]  /*4db0*/  LOP3.LUT R10, R32, 0x3f, RZ, 0xc0, !PT ;  /* 0x0000003f200a7812 */ /* 0x000fe400078ec0ff */
[--C-:B------:R-:W-:Y:S02]  /*4dc0*/  SHF.R.U64 R22, R22, 0x1, R33.reuse ;  /* 0x0000000116167819 */ /* 0x100fe40000001221 */
[CC--:B------:R-:W-:Y:S02]  /*4dd0*/  SHF.L.U64.HI R8, R11.reuse, R10.reuse, R8 ;  /* 0x0000000a0b087219 */ /* 0x0c0fe40000010208 */
[----:B------:R-:W-:Y:S02]  /*4de0*/  SHF.L.U32 R11, R11, R10, RZ ;  /* 0x0000000a0b0b7219 */ /* 0x000fe400000006ff */
[----:B------:R-:W-:Y:S02]  /*4df0*/  SHF.R.U32.HI R33, RZ, 0x1, R33 ;  /* 0x00000001ff217819 */ /* 0x000fe40000011621 */
[----:B------:R-:W-:-:S04]  /*4e00*/  LOP3.LUT R10, R32, 0x3f, RZ, 0xc, !PT ;  /* 0x0000003f200a7812 */ /* 0x000fc800078e0cff */
[-CC-:B------:R-:W-:Y:S02]  /*4e10*/  SHF.R.U64 R22, R22, R10.reuse, R33.reuse ;  /* 0x0000000a16167219 */ /* 0x180fe40000001221 */
[----:B------:R-:W-:Y:S02]  /*4e20*/  SHF.R.U32.HI R33, RZ, R10, R33 ;  /* 0x0000000aff217219 */ /* 0x000fe40000011621 */
[----:B------:R-:W-:Y:S02]  /*4e30*/  LOP3.LUT R11, R11, R22, RZ, 0xfc, !PT ;  /* 0x000000160b0b7212 */ /* 0x000fe400078efcff */
[----:B------:R-:W-:-:S07]  /*4e40*/  LOP3.LUT R8, R8, R33, RZ, 0xfc, !PT ;  /* 0x0000002108087212 */ /* 0x000fce00078efcff */
.L_x_2495:
[----:B------:R-:W-:Y:S05]  /*4e50*/  BSYNC.RECONVERGENT B0 ;  /* 0x0000000000007941 */ /* 0x000fea0003800200 */
.L_x_2494:
        /* <DEDUP_REMOVED lines=20> */
[----:B------:R-:W-:-:S05]  /*4fa0*/  IADD3 R11, P2, PT, R10, 0x1, RZ ;  /* 0x000000010a0b7810 */ /* 0x000fca0007f5e0ff */
[----:B------:R-:W-:-:S05]  /*4fb0*/  IMAD.X R8, RZ, RZ, R8, P2 ;  /* 0x000000ffff087224 */ /* 0x000fca00010e0608 */
[----:B------:R-:W-:-:S04]  /*4fc0*/  SHF.R.U64 R11, R11, 0xa, R8 ;  /* 0x0000000a0b0b7819 */ /* 0x000fc80000001208 */
[----:B------:R-:W-:Y:S02]  /*4fd0*/  IADD3 R33, P2, PT, R11, 0x1, RZ ;  /* 0x000000010b217810 */ /* 0x000fe40007f5e0ff */
[----:B------:R-:W-:Y:S02]  /*4fe0*/  SEL R11, RZ, 0xffffffff, !P1 ;  /* 0xffffffffff0b7807 */ /* 0x000fe40004800000 */
[----:B------:R-:W-:Y:S02]  /*4ff0*/  LEA.HI.X R8, R8, RZ, RZ, 0x16, P2 ;  /* 0x000000ff08087211 */ /* 0x000fe400010fb4ff */
[----:B------:R-:W-:Y:S01]  /*5000*/  LOP3.LUT P1, R37, R37, 0x80000000, RZ, 0xc0, !PT ;  /* 0x8000000025257812 */ /* 0x000fe2000782c0ff */
[----:B------:R-:W-:Y:S01]  /*5010*/  IMAD.IADD R11, R11, 0x1, -R32 ;  /* 0x000000010b0b7824 */ /* 0x000fe200078e0a20 */
[--C-:B------:R-:W-:Y:S02]  /*5020*/  SHF.R.U64 R33, R33, 0x1, R8.reuse ;  /* 0x0000000121217819 */ /* 0x100fe40000001208 */
[----:B------:R-:W-:Y:S01]  /*5030*/  SHF.R.U32.HI R10, RZ, 0x1, R8 ;  /* 0x00000001ff0a7819 */ /* 0x000fe20000011608 */
[----:B------:R-:W-:Y:S01]  /*5040*/  IMAD.SHL.U32 R11, R11, 0x100000, RZ ;  /* 0x001000000b0b7824 */ /* 0x000fe200078e00ff */
[----:B------:R-:W-:-:S02]  /*5050*/  IADD3 R8, P2, P3, RZ, RZ, R33 ;  /* 0x000000ffff087210 */ /* 0x000fc40007b5e021 */
[----:B------:R-:W-:Y:S02]  /*5060*/  @!P0 LOP3.LUT R37, R37, 0x80000000, RZ, 0x3c, !PT ;  /* 0x8000000025258812 */ /* 0x000fe400078e3cff */
[----:B------:R-:W-:-:S03]  /*5070*/  IADD3.X R10, PT, PT, R11, 0x3fe00000, R10, P2, P3 ;  /* 0x3fe000000b0a7810 */ /* 0x000fc600017e640a */
[----:B------:R-:W-:Y:S01]  /*5080*/  @P1 IMAD.MOV R9, RZ, RZ, -R9 ;  /* 0x000000ffff091224 */ /* 0x000fe200078e0a09 */
[----:B------:R-:W-:-:S07]  /*5090*/  LOP3.LUT R37, R10, R37, RZ, 0xfc, !PT ;  /* 0x000000250a257212 */ /* 0x000fce00078efcff */
.L_x_2489:
[----:B------:R-:W-:Y:S02]  /*50a0*/  IMAD.MOV.U32 R11, RZ, RZ, R37 ;  /* 0x000000ffff0b7224 */ /* 0x000fe400078e0025 */
[----:B------:R-:W-:Y:S02]  /*50b0*/  IMAD.MOV.U32 R37, RZ, RZ, 0x0 ;  /* 0x00000000ff257424 */ /* 0x000fe400078e00ff */
[----:B------:R-:W-:Y:S02]  /*50c0*/  IMAD.MOV.U32 R10, RZ, RZ, R8 ;  /* 0x000000ffff0a7224 */ /* 0x000fe400078e0008 */
[----:B------:R-:W-:Y:S05]  /*50d0*/  RET.REL.NODEC R36 `(_ZN2at6native29vectorized_elementwise_kernelILi2EZZZNS0_15sin_kernel_cudaERNS_18TensorIteratorBaseEENKUlvE0_clEvENKUlvE_clEvEUldE_St5arrayIPcLm2EEEEviT0_T1_) ;  /* 0xffffffac24c87950 */ /* 0x000fea0003c3ffff */
.L_x_2496:
        /* <DEDUP_REMOVED lines=10> */
.L_x_2659:


//--------------------- .text._ZN2at6native29vectorized_elementwise_kernelILi4EZZZNS0_15sin_kernel_cudaERNS_18TensorIteratorBaseEENKUlvE0_clEvENKUlvE_clEvEUldE_St5arrayIPcLm2EEEEviT0_T1_ --------------------------
	.section	.text._ZN2at6native29vectorized_elementwise_kernelILi4EZZZNS0_15sin_kernel_cudaERNS_18TensorIteratorBaseEENKUlvE0_clEvENKUlvE_clEvEUldE_St5arrayIPcLm2EEEEviT0_T1_,"ax",@progbits
	.align	128
        .global         _ZN2at6native29vectorized_elementwise_kernelILi4EZZZNS0_15sin_kernel_cudaERNS_18TensorIteratorBaseEENKUlvE0_clEvENKUlvE_clEvEUldE_St5arrayIPcLm2EEEEviT0_T1_
        .type           _ZN2at6native29vectorized_elementwise_kernelILi4EZZZNS0_15sin_kernel_cudaERNS_18TensorIteratorBaseEENKUlvE0_clEvENKUlvE_clEvEUldE_St5arrayIPcLm2EEEEviT0_T1_,@function
        .size           _ZN2at6native29vectorized_elementwise_kernelILi4EZZZNS0_15sin_kernel_cudaERNS_18TensorIteratorBaseEENKUlvE0_clEvENKUlvE_clEvEUldE_St5arrayIPcLm2EEEEviT0_T1_,(.L_x_2660 - _ZN2at6native29vectorized_elementwise_kernelILi4EZZZNS0_15sin_kernel_cudaERNS_18TensorIteratorBaseEENKUlvE0_clEvENKUlvE_clEvEUldE_St5arrayIPcLm2EEEEviT0_T1_)
        .other          _ZN2at6native29vectorized_elementwise_kernelILi4EZZZNS0_15sin_kernel_cudaERNS_18TensorIteratorBaseEENKUlvE0_clEvENKUlvE_clEvEUldE_St5arrayIPcLm2EEEEviT0_T1_,@"STO_CUDA_ENTRY STV_DEFAULT"
_ZN2at6native29vectorized_elementwise_kernelILi4EZZZNS0_15sin_kernel_cudaERNS_18TensorIteratorBaseEENKUlvE0_clEvENKUlvE_clEvEUldE_St5arrayIPcLm2EEEEviT0_T1_:
.text._ZN2at6native29vectorized_elementwise_kernelILi4EZZZNS0_15sin_kernel_cudaERNS_18TensorIteratorBaseEENKUlvE0_clEvENKUlvE_clEvEUldE_St5arrayIPcLm2EEEEviT0_T1_:
        /* <DEDUP_REMOVED lines=92> */
[----:B------:R-:W-:Y:S05]  /*05c0*/  CALL.REL.NOINC `($_ZN2at6native29vectorized_elementwise_kernelILi4EZZZNS0_15sin_kernel_cudaERNS_18TensorIteratorBaseEENKUlvE0_clEvENKUlvE_clEvEUldE_St5arrayIPcLm2EEEEviT0_T1_$__internal_trig_reduction_slowpathd) ;  /* 0x00000040001c7944 */ /* 0x000fea0003c00000 */
[----:B------:R-:W-:Y:S02]  /*05d0*/  IMAD.MOV.U32 R2, RZ, RZ, R9 ;  /* 0x000000ffff027224 */ /* 0x000fe400078e0009 */
[----:B------:R-:W-:Y:S02]  /*05e0*/  IMAD.MOV.U32 R32, RZ, RZ, R10 ;  /* 0x000000ffff207224 */ /* 0x000fe400078e000a */
[----:B------:R-:W-:-:S07]  /*05f0*/  IMAD.MOV.U32 R33, RZ, RZ, R11 ;  /* 0x000000ffff217224 */ /* 0x000fce00078e000b */
.L_x_2501:
[----:B------:R-:W-:Y:S05]  /*0600*/  BSYNC.RECONVERGENT B3 ;  /* 0x0000000000037941 */ /* 0x000fea0003800200 */
.L_x_2500:
        /* <DEDUP_REMOVED lines=29> */
.L_x_2499:
[----:B------:R-:W-:Y:S05]  /*07e0*/  BSYNC.RECONVERGENT B2 ;  /* 0x0000000000027941 */ /* 0x000fea0003800200 */
.L_x_2498:
        /* <DEDUP_REMOVED lines=26> */
[----:B------:R-:W-:Y:S05]  /*0990*/  CALL.REL.NOINC `($_ZN2at6native29vectorized_elementwise_kernelILi4EZZZNS0_15sin_kernel_cudaERNS_18TensorIteratorBaseEENKUlvE0_clEvENKUlvE_clEvEUldE_St5arrayIPcLm2EEEEviT0_T1_$__internal_trig_reduction_slowpathd) ;  /* 0x0000003c00287944 */ /* 0x000fea0003c00000 */
[----:B------:R-:W-:Y:S02]  /*09a0*/  IMAD.MOV.U32 R20, RZ, RZ, R9 ;  /* 0x000000ffff147224 */ /* 0x000fe400078e0009 */
[----:B------:R-:W-:Y:S02]  /*09b0*/  IMAD.MOV.U32 R32, RZ, RZ, R10 ;  /* 0x000000ffff207224 */ /* 0x000fe400078e000a */
[----:B------:R-:W-:Y:S01]  /*09c0*/  IMAD.MOV.U32 R33, RZ, RZ, R11 ;  /* 0x000000ffff217224 */ /* 0x000fe200078e000b */
[----:B------:R-:W-:Y:S06]  /*09d0*/  BRA `(.L_x_2506) ;  /* 0x0000000000087947 */ /* 0x000fec0003800000 */
.L_x_2505:
[----:B------:R-:W-:Y:S01]  /*09e0*/  DMUL R32, RZ, R18 ;  /* 0x00000012ff207228 */ /* 0x000fe20000000000 */
[----:B------:R-:W-:-:S10]  /*09f0*/  IMAD.MOV.U32 R20, RZ, RZ, RZ ;  /* 0x000000ffff147224 */ /* 0x000fd400078e00ff */
.L_x_2506:
[----:B------:R-:W-:Y:S05]  /*0a00*/  BSYNC.RECONVERGENT B3 ;  /* 0x0000000000037941 */ /* 0x000fea0003800200 */
.L_x_2504:
        /* <DEDUP_REMOVED lines=29> */
.L_x_2503:
[----:B------:R-:W-:Y:S05]  /*0be0*/  BSYNC.RECONVERGENT B2 ;  /* 0x0000000000027941 */ /* 0x000fea0003800200 */
.L_x_2502:
        /* <DEDUP_REMOVED lines=31> */
.L_x_2510:
[----:B------:R-:W-:Y:S01]  /*0de0*/  DMUL R6, RZ, R16 ;  /* 0x00000010ff067228 */ /* 0x000fe20000000000 */
[----:B------:R-:W-:-:S10]  /*0df0*/  IMAD.MOV.U32 R20, RZ, RZ, RZ ;  /* 0x000000ffff147224 */ /* 0x000fd400078e00ff */
.L_x_2511:
[----:B------:R-:W-:Y:S05]  /*0e00*/  BSYNC.RECONVERGENT B3 ;  /* 0x0000000000037941 */ /* 0x000fea0003800200 */
.L_x_2509:
        /* <DEDUP_REMOVED lines=29> */
.L_x_2508:
[----:B------:R-:W-:Y:S05]  /*0fe0*/  BSYNC.RECONVERGENT B2 ;  /* 0x0000000000027941 */ /* 0x000fea0003800200 */
.L_x_2507:
        /* <DEDUP_REMOVED lines=31> */
.L_x_2515:
[----:B------:R-:W-:Y:S01]  /*11e0*/  DMUL R32, RZ, R24 ;  /* 0x00000018ff207228 */ /* 0x000fe20000000000 */
[----:B------:R-:W-:-:S10]  /*11f0*/  IMAD.MOV.U32 R20, RZ, RZ, RZ ;  /* 0x000000ffff147224 */ /* 0x000fd400078e00ff */
.L_x_2516:
[----:B------:R-:W-:Y:S05]  /*1200*/  BSYNC.RECONVERGENT B3 ;  /* 0x0000000000037941 */ /* 0x000fea0003800200 */
.L_x_2514:
        /* <DEDUP_REMOVED lines=29> */
.L_x_2513:
[----:B------:R-:W-:Y:S05]  /*13e0*/  BSYNC.RECONVERGENT B2 ;  /* 0x0000000000027941 */ /* 0x000fea0003800200 */
.L_x_2512:
        /* <DEDUP_REMOVED lines=31> */
.L_x_2520:
[----:B------:R-:W-:Y:S01]  /*15e0*/  DMUL R32, RZ, R26 ;  /* 0x0000001aff207228 */ /* 0x000fe20000000000 */
[----:B------:R-:W-:-:S10]  /*15f0*/  IMAD.MOV.U32 R20, RZ, RZ, RZ ;  /* 0x000000ffff147224 */ /* 0x000fd400078e00ff */
.L_x_2521:
[----:B------:R-:W-:Y:S05]  /*1600*/  BSYNC.RECONVERGENT B3 ;  /* 0x0000000000037941 */ /* 0x000fea0003800200 */
.L_x_2519:
        /* <DEDUP_REMOVED lines=29> */
.L_x_2518:
[----:B------:R-:W-:Y:S05]  /*17e0*/  BSYNC.RECONVERGENT B2 ;  /* 0x0000000000027941 */ /* 0x000fea0003800200 */
.L_x_2517:
        /* <DEDUP_REMOVED lines=31> */
.L_x_2525:
[----:B------:R-:W-:Y:S01]  /*19e0*/  DMUL R32, RZ, R30 ;  /* 0x0000001eff207228 */ /* 0x000fe20000000000 */
[----:B------:R-:W-:-:S10]  /*19f0*/  IMAD.MOV.U32 R20, RZ, RZ, RZ ;  /* 0x000000ffff147224 */ /* 0x000fd400078e00ff */
.L_x_2526:
[----:B------:R-:W-:Y:S05]  /*1a00*/  BSYNC.RECONVERGENT B3 ;  /* 0x0000000000037941 */ /* 0x000fea0003800200 */
.L_x_2524:
        /* <DEDUP_REMOVED lines=29> */
.L_x_2523:
[----:B------:R-:W-:Y:S05]  /*1be0*/  BSYNC.RECONVERGENT B2 ;  /* 0x0000000000027941 */ /* 0x000fea0003800200 */
.L_x_2522:
        /* <DEDUP_REMOVED lines=31> */
.L_x_2530:
[----:B------:R-:W-:Y:S01]  /*1de0*/  DMUL R32, RZ, R40 ;  /* 0x00000028ff207228 */ /* 0x000fe20000000000 */
[----:B------:R-:W-:-:S10]  /*1df0*/  IMAD.MOV.U32 R20, RZ, RZ, RZ ;  /* 0x000000ffff147224 */ /* 0x000fd400078e00ff */
.L_x_2531:
[----:B------:R-:W-:Y:S05]  /*1e00*/  BSYNC.RECONVERGENT B3 ;  /* 0x0000000000037941 */ /* 0x000fea0003800200 */
.L_x_2529:
        /* <DEDUP_REMOVED lines=29> */
.L_x_2528:
[----:B------:R-:W-:Y:S05]  /*1fe0*/  BSYNC.RECONVERGENT B2 ;  /* 0x0000000000027941 */ /* 0x000fea0003800200 */
.L_x_2527:
        /* <DEDUP_REMOVED lines=31> */
.L_x_2535:
[----:B------:R-:W-:Y:S01]  /*21e0*/  DMUL R32, RZ, R28 ;  /* 0x0000001cff207228 */ /* 0x000fe20000000000 */
[----:B------:R-:W-:-:S10]  /*21f0*/  IMAD.MOV.U32 R20, RZ, RZ, RZ ;  /* 0x000000ffff147224 */ /* 0x000fd400078e00ff */
.L_x_2536:
[----:B------:R-:W-:Y:S05]  /*2200*/  BSYNC.RECONVERGENT B3 ;  /* 0x0000000000037941 */ /* 0x000fea0003800200 */
.L_x_2534:
        /* <DEDUP_REMOVED lines=29> */
.L_x_2533:
[----:B------:R-:W-:Y:S05]  /*23e0*/  BSYNC.RECONVERGENT B2 ;  /* 0x0000000000027941 */ /* 0x000fea0003800200 */
.L_x_2532:
        /* <DEDUP_REMOVED lines=16> */
.L_x_2539:
[----:B------:R-:W-:-:S13]  /*24f0*/  ISETP.GE.U32.AND P0, PT, R0, R21, PT ;  /* 0x000000150000720c */ /* 0x000fda0003f06070 */
[----:B------:R-:W-:Y:S05]  /*2500*/  @P0 BRA `(.L_x_2541) ;  /* 0x0000000000300947 */ /* 0x000fea0003800000 */
[----:B0-----:R-:W0:Y:S01]  /*2510*/  LDC.64 R2, c[0x0][0x388] ;  /* 0x0000e200ff027b82 */ /* 0x001e220000000a00 */
[----:B------:R-:W-:Y:S02]  /*2520*/  IMAD.IADD R5, R23, 0x1, R0 ;  /* 0x0000000117057824 */ /* 0x000fe400078e0200 */
[----:B------:R-:W-:Y:S02]  /*2530*/  VIADD R0, R0, 0x80 ;  /* 0x0000008000007836 */ /* 0x000fe40000000000 */
[----:B0-----:R-:W-:-:S05]  /*2540*/  IMAD.WIDE.U32 R2, R5, 0x8, R2 ;  /* 0x0000000805027825 */ /* 0x001fca00078e0002 */
[----:B------:R1:W-:Y:S02]  /*2550*/  STG.E.64 desc[UR4][R2.64], R6 ;  /* 0x0000000602007986 */ /* 0x0003e4000c101b04 */
.L_x_2540:
[----:B------:R-:W-:-:S13]  /*2560*/  ISETP.GE.U32.AND P0, PT, R0, R21, PT ;  /* 0x000000150000720c */ /* 0x000fda0003f06070 */
[----:B------:R-:W-:Y:S05]  /*2570*/  @P0 BRA `(.L_x_2542) ;  /* 0x0000000000300947 */ /* 0x000fea0003800000 */
[----:B01----:R-:W0:Y:S01]  /*2580*/  LDC.64 R2, c[0x0][0x388] ;  /* 0x0000e200ff027b82 */ /* 0x003e220000000a00 */
[----:B------:R-:W-:Y:S02]  /*2590*/  IMAD.IADD R5, R23, 0x1, R0 ;  /* 0x0000000117057824 */ /* 0x000fe400078e0200 */
[----:B------:R-:W-:Y:S02]  /*25a0*/  VIADD R0, R0, 0x80 ;  /* 0x0000008000007836 */ /* 0x000fe40000000000 */
[----:B0-----:R-:W-:-:S05]  /*25b0*/  IMAD.WIDE.U32 R2, R5, 0x8, R2 ;  /* 0x0000000805027825 */ /* 0x001fca00078e0002 */
[----:B------:R1:W-:Y:S02]  /*25c0*/  STG.E.64 desc[UR4][R2.64], R24 ;  /* 0x0000001802007986 */ /* 0x0003e4000c101b04 */
.L_x_2541:
[----:B------:R-:W-:-:S13]  /*25d0*/  ISETP.GE.U32.AND P0, PT, R0, R21, PT ;  /* 0x000000150000720c */ /* 0x000fda0003f06070 */
[----:B------:R-:W-:Y:S05]  /*25e0*/  @P0 BRA `(.L_x_2543) ;  /* 0x0000000000340947 */ /* 0x000fea0003800000 */
[----:B01----:R-:W0:Y:S01]  /*25f0*/  LDC.64 R2, c[0x0][0x388] ;  /* 0x0000e200ff027b82 */ /* 0x003e220000000a00 */
[----:B------:R-:W-:Y:S02]  /*2600*/  IMAD.IADD R5, R23, 0x1, R0 ;  /* 0x0000000117057824 */ /* 0x000fe400078e0200 */
[----:B------:R-:W-:Y:S02]  /*2610*/  VIADD R0, R0, 0x80 ;  /* 0x0000008000007836 */ /* 0x000fe40000000000 */
[----:B0-----:R-:W-:-:S05]  /*2620*/  IMAD.WIDE.U32 R2, R5, 0x8, R2 ;  /* 0x0000000805027825 */ /* 0x001fca00078e0002 */
[----:B------:R2:W-:Y:S02]  /*2630*/  STG.E.64 desc[UR4][R2.64], R26 ;  /* 0x0000001a02007986 */ /* 0x0005e4000c101b04 */
.L_x_2542:
        /* <DEDUP_REMOVED lines=8> */
.L_x_2543:
[----:B------:R-:W-:Y:S05]  /*26c0*/  BSYNC.RELIABLE B1 ;  /* 0x0000000000017941 */ /* 0x000fea0003800100 */
.L_x_2538:
[----:B------:R-:W-:-:S13]  /*26d0*/  ISETP.GE.U32.AND P0, PT, R0, R21, PT ;  /* 0x000000150000720c */ /* 0x000fda0003f06070 */
[----:B012---:R-:W0:Y:S01]  /*26e0*/  @!P0 LDC.64 R2, c[0x0][0x388] ;  /* 0x0000e200ff028b82 */ /* 0x007e220000000a00 */
[----:B------:R-:W-:Y:S02]  /*26f0*/  @!P0 IMAD.IADD R5, R23, 0x1, R0 ;  /* 0x0000000117058824 */ /* 0x000fe400078e0200 */
[----:B------:R-:W-:Y:S02]  /*2700*/  @!P0 VIADD R0, R0, 0x80 ;  /* 0x0000008000008836 */ /* 0x000fe40000000000 */
[----:B0-----:R-:W-:-:S05]  /*2710*/  @!P0 IMAD.WIDE.U32 R2, R5, 0x8, R2 ;  /* 0x0000000805028825 */ /* 0x001fca00078e0002 */
[----:B------:R3:W-:Y:S02]  /*2720*/  @!P0 STG.E.64 desc[UR4][R2.64], R40 ;  /* 0x0000002802008986 */ /* 0x0007e4000c101b04 */
.L_x_2544:
[----:B------:R-:W-:Y:S05]  /*2730*/  BSYNC.RECONVERGENT B0 ;  /* 0x0000000000007941 */ /* 0x000fea0003800200 */
.L_x_2537:
        /* <DEDUP_REMOVED lines=8> */
.L_x_2497:
[----:B------:R-:W0:Y:S01]  /*27c0*/  S2R R9, SR_TID.X ;  /* 0x0000000000097919 */ /* 0x000e220000002100 */
[----:B------:R-:W1:Y:S02]  /*27d0*/  LDC.64 R2, c[0x0][0x390] ;  /* 0x0000e400ff027b82 */ /* 0x000e640000000a00 */
[----:B-1----:R-:W-:-:S04]  /*27e0*/  IMAD.WIDE.U32 R2, R23, 0x8, R2 ;  /* 0x0000000817027825 */ /* 0x002fc800078e0002 */
[----:B0-----:R-:W-:-:S05]  /*27f0*/  IMAD.WIDE.U32 R8, R9, 0x20, R2 ;  /* 0x0000002009087825 */ /* 0x001fca00078e0002 */
[----:B------:R-:W2:Y:S04]  /*2800*/  LDG.E.ENL2.256 R4, R24, desc[UR4][R8.64] ;  /* 0xfe0000040818797e */ /* 0x000ea80008121904 */
[----:B------:R0:W5:Y:S01]  /*2810*/  LDG.E.ENL2.256 R16, R12, desc[UR4][R8.64+0x1000] ;  /* 0xfe008004080c797e */ /* 0x0001620008121910 */
        /* <DEDUP_REMOVED lines=24> */
[----:B-----5:R-:W-:Y:S05]  /*29a0*/  CALL.REL.NOINC `($_ZN2at6native29vectorized_elementwise_kernelILi4EZZZNS0_15sin_kernel_cudaERNS_18TensorIteratorBaseEENKUlvE0_clEvENKUlvE_clEvEUldE_St5arrayIPcLm2EEEEviT0_T1_$__internal_trig_reduction_slowpathd) ;  /* 0x0000001c00247944 */ /* 0x020fea0003c00000 */
[----:B------:R-:W-:Y:S02]  /*29b0*/  IMAD.MOV.U32 R0, RZ, RZ, R9 ;  /* 0x000000ffff007224 */ /* 0x000fe400078e0009 */
[----:B------:R-:W-:Y:S02]  /*29c0*/  IMAD.MOV.U32 R2, RZ, RZ, R10 ;  /* 0x000000ffff027224 */ /* 0x000fe400078e000a */
[----:B------:R-:W-:-:S07]  /*29d0*/  IMAD.MOV.U32 R3, RZ, RZ, R11 ;  /* 0x000000ffff037224 */ /* 0x000fce00078e000b */
.L_x_2546:
[----:B------:R-:W-:Y:S05]  /*29e0*/  BSYNC.RECONVERGENT B2 ;  /* 0x0000000000027941 */ /* 0x000fea0003800200 */
.L_x_2545:
        /* <DEDUP_REMOVED lines=54> */
[----:B------:R-:W-:Y:S01]  /*2d50*/  IMAD.MOV.U32 R21, RZ, RZ, R11 ;  /* 0x000000ffff157224 */ /* 0x000fe200078e000b */
[----:B------:R-:W-:Y:S06]  /*2d60*/  BRA `(.L_x_2549) ;  /* 0x0000000000087947 */ /* 0x000fec0003800000 */
.L_x_2548:
[----:B------:R-:W-:Y:S01]  /*2d70*/  DMUL R20, RZ, R26 ;  /* 0x0000001aff147228 */ /* 0x000fe20000000000 */
[----:B------:R-:W-:-:S10]  /*2d80*/  IMAD.MOV.U32 R2, RZ, RZ, RZ ;  /* 0x000000ffff027224 */ /* 0x000fd400078e00ff */
.L_x_2549:
[----:B------:R-:W-:Y:S05]  /*2d90*/  BSYNC.RECONVERGENT B2 ;  /* 0x0000000000027941 */ /* 0x000fea0003800200 */
.L_x_2547:
        /* <DEDUP_REMOVED lines=56> */
.L_x_2551:
[----:B------:R-:W-:Y:S01]  /*3120*/  DMUL R32, RZ, R4 ;  /* 0x00000004ff207228 */ /* 0x000fe20000000000 */
[----:B------:R-:W-:-:S10]  /*3130*/  IMAD.MOV.U32 R20, RZ, RZ, RZ ;  /* 0x000000ffff147224 */ /* 0x000fd400078e00ff */
.L_x_2552:
[----:B------:R-:W-:Y:S05]  /*3140*/  BSYNC.RECONVERGENT B2 ;  /* 0x0000000000027941 */ /* 0x000fea0003800200 */
.L_x_2550:
        /* <DEDUP_REMOVED lines=56> */
.L_x_2554:
[----:B------:R-:W-:Y:S01]  /*34d0*/  DMUL R30, RZ, R6 ;  /* 0x00000006ff1e7228 */ /* 0x000fe20000000000 */
[----:B------:R-:W-:-:S10]  /*34e0*/  IMAD.MOV.U32 R20, RZ, RZ, RZ ;  /* 0x000000ffff147224 */ /* 0x000fd400078e00ff */
.L_x_2555:
[----:B------:R-:W-:Y:S05]  /*34f0*/  BSYNC.RECONVERGENT B2 ;  /* 0x0000000000027941 */ /* 0x000fea0003800200 */
.L_x_2553:
        /* <DEDUP_REMOVED lines=56> */
.L_x_2557:
[----:B------:R-:W-:Y:S01]  /*3880*/  DMUL R32, RZ, R12 ;  /* 0x0000000cff207228 */ /* 0x000fe20000000000 */
[----:B------:R-:W-:-:S10]  /*3890*/  IMAD.MOV.U32 R20, RZ, RZ, RZ ;  /* 0x000000ffff147224 */ /* 0x000fd400078e00ff */
.L_x_2558:
[----:B------:R-:W-:Y:S05]  /*38a0*/  BSYNC.RECONVERGENT B2 ;  /* 0x0000000000027941 */ /* 0x000fea0003800200 */
.L_x_2556:
        /* <DEDUP_REMOVED lines=56> */
.L_x_2560:
[----:B------:R-:W-:Y:S01]  /*3c30*/  DMUL R26, RZ, R14 ;  /* 0x0000000eff1a7228 */ /* 0x000fe20000000000 */
[----:B------:R-:W-:-:S10]  /*3c40*/  IMAD.MOV.U32 R20, RZ, RZ, RZ ;  /* 0x000000ffff147224 */ /* 0x000fd400078e00ff */
.L_x_2561:
[----:B------:R-:W-:Y:S05]  /*3c50*/  BSYNC.RECONVERGENT B2 ;  /* 0x0000000000027941 */ /* 0x000fea0003800200 */
.L_x_2559:
        /* <DEDUP_REMOVED lines=56> */
.L_x_2563:
[----:B------:R-:W-:Y:S01]  /*3fe0*/  DMUL R32, RZ, R16 ;  /* 0x00000010ff207228 */ /* 0x000fe20000000000 */
[----:B------:R-:W-:-:S10]  /*3ff0*/  IMAD.MOV.U32 R20, RZ, RZ, RZ ;  /* 0x000000ffff147224 */ /* 0x000fd400078e00ff */
.L_x_2564:
[----:B------:R-:W-:Y:S05]  /*4000*/  BSYNC.RECONVERGENT B2 ;  /* 0x0000000000027941 */ /* 0x000fea0003800200 */
.L_x_2562:
        /* <DEDUP_REMOVED lines=56> */
.L_x_2566:
[----:B------:R-:W-:Y:S01]  /*4390*/  DMUL R32, RZ, R18 ;  /* 0x00000012ff207228 */ /* 0x000fe20000000000 */
[----:B------:R-:W-:-:S10]  /*43a0*/  IMAD.MOV.U32 R20, RZ, RZ, RZ ;  /* 0x000000ffff147224 */ /* 0x000fd400078e00ff */
.L_x_2567:
[----:B------:R-:W-:Y:S05]  /*43b0*/  BSYNC.RECONVERGENT B2 ;  /* 0x0000000000027941 */ /* 0x000fea0003800200 */
.L_x_2565:
        /* <DEDUP_REMOVED lines=17> */
[C---:B---3--:R-:W-:Y:S01]  /*44d0*/  DFMA R4, R34.reuse, R4, R8 ;  /* 0x000000042204722b */ /* 0x048fe20000000008 */
[----:B------:R-:W0:Y:S07]  /*44e0*/  S2R R9, SR_TID.X ;  /* 0x0000000000097919 */ /* 0x000e2e0000002100 */
[----:B------:R-:W-:-:S08]  /*44f0*/  DFMA R4, R34, R4, R10 ;  /* 0x000000042204722b */ /* 0x000fd0000000000a */
[----:B----4-:R-:W-:-:S08]  /*4500*/  DFMA R4, R34, R4, R12 ;  /* 0x000000042204722b */ /* 0x010fd0000000000c */
[----:B------:R-:W-:Y:S02]  /*4510*/  DFMA R14, R34, R4, R14 ;  /* 0x00000004220e722b */ /* 0x000fe4000000000e */
[----:B------:R-:W1:Y:S06]  /*4520*/  LDC.64 R4, c[0x0][0x388] ;  /* 0x0000e200ff047b82 */ /* 0x000e6c0000000a00 */
[----:B------:R-:W-:Y:S02]  /*4530*/  DFMA R32, R14, R32, R32 ;  /* 0x000000200e20722b */ /* 0x000fe40000000020 */
[----:B------:R-:W-:-:S10]  /*4540*/  DFMA R14, R34, R14, 1 ;  /* 0x3ff00000220e742b */ /* 0x000fd4000000000e */
[----:B------:R-:W-:Y:S02]  /*4550*/  FSEL R6, R14, R32, !P0 ;  /* 0x000000200e067208 */ /* 0x000fe40004000000 */
[----:B------:R-:W-:Y:S02]  /*4560*/  FSEL R7, R15, R33, !P0 ;  /* 0x000000210f077208 */ /* 0x000fe40004000000 */
[----:B------:R-:W-:Y:S01]  /*4570*/  LOP3.LUT P0, RZ, R20, 0x2, RZ, 0xc0, !PT ;  /* 0x0000000214ff7812 */ /* 0x000fe2000780c0ff */
[----:B-1----:R-:W-:-:S03]  /*4580*/  IMAD.WIDE.U32 R4, R23, 0x8, R4 ;  /* 0x0000000817047825 */ /* 0x002fc600078e0004 */
[----:B------:R-:W-:Y:S01]  /*4590*/  DADD R10, RZ, -R6 ;  /* 0x00000000ff0a7229 */ /* 0x000fe20000000806 */
[----:B0-----:R-:W-:-:S04]  /*45a0*/  IMAD.WIDE.U32 R8, R9, 0x20, R4 ;  /* 0x0000002009087825 */ /* 0x001fc800078e0004 */
[----:B------:R-:W-:-:S05]  /*45b0*/  IMAD.MOV.U32 R4, RZ, RZ, R0 ;  /* 0x000000ffff047224 */ /* 0x000fca00078e0000 */
[----:B------:R-:W-:Y:S01]  /*45c0*/  FSEL R18, R6, R10, !P0 ;  /* 0x0000000a06127208 */ /* 0x000fe20004000000 */
[----:B------:R-:W-:Y:S01]  /*45d0*/  IMAD.MOV.U32 R5, RZ, RZ, R3 ;  /* 0x000000ffff057224 */ /* 0x000fe200078e0003 */
[----:B------:R-:W-:Y:S01]  /*45e0*/  FSEL R19, R7, R11, !P0 ;  /* 0x0000000b07137208 */ /* 0x000fe20004000000 */
[----:B------:R-:W-:Y:S02]  /*45f0*/  IMAD.MOV.U32 R6, RZ, RZ, R2 ;  /* 0x000000ffff067224 */ /* 0x000fe400078e0002 */
[----:B------:R-:W-:Y:S02]  /*4600*/  IMAD.MOV.U32 R7, RZ, RZ, R21 ;  /* 0x000000ffff077224 */ /* 0x000fe400078e0015 */
[----:B------:R-:W-:Y:S04]  /*4610*/  STG.E.ENL2.256 desc[UR4][R8.64+0x1000], R24, R16 ;  /* 0xf80080180810797f */ /* 0x000fe8000f121804 */
[----:B------:R-:W-:Y:S01]  /*4620*/  STG.E.ENL2.256 desc[UR4][R8.64], R4, R28 ;  /* 0xf8000004081c797f */ /* 0x000fe2000f121804 */
[----:B------:R-:W-:Y:S05]  /*4630*/  EXIT ;  /* 0x000000000000794d */ /* 0x000fea0003800000 */
        .type           $_ZN2at6native29vectorized_elementwise_kernelILi4EZZZNS0_15sin_kernel_cudaERNS_18TensorIteratorBaseEENKUlvE0_clEvENKUlvE_clEvEUldE_St5arrayIPcLm2EEEEviT0_T1_$__internal_trig_reduction_slowpathd,@function
        .size           $_ZN2at6native29vectorized_elementwise_kernelILi4EZZZNS0_15sin_kernel_cudaERNS_18TensorIteratorBaseEENKUlvE0_clEvENKUlvE_clEvEUldE_St5arrayIPcLm2EEEEviT0_T1_$__internal_trig_reduction_slowpathd,(.L_x_2660 - $_ZN2at6native29vectorized_elementwise_kernelILi4EZZZNS0_15sin_kernel_cudaERNS_18TensorIteratorBaseEENKUlvE0_clEvENKUlvE_clEvEUldE_St5arrayIPcLm2EEEEviT0_T1_$__internal_trig_reduction_slowpathd)
$_ZN2at6native29vectorized_elementwise_kernelILi4EZZZNS0_15sin_kernel_cudaERNS_18TensorIteratorBaseEENKUlvE0_clEvENKUlvE_clEvEUldE_St5arrayIPcLm2EEEEviT0_T1_$__internal_trig_reduction_slowpathd:
        /* <DEDUP_REMOVED lines=23> */
.L_x_2572:
        /* <DEDUP_REMOVED lines=32> */
.L_x_2571:
[----:B------:R-:W-:-:S05]  /*49b0*/  LOP3.LUT R9, R33, 0x7ff, RZ, 0xc0, !PT ;  /* 0x000007ff21097812 */ /* 0x000fca00078ec0ff */
[----:B------:R-:W-:-:S05]  /*49c0*/  VIADD R9, R9, 0xfffffc00 ;  /* 0xfffffc0009097836 */ /* 0x000fca0000000000 */
[----:B------:R-:W-:Y:S02]  /*49d0*/  SHF.R.U32.HI R8, RZ, 0x6, R9 ;  /* 0x00000006ff087819 */ /* 0x000fe40000011609 */
[----:B------:R-:W-:Y:S02]  /*49e0*/  ISETP.GE.U32.AND P0, PT, R9, 0x80, PT ;  /* 0x000000800900780c */ /* 0x000fe40003f06070 */
[----:B------:R-:W-:-:S04]  /*49f0*/  IADD3 R8, PT, PT, -R8, 0x13, RZ ;  /* 0x0000001308087810 */ /* 0x000fc80007ffe1ff */
[----:B------:R-:W-:-:S07]  /*4a00*/  SEL R20, R8, 0x12, P0 ;  /* 0x0000001208147807 */ /* 0x000fce0000000000 */
.L_x_2570:
[----:B------:R-:W-:Y:S05]  /*4a10*/  BSYNC.RECONVERGENT B0 ;  /* 0x0000000000007941 */ /* 0x000fea0003800200 */
.L_x_2569:
        /* <DEDUP_REMOVED lines=63> */
.L_x_2574:
[----:B------:R-:W-:Y:S05]  /*4e10*/  BSYNC.RECONVERGENT B0 ;  /* 0x0000000000007941 */ /* 0x000fea0003800200 */
.L_x_2573:
        /* <DEDUP_REMOVED lines=36> */
.L_x_2568:
[----:B------:R-:W-:Y:S02]  /*5060*/  IMAD.MOV.U32 R11, RZ, RZ, R37 ;  /* 0x000000ffff0b7224 */ /* 0x000fe400078e0025 */
[----:B------:R-:W-:Y:S02]  /*5070*/  IMAD.MOV.U32 R37, RZ, RZ, 0x0 ;  /* 0x00000000ff257424 */ /* 0x000fe400078e00ff */
[----:B------:R-:W-:Y:S02]  /*5080*/  IMAD.MOV.U32 R10, RZ, RZ, R8 ;  /* 0x000000ffff0a7224 */ /* 0x000fe400078e0008 */
[----:B------:R-:W-:Y:S05]  /*5090*/  RET.REL.NODEC R36 `(_ZN2at6native29vectorized_elementwise_kernelILi4EZZZNS0_15sin_kernel_cudaERNS_18TensorIteratorBaseEENKUlvE0_clEvENKUlvE_clEvEUldE_St5arrayIPcLm2EEEEviT0_T1_) ;  /* 0xffffffac24d87950 */ /* 0x000fea0003c3ffff */
.L_x_2575:
        /* <DEDUP_REMOVED lines=14> */
.L_x_2660:


//--------------------- .text._ZN2at6native29vectorized_elementwise_kernelILi8EZZZNS0_15sin_kernel_cudaERNS_18TensorIteratorBaseEENKUlvE0_clEvENKUlvE_clEvEUldE_St5arrayIPcLm2EEEEviT0_T1_ --------------------------
	.section	.text._ZN2at6native29vectorized_elementwise_kernelILi8EZZZNS0_15sin_kernel_cudaERNS_18TensorIteratorBaseEENKUlvE0_clEvENKUlvE_clEvEUldE_St5arrayIPcLm2EEEEviT0_T1_,"ax",@progbits
	.align	128
        .global         _ZN2at6native29vectorized_elementwise_kernelILi8EZZZNS0_15sin_kernel_cudaERNS_18TensorIteratorBaseEENKUlvE0_clEvENKUlvE_clEvEUldE_St5arrayIPcLm2EEEEviT0_T1_
        .type           _ZN2at6native29vectorized_elementwise_kernelILi8EZZZNS0_15sin_kernel_cudaERNS_18TensorIteratorBaseEENKUlvE0_clEvENKUlvE_clEvEUldE_St5arrayIPcLm2EEEEviT0_T1_,@function
        .size           _ZN2at6native29vectorized_elementwise_kernelILi8EZZZNS0_15sin_kernel_cudaERNS_18TensorIteratorBaseEENKUlvE0_clEvENKUlvE_clEvEUldE_St5arrayIPcLm2EEEEviT0_T1_,(.L_x_2661 - _ZN2at6native29vectorized_elementwise_kernelILi8EZZZNS0_15sin_kernel_cudaERNS_18TensorIteratorBaseEENKUlvE0_clEvENKUlvE_clEvEUldE_St5arrayIPcLm2EEEEviT0_T1_)
        .other          _ZN2at6native29vectorized_elementwise_kernelILi8EZZZNS0_15sin_kernel_cudaERNS_18TensorIteratorBaseEENKUlvE0_clEvENKUlvE_clEvEUldE_St5arrayIPcLm2EEEEviT0_T1_,@"STO_CUDA_ENTRY STV_DEFAULT"
_ZN2at6native29vectorized_elementwise_kernelILi8EZZZNS0_15sin_kernel_cudaERNS_18TensorIteratorBaseEENKUlvE0_clEvENKUlvE_clEvEUldE_St5arrayIPcLm2EEEEviT0_T1_:
.text._ZN2at6native29vectorized_elementwise_kernelILi8EZZZNS0_15sin_kernel_cudaERNS_18TensorIteratorBaseEENKUlvE0_clEvENKUlvE_clEvEUldE_St5arrayIPcLm2EEEEviT0_T1_:
        /* <DEDUP_REMOVED lines=92> */
[----:B------:R-:W-:Y:S05]  /*05c0*/  CALL.REL.NOINC `($_ZN2at6native29vectorized_elementwise_kernelILi8EZZZNS0_15sin_kernel_cudaERNS_18TensorIteratorBaseEENKUlvE0_clEvENKUlvE_clEvEUldE_St5arrayIPcLm2EEEEviT0_T1_$__internal_trig_reduction_slowpathd) ;  /* 0x00000040001c7944 */ /* 0x000fea0003c00000 */
[----:B------:R-:W-:Y:S02]  /*05d0*/  IMAD.MOV.U32 R2, RZ, RZ, R9 ;  /* 0x000000ffff027224 */ /* 0x000fe400078e0009 */
[----:B------:R-:W-:Y:S02]  /*05e0*/  IMAD.MOV.U32 R32, RZ, RZ, R10 ;  /* 0x000000ffff207224 */ /* 0x000fe400078e000a */
[----:B------:R-:W-:-:S07]  /*05f0*/  IMAD.MOV.U32 R33, RZ, RZ, R11 ;  /* 0x000000ffff217224 */ /* 0x000fce00078e000b */
.L_x_2580:
[----:B------:R-:W-:Y:S05]  /*0600*/  BSYNC.RECONVERGENT B3 ;  /* 0x0000000000037941 */ /* 0x000fea0003800200 */
.L_x_2579:
        /* <DEDUP_REMOVED lines=29> */
.L_x_2578:
[----:B------:R-:W-:Y:S05]  /*07e0*/  BSYNC.RECONVERGENT B2 ;  /* 0x0000000000027941 */ /* 0x000fea0003800200 */
.L_x_2577:
        /* <DEDUP_REMOVED lines=26> */
[----:B------:R-:W-:Y:S05]  /*0990*/  CALL.REL.NOINC `($_ZN2at6native29vectorized_elementwise_kernelILi8EZZZNS0_15sin_kernel_cudaERNS_18TensorIteratorBaseEENKUlvE0_clEvENKUlvE_clEvEUldE_St5arrayIPcLm2EEEEviT0_T1_$__internal_trig_reduction_slowpathd) ;  /* 0x0000003c00287944 */ /* 0x000fea0003c00000 */
[----:B------:R-:W-:Y:S02]  /*09a0*/  IMAD.MOV.U32 R20, RZ, RZ, R9 ;  /* 0x000000ffff147224 */ /* 0x000fe400078e0009 */
[----:B------:R-:W-:Y:S02]  /*09b0*/  IMAD.MOV.U32 R32, RZ, RZ, R10 ;  /* 0x000000ffff207224 */ /* 0x000fe400078e000a */
[----:B------:R-:W-:Y:S01]  /*09c0*/  IMAD.MOV.U32 R33, RZ, RZ, R11 ;  /* 0x000000ffff217224 */ /* 0x000fe200078e000b */
[----:B------:R-:W-:Y:S06]  /*09d0*/  BRA `(.L_x_2585) ;  /* 0x0000000000087947 */ /* 0x000fec0003800000 */
.L_x_2584:
[----:B------:R-:W-:Y:S01]  /*09e0*/  DMUL R32, RZ, R18 ;  /* 0x00000012ff207228 */ /* 0x000fe20000000000 */
[----:B------:R-:W-:-:S10]  /*09f0*/  IMAD.MOV.U32 R20, RZ, RZ, RZ ;  /* 0x000000ffff147224 */ /* 0x000fd400078e00ff */
.L_x_2585:
[----:B------:R-:W-:Y:S05]  /*0a00*/  BSYNC.RECONVERGENT B3 ;  /* 0x0000000000037941 */ /* 0x000fea0003800200 */
.L_x_2583:
        /* <DEDUP_REMOVED lines=29> */
.L_x_2582:
[----:B------:R-:W-:Y:S05]  /*0be0*/  BSYNC.RECONVERGENT B2 ;  /* 0x0000000000027941 */ /* 0x000fea0003800200 */
.L_x_2581:
        /* <DEDUP_REMOVED lines=31> */
.L_x_2589:
[----:B------:R-:W-:Y:S01]  /*0de0*/  DMUL R6, RZ, R16 ;  /* 0x00000010ff067228 */ /* 0x000fe20000000000 */
[----:B------:R-:W-:-:S10]  /*0df0*/  IMAD.MOV.U32 R20, RZ, RZ, RZ ;  /* 0x000000ffff147224 */ /* 0x000fd400078e00ff */
.L_x_2590:
[----:B------:R-:W-:Y:S05]  /*0e00*/  BSYNC.RECONVERGENT B3 ;  /* 0x0000000000037941 */ /* 0x000fea0003800200 */
.L_x_2588:
        /* <DEDUP_REMOVED lines=29> */
.L_x_2587:
[----:B------:R-:W-:Y:S05]  /*0fe0*/  BSYNC.RECONVERGENT B2 ;  /* 0x0000000000027941 */ /* 0x000fea0003800200 */
.L_x_2586:
        /* <DEDUP_REMOVED lines=31> */
.L_x_2594:
[----:B------:R-:W-:Y:S01]  /*11e0*/  DMUL R32, RZ, R24 ;  /* 0x00000018ff207228 */ /* 0x000fe20000000000 */
[----:B------:R-:W-:-:S10]  /*11f0*/  IMAD.MOV.U32 R20, RZ, RZ, RZ ;  /* 0x000000ffff147224 */ /* 0x000fd400078e00ff */
.L_x_2595:
[----:B------:R-:W-:Y:S05]  /*1200*/  BSYNC.RECONVERGENT B3 ;  /* 0x0000000000037941 */ /* 0x000fea0003800200 */
.L_x_2593:
        /* <DEDUP_REMOVED lines=29> */
.L_x_2592:
[----:B------:R-:W-:Y:S05]  /*13e0*/  BSYNC.RECONVERGENT B2 ;  /* 0x0000000000027941 */ /* 0x000fea0003800200 */
.L_x_2591:
        /* <DEDUP_REMOVED lines=31> */
.L_x_2599:
[----:B------:R-:W-:Y:S01]  /*15e0*/  DMUL R32, RZ, R26 ;  /* 0x0000001aff207228 */ /* 0x000fe20000000000 */
[----:B------:R-:W-:-:S10]  /*15f0*/  IMAD.MOV.U32 R20, RZ, RZ, RZ ;  /* 0x000000ffff147224 */ /* 0x000fd400078e00ff */
.L_x_2600:
[----:B------:R-:W-:Y:S05]  /*1600*/  BSYNC.RECONVERGENT B3 ;  /* 0x0000000000037941 */ /* 0x000fea0003800200 */
.L_x_2598:
        /* <DEDUP_REMOVED lines=29> */
.L_x_2597:
[----:B------:R-:W-:Y:S05]  /*17e0*/  BSYNC.RECONVERGENT B2 ;  /* 0x0000000000027941 */ /* 0x000fea0003800200 */
.L_x_2596:
        /* <DEDUP_REMOVED lines=31> */
.L_x_2604:
[----:B------:R-:W-:Y:S01]  /*19e0*/  DMUL R32, RZ, R30 ;  /* 0x0000001eff207228 */ /* 0x000fe20000000000 */
[----:B------:R-:W-:-:S10]  /*19f0*/  IMAD.MOV.U32 R20, RZ, RZ, RZ ;  /* 0x000000ffff147224 */ /* 0x000fd400078e00ff */
.L_x_2605:
[----:B------:R-:W-:Y:S05]  /*1a00*/  BSYNC.RECONVERGENT B3 ;  /* 0x0000000000037941 */ /* 0x000fea0003800200 */
.L_x_2603:
        /* <DEDUP_REMOVED lines=29> */
.L_x_2602:
[----:B------:R-:W-:Y:S05]  /*1be0*/  BSYNC.RECONVERGENT B2 ;  /* 0x0000000000027941 */ /* 0x000fea0003800200 */
.L_x_2601:
        /* <DEDUP_REMOVED lines=31> */
.L_x_2609:
[----:B------:R-:W-:Y:S01]  /*1de0*/  DMUL R32, RZ, R40 ;  /* 0x00000028ff207228 */ /* 0x000fe20000000000 */
[----:B------:R-:W-:-:S10]  /*1df0*/  IMAD.MOV.U32 R20, RZ, RZ, RZ ;  /* 0x000000ffff147224 */ /* 0x000fd400078e00ff */
.L_x_2610:
[----:B------:R-:W-:Y:S05]  /*1e00*/  BSYNC.RECONVERGENT B3 ;  /* 0x0000000000037941 */ /* 0x000fea0003800200 */
.L_x_2608:
        /* <DEDUP_REMOVED lines=29> */
.L_x_2607:
[----:B------:R-:W-:Y:S05]  /*1fe0*/  BSYNC.RECONVERGENT B2 ;  /* 0x0000000000027941 */ /* 0x000fea0003800200 */
.L_x_2606:
        /* <DEDUP_REMOVED lines=31> */
.L_x_2614:
[----:B------:R-:W-:Y:S01]  /*21e0*/  DMUL R32, RZ, R28 ;  /* 0x0000001cff207228 */ /* 0x000fe20000000000 */
[----:B------:R-:W-:-:S10]  /*21f0*/  IMAD.MOV.U32 R20, RZ, RZ, RZ ;  /* 0x000000ffff147224 */ /* 0x000fd400078e00ff */
.L_x_2615:
[----:B------:R-:W-:Y:S05]  /*2200*/  BSYNC.RECONVERGENT B3 ;  /* 0x0000000000037941 */ /* 0x000fea0003800200 */
.L_x_2613:
        /* <DEDUP_REMOVED lines=29> */
.L_x_2612:
[----:B------:R-:W-:Y:S05]  /*23e0*/  BSYNC.RECONVERGENT B2 ;  /* 0x0000000000027941 */ /* 0x000fea0003800200 */
.L_x_2611:
        /* <DEDUP_REMOVED lines=16> */
.L_x_2618:
[----:B------:R-:W-:-:S13]  /*24f0*/  ISETP.GE.U32.AND P0, PT, R0, R21, PT ;  /* 0x000000150000720c */ /* 0x000fda0003f06070 */
[----:B------:R-:W-:Y:S05]  /*2500*/  @P0 BRA `(.L_x_2620) ;  /* 0x0000000000300947 */ /* 0x000fea0003800000 */
[----:B0-----:R-:W0:Y:S01]  /*2510*/  LDC.64 R2, c[0x0][0x388] ;  /* 0x0000e200ff027b82 */ /* 0x001e220000000a00 */
[----:B------:R-:W-:Y:S02]  /*2520*/  IMAD.IADD R5, R23, 0x1, R0 ;  /* 0x0000000117057824 */ /* 0x000fe400078e0200 */
[----:B------:R-:W-:Y:S02]  /*2530*/  VIADD R0, R0, 0x80 ;  /* 0x0000008000007836 */ /* 0x000fe40000000000 */
[----:B0-----:R-:W-:-:S05]  /*2540*/  IMAD.WIDE.U32 R2, R5, 0x8, R2 ;  /* 0x0000000805027825 */ /* 0x001fca00078e0002 */
[----:B------:R1:W-:Y:S02]  /*2550*/  STG.E.64 desc[UR4][R2.64], R6 ;  /* 0x0000000602007986 */ /* 0x0003e4000c101b04 */
.L_x_2619:
[----:B------:R-:W-:-:S13]  /*2560*/  ISETP.GE.U32.AND P0, PT, R0, R21, PT ;  /* 0x000000150000720c */ /* 0x000fda0003f06070 */
[----:B------:R-:W-:Y:S05]  /*2570*/  @P0 BRA `(.L_x_2621) ;  /* 0x0000000000300947 */ /* 0x000fea0003800000 */
[----:B01----:R-:W0:Y:S01]  /*2580*/  LDC.64 R2, c[0x0][0x388] ;  /* 0x0000e200ff027b82 */ /* 0x003e220000000a00 */
[----:B------:R-:W-:Y:S02]  /*2590*/  IMAD.IADD R5, R23, 0x1, R0 ;  /* 0x0000000117057824 */ /* 0x000fe400078e0200 */
[----:B------:R-:W-:Y:S02]  /*25a0*/  VIADD R0, R0, 0x80 ;  /* 0x0000008000007836 */ /* 0x000fe40000000000 */
[----:B0-----:R-:W-:-:S05]  /*25b0*/  IMAD.WIDE.U32 R2, R5, 0x8, R2 ;  /* 0x0000000805027825 */ /* 0x001fca00078e0002 */
[----:B------:R1:W-:Y:S02]  /*25c0*/  STG.E.64 desc[UR4][R2.64], R24 ;  /* 0x0000001802007986 */ /* 0x0003e4000c101b04 */
.L_x_2620:
[----:B------:R-:W-:-:S13]  /*25d0*/  ISETP.GE.U32.AND P0, PT, R0, R21, PT ;  /* 0x000000150000720c */ /* 0x000fda0003f06070 */
[----:B------:R-:W-:Y:S05]  /*25e0*/  @P0 BRA `(.L_x_2622) ;  /* 0x0000000000340947 */ /* 0x000fea0003800000 */
[----:B01----:R-:W0:Y:S01]  /*25f0*/  LDC.64 R2, c[0x0][0x388] ;  /* 0x0000e200ff027b82 */ /* 0x003e220000000a00 */
[----:B------:R-:W-:Y:S02]  /*2600*/  IMAD.IADD R5, R23, 0x1, R0 ;  /* 0x0000000117057824 */ /* 0x000fe400078e0200 */
[----:B------:R-:W-:Y:S02]  /*2610*/  VIADD R0, R0, 0x80 ;  /* 0x0000008000007836 */ /* 0x000fe40000000000 */
[----:B0-----:R-:W-:-:S05]  /*2620*/  IMAD.WIDE.U32 R2, R5, 0x8, R2 ;  /* 0x0000000805027825 */ /* 0x001fca00078e0002 */
[----:B------:R2:W-:Y:S02]  /*2630*/  STG.E.64 desc[UR4][R2.64], R26 ;  /* 0x0000001a02007986 */ /* 0x0005e4000c101b04 */
.L_x_2621:
        /* <DEDUP_REMOVED lines=8> */
.L_x_2622:
[----:B------:R-:W-:Y:S05]  /*26c0*/  BSYNC.RELIABLE B1 ;  /* 0x0000000000017941 */ /* 0x000fea0003800100 */
.L_x_2617:
[----:B------:R-:W-:-:S13]  /*26d0*/  ISETP.GE.U32.AND P0, PT, R0, R21, PT ;  /* 0x000000150000720c */ /* 0x000fda0003f06070 */
[----:B012---:R-:W0:Y:S01]  /*26e0*/  @!P0 LDC.64 R2, c[0x0][0x388] ;  /* 0x0000e200ff028b82 */ /* 0x007e220000000a00 */
[----:B------:R-:W-:Y:S02]  /*26f0*/  @!P0 IMAD.IADD R5, R23, 0x1, R0 ;  /* 0x0000000117058824 */ /* 0x000fe400078e0200 */
[----:B------:R-:W-:Y:S02]  /*2700*/  @!P0 VIADD R0, R0, 0x80 ;  /* 0x0000008000008836 */ /* 0x000fe40000000000 */
[----:B0-----:R-:W-:-:S05]  /*2710*/  @!P0 IMAD.WIDE.U32 R2, R5, 0x8, R2 ;  /* 0x0000000805028825 */ /* 0x001fca00078e0002 */
[----:B------:R3:W-:Y:S02]  /*2720*/  @!P0 STG.E.64 desc[UR4][R2.64], R40 ;  /* 0x0000002802008986 */ /* 0x0007e4000c101b04 */
.L_x_2623:
[----:B------:R-:W-:Y:S05]  /*2730*/  BSYNC.RECONVERGENT B0 ;  /* 0x0000000000007941 */ /* 0x000fea0003800200 */
.L_x_2616:
        /* <DEDUP_REMOVED lines=8> */
.L_x_2576:
        /* <DEDUP_REMOVED lines=30> */
[----:B-----5:R-:W-:Y:S05]  /*29a0*/  CALL.REL.NOINC `($_ZN2at6native29vectorized_elementwise_kernelILi8EZZZNS0_15sin_kernel_cudaERNS_18TensorIteratorBaseEENKUlvE0_clEvENKUlvE_clEvEUldE_St5arrayIPcLm2EEEEviT0_T1_$__internal_trig_reduction_slowpathd) ;  /* 0x0000001c00247944 */ /* 0x020fea0003c00000 */
[----:B------:R-:W-:Y:S02]  /*29b0*/  IMAD.MOV.U32 R0, RZ, RZ, R9 ;  /* 0x000000ffff007224 */ /* 0x000fe400078e0009 */
[----:B------:R-:W-:Y:S02]  /*29c0*/  IMAD.MOV.U32 R2, RZ, RZ, R10 ;  /* 0x000000ffff027224 */ /* 0x000fe400078e000a */
[----:B------:R-:W-:-:S07]  /*29d0*/  IMAD.MOV.U32 R3, RZ, RZ, R11 ;  /* 0x000000ffff037224 */ /* 0x000fce00078e000b */
.L_x_2625:
[----:B------:R-:W-:Y:S05]  /*29e0*/  BSYNC.RECONVERGENT B2 ;  /* 0x0000000000027941 */ /* 0x000fea0003800200 */
.L_x_2624:
        /* <DEDUP_REMOVED lines=54> */
[----:B------:R-:W-:Y:S01]  /*2d50*/  IMAD.MOV.U32 R21, RZ, RZ, R11 ;  /* 0x000000ffff157224 */ /* 0x000fe200078e000b */
[----:B------:R-:W-:Y:S06]  /*2d60*/  BRA `(.L_x_2628) ;  /* 0x0000000000087947 */ /* 0x000fec0003800000 */
.L_x_2627:
[----:B------:R-:W-:Y:S01]  /*2d70*/  DMUL R20, RZ, R26 ;  /* 0x0000001aff147228 */ /* 0x000fe20000000000 */
[----:B------:R-:W-:-:S10]  /*2d80*/  IMAD.MOV.U32 R2, RZ, RZ, RZ ;  /* 0x000000ffff027224 */ /* 0x000fd400078e00ff */
.L_x_2628:
[----:B------:R-:W-:Y:S05]  /*2d90*/  BSYNC.RECONVERGENT B2 ;  /* 0x0000000000027941 */ /* 0x000fea0003800200 */
.L_x_2626:
        /* <DEDUP_REMOVED lines=56> */
.L_x_2630:
[----:B------:R-:W-:Y:S01]  /*3120*/  DMUL R32, RZ, R4 ;  /* 0x00000004ff207228 */ /* 0x000fe20000000000 */
[----:B------:R-:W-:-:S10]  /*3130*/  IMAD.MOV.U32 R20, RZ, RZ, RZ ;  /* 0x000000ffff147224 */ /* 0x000fd400078e00ff */
.L_x_2631:
[----:B------:R-:W-:Y:S05]  /*3140*/  BSYNC.RECONVERGENT B2 ;  /* 0x0000000000027941 */ /* 0x000fea0003800200 */
.L_x_2629:
        /* <DEDUP_REMOVED lines=56> */
.L_x_2633:
[----:B------:R-:W-:Y:S01]  /*34d0*/  DMUL R30, RZ, R6 ;  /* 0x00000006ff1e7228 */ /* 0x000fe20000000000 */
[----:B------:R-:W-:-:S10]  /*34e0*/  IMAD.MOV.U32 R20, RZ, RZ, RZ ;  /* 0x000000ffff147224 */ /* 0x000fd400078e00ff */
.L_x_2634:
[----:B------:R-:W-:Y:S05]  /*34f0*/  BSYNC.RECONVERGENT B2 ;  /* 0x0000000000027941 */ /* 0x000fea0003800200 */
.L_x_2632:
        /* <DEDUP_REMOVED lines=56> */
.L_x_2636:
[----:B------:R-:W-:Y:S01]  /*3880*/  DMUL R32, RZ, R12 ;  /* 0x0000000cff207228 */ /* 0x000fe20000000000 */
[----:B------:R-:W-:-:S10]  /*3890*/  IMAD.MOV.U32 R20, RZ, RZ, RZ ;  /* 0x000000ffff147224 */ /* 0x000fd400078e00ff */
.L_x_2637:
[----:B------:R-:W-:Y:S05]  /*38a0*/  BSYNC.RECONVERGENT B2 ;  /* 0x0000000000027941 */ /* 0x000fea0003800200 */
.L_x_2635:
        /* <DEDUP_REMOVED lines=56> */
.L_x_2639:
[----:B------:R-:W-:Y:S01]  /*3c30*/  DMUL R26, RZ, R14 ;  /* 0x0000000eff1a7228 */ /* 0x000fe20000000000 */
[----:B------:R-:W-:-:S10]  /*3c40*/  IMAD.MOV.U32 R20, RZ, RZ, RZ ;  /* 0x000000ffff147224 */ /* 0x000fd400078e00ff */
.L_x_2640:
[----:B------:R-:W-:Y:S05]  /*3c50*/  BSYNC.RECONVERGENT B2 ;  /* 0x0000000000027941 */ /* 0x000fea0003800200 */
.L_x_2638:
        /* <DEDUP_REMOVED lines=56> */
.L_x_2642:
[----:B------:R-:W-:Y:S01]  /*3fe0*/  DMUL R32, RZ, R16 ;  /* 0x00000010ff207228 */ /* 0x000fe20000000000 */
[----:B------:R-:W-:-:S10]  /*3ff0*/  IMAD.MOV.U32 R20, RZ, RZ, RZ ;  /* 0x000000ffff147224 */ /* 0x000fd400078e00ff */
.L_x_2643:
[----:B------:R-:W-:Y:S05]  /*4000*/  BSYNC.RECONVERGENT B2 ;  /* 0x0000000000027941 */ /* 0x000fea0003800200 */
.L_x_2641:
        /* <DEDUP_REMOVED lines=56> */
.L_x_2645:
[----:B------:R-:W-:Y:S01]  /*4390*/  DMUL R32, RZ, R18 ;  /* 0x00000012ff207228 */ /* 0x000fe20000000000 */
[----:B------:R-:W-:-:S10]  /*43a0*/  IMAD.MOV.U32 R20, RZ, RZ, RZ ;  /* 0x000000ffff147224 */ /* 0x000fd400078e00ff */
.L_x_2646:
[----:B------:R-:W-:Y:S05]  /*43b0*/  BSYNC.RECONVERGENT B2 ;  /* 0x0000000000027941 */ /* 0x000fea0003800200 */
.L_x_2644:
        /* <DEDUP_REMOVED lines=40> */
        .type           $_ZN2at6native29vectorized_elementwise_kernelILi8EZZZNS0_15sin_kernel_cudaERNS_18TensorIteratorBaseEENKUlvE0_clEvENKUlvE_clEvEUldE_St5arrayIPcLm2EEEEviT0_T1_$__internal_trig_reduction_slowpathd,@function
        .size           $_ZN2at6native29vectorized_elementwise_kernelILi8EZZZNS0_15sin_kernel_cudaERNS_18TensorIteratorBaseEENKUlvE0_clEvENKUlvE_clEvEUldE_St5arrayIPcLm2EEEEviT0_T1_$__internal_trig_reduction_slowpathd,(.L_x_2661 - $_ZN2at6native29vectorized_elementwise_kernelILi8EZZZNS0_15sin_kernel_cudaERNS_18TensorIteratorBaseEENKUlvE0_clEvENKUlvE_clEvEUldE_St5arrayIPcLm2EEEEviT0_T1_$__internal_trig_reduction_slowpathd)
$_ZN2at6native29vectorized_elementwise_kernelILi8EZZZNS0_15sin_kernel_cudaERNS_18TensorIteratorBaseEENKUlvE0_clEvENKUlvE_clEvEUldE_St5arrayIPcLm2EEEEviT0_T1_$__internal_trig_reduction_slowpathd:
        /* <DEDUP_REMOVED lines=23> */
.L_x_2651:
        /* <DEDUP_REMOVED lines=32> */
.L_x_2650:
[----:B------:R-:W-:-:S05]  /*49b0*/  LOP3.LUT R9, R33, 0x7ff, RZ, 0xc0, !PT ;  /* 0x000007ff21097812 */ /* 0x000fca00078ec0ff */
[----:B------:R-:W-:-:S05]  /*49c0*/  VIADD R9, R9, 0xfffffc00 ;  /* 0xfffffc0009097836 */ /* 0x000fca0000000000 */
[----:B------:R-:W-:Y:S02]  /*49d0*/  SHF.R.U32.HI R8, RZ, 0x6, R9 ;  /* 0x00000006ff087819 */ /* 0x000fe40000011609 */
[----:B------:R-:W-:Y:S02]  /*49e0*/  ISETP.GE.U32.AND P0, PT, R9, 0x80, PT ;  /* 0x000000800900780c */ /* 0x000fe40003f06070 */
[----:B------:R-:W-:-:S04]  /*49f0*/  IADD3 R8, PT, PT, -R8, 0x13, RZ ;  /* 0x0000001308087810 */ /* 0x000fc80007ffe1ff */
[----:B------:R-:W-:-:S07]  /*4a00*/  SEL R20, R8, 0x12, P0 ;  /* 0x0000001208147807 */ /* 0x000fce0000000000 */
.L_x_2649:
[----:B------:R-:W-:Y:S05]  /*4a10*/  BSYNC.RECONVERGENT B0 ;  /* 0x0000000000007941 */ /* 0x000fea0003800200 */
.L_x_2648:
        /* <DEDUP_REMOVED lines=63> */
.L_x_2653:
[----:B------:R-:W-:Y:S05]  /*4e10*/  BSYNC.RECONVERGENT B0 ;  /* 0x0000000000007941 */ /* 0x000fea0003800200 */
.L_x_2652:
        /* <DEDUP_REMOVED lines=36> */
.L_x_2647:
[----:B------:R-:W-:Y:S02]  /*5060*/  IMAD.MOV.U32 R11, RZ, RZ, R37 ;  /* 0x000000ffff0b7224 */ /* 0x000fe400078e0025 */
[----:B------:R-:W-:Y:S02]  /*5070*/  IMAD.MOV.U32 R37, RZ, RZ, 0x0 ;  /* 0x00000000ff257424 */ /* 0x000fe400078e00ff */
[----:B------:R-:W-:Y:S02]  /*5080*/  IMAD.MOV.U32 R10, RZ, RZ, R8 ;  /* 0x000000ffff0a7224 */ /* 0x000fe400078e0008 */
[----:B------:R-:W-:Y:S05]  /*5090*/  RET.REL.NODEC R36 `(_ZN2at6native29vectorized_elementwise_kernelILi8EZZZNS0_15sin_kernel_cudaERNS_18TensorIteratorBaseEENKUlvE0_clEvENKUlvE_clEvEUldE_St5arrayIPcLm2EEEEviT0_T1_) ;  /* 0xffffffac24d87950 */ /* 0x000fea0003c3ffff */
.L_x_2654:
        /* <DEDUP_REMOVED lines=14> */
.L_x_2661:


//--------------------- .nv.global.init           --------------------------
	.section	.nv.global.init,"aw",@progbits
	.align	16
.nv.global.init:
	.type		__cudart_sin_cos_coeffs,@object
	.size		__cudart_sin_cos_coeffs,(__cudart_i2opi_d - __cudart_sin_cos_coeffs)
__cudart_sin_cos_coeffs:
        /*0000*/ 	.byte	0x46, 0xd2, 0xb0, 0x2c, 0xf1, 0xe5, 0x5a, 0xbe, 0x92, 0xe3, 0xac, 0x69, 0xe3, 0x1d, 0xc7, 0x3e
        /*0010*/ 	.byte	0xa1, 0x62, 0xdb, 0x19, 0xa0, 0x01, 0x2a, 0xbf, 0x18, 0x08, 0x11, 0x11, 0x11, 0x11, 0x81, 0x3f
        /*0020*/ 	.byte	0x54, 0x55, 0x55, 0x55, 0x55, 0x55, 0xc5, 0xbf, 0x00, 0x00, 0x00, 0x00, 0x00, 0x00, 0x00, 0x00
        /*0030*/ 	.byte	0x00, 0x00, 0x00, 0x00, 0x00, 0x00, 0x00, 0x00, 0x64, 0x81, 0xfd, 0x20, 0x83, 0xff, 0xa8, 0xbd
        /*0040*/ 	.byte	0x28, 0x85, 0xef, 0xc1, 0xa7, 0xee, 0x21, 0x3e, 0xd9, 0xe6, 0x06, 0x8e, 0x4f, 0x7e, 0x92, 0xbe
        /*0050*/ 	.byte	0xe9, 0xbc, 0xdd, 0x19, 0xa0, 0x01, 0xfa, 0x3e, 0x47, 0x5d, 0xc1, 0x16, 0x6c, 0xc1, 0x56, 0xbf
        /*0060*/ 	.byte	0x51, 0x55, 0x55, 0x55, 0x55, 0x55, 0xa5, 0x3f, 0x00, 0x00, 0x00, 0x00, 0x00, 0x00, 0xe0, 0xbf
        /*0070*/ 	.byte	0x00, 0x00, 0x00, 0x00, 0x00, 0x00, 0xf0, 0x3f, 0x00, 0x00, 0x00, 0x00, 0x00, 0x00, 0x00, 0x00
	.type		__cudart_i2opi_d,@object
	.size		__cudart_i2opi_d,($str$6 - __cudart_i2opi_d)
__cudart_i2opi_d:
        /* <DEDUP_REMOVED lines=9> */
	.type		$str$6,@object
	.size		$str$6,(__unnamed_3 - $str$6)
$str$6:
        /*0110*/ 	.byte	0x66, 0x61, 0x6c, 0x73, 0x65, 0x00
	.type		__unnamed_3,@object
	.size		__unnamed_3,(__unnamed_7 - __unnamed_3)
__unnamed_3:
        /*0116*/ 	.byte	0x66, 0x65, 0x74, 0x63, 0x68, 0x5f, 0x61, 0x6e, 0x64, 0x5f, 0x63, 0x61, 0x73, 0x74, 0x00
	.type		__unnamed_7,@object
	.size		__unnamed_7,(__unnamed_1 - __unnamed_7)
__unnamed_7:
        /*0125*/ 	.byte	0x66, 0x65, 0x74, 0x63, 0x68, 0x5f, 0x61, 0x6e, 0x64, 0x5f, 0x63, 0x61, 0x73, 0x74, 0x00
	.type		__unnamed_1,@object
	.size		__unnamed_1,(__unnamed_5 - __unnamed_1)
__unnamed_1:
        /*0134*/ 	.byte	0x66, 0x65, 0x74, 0x63, 0x68, 0x5f, 0x61, 0x6e, 0x64, 0x5f, 0x63, 0x61, 0x73, 0x74, 0x00
	.type		__unnamed_5,@object
	.size		__unnamed_5,(__unnamed_4 - __unnamed_5)
__unnamed_5:
        /*0143*/ 	.byte	0x66, 0x65, 0x74, 0x63, 0x68, 0x5f, 0x61, 0x6e, 0x64, 0x5f, 0x63, 0x61, 0x73, 0x74, 0x00
	.type		__unnamed_4,@object
	.size		__unnamed_4,(__unnamed_8 - __unnamed_4)
__unnamed_4:
        /*0152*/ 	.byte	0x63, 0x61, 0x73, 0x74, 0x5f, 0x61, 0x6e, 0x64, 0x5f, 0x73, 0x74, 0x6f, 0x72, 0x65, 0x00
	.type		__unnamed_8,@object
	.size		__unnamed_8,(__unnamed_2 - __unnamed_8)
__unnamed_8:
        /*0161*/ 	.byte	0x63, 0x61, 0x73, 0x74, 0x5f, 0x61, 0x6e, 0x64, 0x5f, 0x73, 0x74, 0x6f, 0x72, 0x65, 0x00
	.type		__unnamed_2,@object
	.size		__unnamed_2,(__unnamed_6 - __unnamed_2)
__unnamed_2:
        /*0170*/ 	.byte	0x63, 0x61, 0x73, 0x74, 0x5f, 0x61, 0x6e, 0x64, 0x5f, 0x73, 0x74, 0x6f, 0x72, 0x65, 0x00
	.type		__unnamed_6,@object
	.size		__unnamed_6,($str$7 - __unnamed_6)
__unnamed_6:
        /*017f*/ 	.byte	0x63, 0x61, 0x73, 0x74, 0x5f, 0x61, 0x6e, 0x64, 0x5f, 0x73, 0x74, 0x6f, 0x72, 0x65, 0x00
	.type		$str$7,@object
	.size		$str$7,(.L_37 - $str$7)
$str$7:
        /*018e*/ 	.byte	0x2f, 0x72, 0x6f, 0x6f, 0x74, 0x2f, 0x2e, 0x70, 0x79, 0x65, 0x6e, 0x76, 0x2f, 0x76, 0x65, 0x72
        /*019e*/ 	.byte	0x73, 0x69, 0x6f, 0x6e, 0x73, 0x2f, 0x33, 0x2e, 0x31, 0x33, 0x2e, 0x31, 0x32, 0x2f, 0x6c, 0x69
        /*01ae*/ 	.byte	0x62, 0x2f, 0x70, 0x79, 0x74, 0x68, 0x6f, 0x6e, 0x33, 0x2e, 0x31, 0x33, 0x2f, 0x73, 0x69, 0x74
        /*01be*/ 	.byte	0x65, 0x2d, 0x70, 0x61, 0x63, 0x6b, 0x61, 0x67, 0x65, 0x73, 0x2f, 0x74, 0x6f, 0x72, 0x63, 0x68
        /*01ce*/ 	.byte	0x2f, 0x69, 0x6e, 0x63, 0x6c, 0x75, 0x64, 0x65, 0x2f, 0x63, 0x31, 0x30, 0x2f, 0x63, 0x6f, 0x72
        /*01de*/ 	.byte	0x65, 0x2f, 0x44, 0x79, 0x6e, 0x61, 0x6d, 0x69, 0x63, 0x43, 0x61, 0x73, 0x74, 0x2e, 0x68, 0x00
.L_37:


//--------------------- .nv.shared.reserved.0     --------------------------
	.section	.nv.shared.reserved.0,"aw",@nobits
	.weak		__nv_reservedSMEM_offset_0_alias
	.size		__nv_reservedSMEM_offset_0_alias, 0, 64
	.other		__nv_reservedSMEM_offset_0_alias,@"STO_CUDA_RESERVED_SHARED STV_DEFAULT"
__nv_reservedSMEM_offset_0_alias:
	.zero		0
	.zero		64


//--------------------- .nv.global                --------------------------
	.section	.nv.global,"aw",@nobits
.nv.global:
	.type		_ZN57_INTERNAL_fd0236af_26_UnaryGeometricSinKernel_cu_a4d06c7b4cuda3std3__48in_placeE,@object
	.size		_ZN57_INTERNAL_fd0236af_26_UnaryGeometricSinKernel_cu_a4d06c7b4cuda3std3__48in_placeE,(_ZN57_INTERNAL_fd0236af_26_UnaryGeometricSinKernel_cu_a4d06c7b4cuda3std6ranges3__45__cpo8distanceE - _ZN57_INTERNAL_fd0236af_26_UnaryGeometricSinKernel_cu_a4d06c7b4cuda3std3__48in_placeE)
_ZN57_INTERNAL_fd0236af_26_UnaryGeometricSinKernel_cu_a4d06c7b4cuda3std3__48in_placeE:
	.zero		1
	.type		_ZN57_INTERNAL_fd0236af_26_UnaryGeometricSinKernel_cu_a4d06c7b4cuda3std6ranges3__45__cpo8distanceE,@object
	.size		_ZN57_INTERNAL_fd0236af_26_UnaryGeometricSinKernel_cu_a4d06c7b4cuda3std6ranges3__45__cpo8distanceE,(_ZN57_INTERNAL_fd0236af_26_UnaryGeometricSinKernel_cu_a4d06c7b4cuda3std3__45__cpo6cbeginE - _ZN57_INTERNAL_fd0236af_26_UnaryGeometricSinKernel_cu_a4d06c7b4cuda3std6ranges3__45__cpo8distanceE)
_ZN57_INTERNAL_fd0236af_26_UnaryGeometricSinKernel_cu_a4d06c7b4cuda3std6ranges3__45__cpo8distanceE:
	.zero		1
	.type		_ZN57_INTERNAL_fd0236af_26_UnaryGeometricSinKernel_cu_a4d06c7b4cuda3std3__45__cpo6cbeginE,@object
	.size		_ZN57_INTERNAL_fd0236af_26_UnaryGeometricSinKernel_cu_a4d06c7b4cuda3std3__45__cpo6cbeginE,(_ZN57_INTERNAL_fd0236af_26_UnaryGeometricSinKernel_cu_a4d06c7b4cuda3std6ranges3__45__cpo7advanceE - _ZN57_INTERNAL_fd0236af_26_UnaryGeometricSinKernel_cu_a4d06c7b4cuda3std3__45__cpo6cbeginE)
_ZN57_INTERNAL_fd0236af_26_UnaryGeometricSinKernel_cu_a4d06c7b4cuda3std3__45__cpo6cbeginE:
	.zero		1
	.type		_ZN57_INTERNAL_fd0236af_26_UnaryGeometricSinKernel_cu_a4d06c7b4cuda3std6ranges3__45__cpo7advanceE,@object
	.size		_ZN57_INTERNAL_fd0236af_26_UnaryGeometricSinKernel_cu_a4d06c7b4cuda3std6ranges3__45__cpo7advanceE,(_ZN57_INTERNAL_fd0236af_26_UnaryGeometricSinKernel_cu_a4d06c7b4cuda3std3__45__cpo7crbeginE - _ZN57_INTERNAL_fd0236af_26_UnaryGeometricSinKernel_cu_a4d06c7b4cuda3std6ranges3__45__cpo7advanceE)
_ZN57_INTERNAL_fd0236af_26_UnaryGeometricSinKernel_cu_a4d06c7b4cuda3std6ranges3__45__cpo7advanceE:
	.zero		1
	.type		_ZN57_INTERNAL_fd0236af_26_UnaryGeometricSinKernel_cu_a4d06c7b4cuda3std3__45__cpo7crbeginE,@object
	.size		_ZN57_INTERNAL_fd0236af_26_UnaryGeometricSinKernel_cu_a4d06c7b4cuda3std3__45__cpo7crbeginE,(_ZN57_INTERNAL_fd0236af_26_UnaryGeometricSinKernel_cu_a4d06c7b4cuda3std6ranges3__45__cpo4dataE - _ZN57_INTERNAL_fd0236af_26_UnaryGeometricSinKernel_cu_a4d06c7b4cuda3std3__45__cpo7crbeginE)
_ZN57_INTERNAL_fd0236af_26_UnaryGeometricSinKernel_cu_a4d06c7b4cuda3std3__45__cpo7crbeginE:
	.zero		1
	.type		_ZN57_INTERNAL_fd0236af_26_UnaryGeometricSinKernel_cu_a4d06c7b4cuda3std6ranges3__45__cpo4dataE,@object
	.size		_ZN57_INTERNAL_fd0236af_26_UnaryGeometricSinKernel_cu_a4d06c7b4cuda3std6ranges3__45__cpo4dataE,(_ZN57_INTERNAL_fd0236af_26_UnaryGeometricSinKernel_cu_a4d06c7b4cuda3std6ranges3__45__cpo5beginE - _ZN57_INTERNAL_fd0236af_26_UnaryGeometricSinKernel_cu_a4d06c7b4cuda3std6ranges3__45__cpo4dataE)
_ZN57_INTERNAL_fd0236af_26_UnaryGeometricSinKernel_cu_a4d06c7b4cuda3std6ranges3__45__cpo4dataE:
	.zero		1
	.type		_ZN57_INTERNAL_fd0236af_26_UnaryGeometricSinKernel_cu_a4d06c7b4cuda3std6ranges3__45__cpo5beginE,@object
	.size		_ZN57_INTERNAL_fd0236af_26_UnaryGeometricSinKernel_cu_a4d06c7b4cuda3std6ranges3__45__cpo5beginE,(_ZN57_INTERNAL_fd0236af_26_UnaryGeometricSinKernel_cu_a4d06c7b4cuda3std3__459_GLOBAL__N__fd0236af_26_UnaryGeometricSinKernel_cu_a4d06c7b6ignoreE - _ZN57_INTERNAL_fd0236af_26_UnaryGeometricSinKernel_cu_a4d06c7b4cuda3std6ranges3__45__cpo5beginE)
_ZN57_INTERNAL_fd0236af_26_UnaryGeometricSinKernel_cu_a4d06c7b4cuda3std6ranges3__45__cpo5beginE:
	.zero		1
	.type		_ZN57_INTERNAL_fd0236af_26_UnaryGeometricSinKernel_cu_a4d06c7b4cuda3std3__459_GLOBAL__N__fd0236af_26_UnaryGeometricSinKernel_cu_a4d06c7b6ignoreE,@object
	.size		_ZN57_INTERNAL_fd0236af_26_UnaryGeometricSinKernel_cu_a4d06c7b4cuda3std3__459_GLOBAL__N__fd0236af_26_UnaryGeometricSinKernel_cu_a4d06c7b6ignoreE,(_ZN57_INTERNAL_fd0236af_26_UnaryGeometricSinKernel_cu_a4d06c7b4cuda3std6ranges3__45__cpo4sizeE - _ZN57_INTERNAL_fd0236af_26_UnaryGeometricSinKernel_cu_a4d06c7b4cuda3std3__459_GLOBAL__N__fd0236af_26_UnaryGeometricSinKernel_cu_a4d06c7b6ignoreE)
_ZN57_INTERNAL_fd0236af_26_UnaryGeometricSinKernel_cu_a4d06c7b4cuda3std3__459_GLOBAL__N__fd0236af_26_UnaryGeometricSinKernel_cu_a4d06c7b6ignoreE:
	.zero		1
	.type		_ZN57_INTERNAL_fd0236af_26_UnaryGeometricSinKernel_cu_a4d06c7b4cuda3std6ranges3__45__cpo4sizeE,@object
	.size		_ZN57_INTERNAL_fd0236af_26_UnaryGeometricSinKernel_cu_a4d06c7b4cuda3std6ranges3__45__cpo4sizeE,(_ZN57_INTERNAL_fd0236af_26_UnaryGeometricSinKernel_cu_a4d06c7b4cuda3std3__45__cpo5beginE - _ZN57_INTERNAL_fd0236af_26_UnaryGeometricSinKernel_cu_a4d06c7b4cuda3std6ranges3__45__cpo4sizeE)
_ZN57_INTERNAL_fd0236af_26_UnaryGeometricSinKernel_cu_a4d06c7b4cuda3std6ranges3__45__cpo4sizeE:
	.zero		1
	.type		_ZN57_INTERNAL_fd0236af_26_UnaryGeometricSinKernel_cu_a4d06c7b4cuda3std3__45__cpo5beginE,@object
	.size		_ZN57_INTERNAL_fd0236af_26_UnaryGeometricSinKernel_cu_a4d06c7b4cuda3std3__45__cpo5beginE,(_ZN57_INTERNAL_fd0236af_26_UnaryGeometricSinKernel_cu_a4d06c7b4cuda3std6ranges3__45__cpo6cbeginE - _ZN57_INTERNAL_fd0236af_26_UnaryGeometricSinKernel_cu_a4d06c7b4cuda3std3__45__cpo5beginE)
_ZN57_INTERNAL_fd0236af_26_UnaryGeometricSinKernel_cu_a4d06c7b4cuda3std3__45__cpo5beginE:
	.zero		1
	.type		_ZN57_INTERNAL_fd0236af_26_UnaryGeometricSinKernel_cu_a4d06c7b4cuda3std6ranges3__45__cpo6cbeginE,@object
	.size		_ZN57_INTERNAL_fd0236af_26_UnaryGeometricSinKernel_cu_a4d06c7b4cuda3std6ranges3__45__cpo6cbeginE,(_ZN57_INTERNAL_fd0236af_26_UnaryGeometricSinKernel_cu_a4d06c7b4cuda3std3__45__cpo6rbeginE - _ZN57_INTERNAL_fd0236af_26_UnaryGeometricSinKernel_cu_a4d06c7b4cuda3std6ranges3__45__cpo6cbeginE)
_ZN57_INTERNAL_fd0236af_26_UnaryGeometricSinKernel_cu_a4d06c7b4cuda3std6ranges3__45__cpo6cbeginE:
	.zero		1
	.type		_ZN57_INTERNAL_fd0236af_26_UnaryGeometricSinKernel_cu_a4d06c7b4cuda3std3__45__cpo6rbeginE,@object
	.size		_ZN57_INTERNAL_fd0236af_26_UnaryGeometricSinKernel_cu_a4d06c7b4cuda3std3__45__cpo6rbeginE,(_ZN57_INTERNAL_fd0236af_26_UnaryGeometricSinKernel_cu_a4d06c7b4cuda3std6ranges3__45__cpo4nextE - _ZN57_INTERNAL_fd0236af_26_UnaryGeometricSinKernel_cu_a4d06c7b4cuda3std3__45__cpo6rbeginE)
_ZN57_INTERNAL_fd0236af_26_UnaryGeometricSinKernel_cu_a4d06c7b4cuda3std3__45__cpo6rbeginE:
	.zero		1
	.type		_ZN57_INTERNAL_fd0236af_26_UnaryGeometricSinKernel_cu_a4d06c7b4cuda3std6ranges3__45__cpo4nextE,@object
	.size		_ZN57_INTERNAL_fd0236af_26_UnaryGeometricSinKernel_cu_a4d06c7b4cuda3std6ranges3__45__cpo4nextE,(_ZN57_INTERNAL_fd0236af_26_UnaryGeometricSinKernel_cu_a4d06c7b4cuda3std6ranges3__45__cpo4swapE - _ZN57_INTERNAL_fd0236af_26_UnaryGeometricSinKernel_cu_a4d06c7b4cuda3std6ranges3__45__cpo4nextE)
_ZN57_INTERNAL_fd0236af_26_UnaryGeometricSinKernel_cu_a4d06c7b4cuda3std6ranges3__45__cpo4nextE:
	.zero		1
	.type		_ZN57_INTERNAL_fd0236af_26_UnaryGeometricSinKernel_cu_a4d06c7b4cuda3std6ranges3__45__cpo4swapE,@object
	.size		_ZN57_INTERNAL_fd0236af_26_UnaryGeometricSinKernel_cu_a4d06c7b4cuda3std6ranges3__45__cpo4swapE,(_ZN57_INTERNAL_fd0236af_26_UnaryGeometricSinKernel_cu_a4d06c7b4cuda3std3__420unreachable_sentinelE - _ZN57_INTERNAL_fd0236af_26_UnaryGeometricSinKernel_cu_a4d06c7b4cuda3std6ranges3__45__cpo4swapE)
_ZN57_INTERNAL_fd0236af_26_UnaryGeometricSinKernel_cu_a4d06c7b4cuda3std6ranges3__45__cpo4swapE:
	.zero		1
	.type		_ZN57_INTERNAL_fd0236af_26_UnaryGeometricSinKernel_cu_a4d06c7b4cuda3std3__420unreachable_sentinelE,@object
	.size		_ZN57_INTERNAL_fd0236af_26_UnaryGeometricSinKernel_cu_a4d06c7b4cuda3std3__420unreachable_sentinelE,(_ZN57_INTERNAL_fd0236af_26_UnaryGeometricSinKernel_cu_a4d06c7b6thrust24THRUST_300001_SM_1000_NS6system6detail10sequential3seqE - _ZN57_INTERNAL_fd0236af_26_UnaryGeometricSinKernel_cu_a4d06c7b4cuda3std3__420unreachable_sentinelE)
_ZN57_INTERNAL_fd0236af_26_UnaryGeometricSinKernel_cu_a4d06c7b4cuda3std3__420unreachable_sentinelE:
	.zero		1
	.type		_ZN57_INTERNAL_fd0236af_26_UnaryGeometricSinKernel_cu_a4d06c7b6thrust24THRUST_300001_SM_1000_NS6system6detail10sequential3seqE,@object
	.size		_ZN57_INTERNAL_fd0236af_26_UnaryGeometricSinKernel_cu_a4d06c7b6thrust24THRUST_300001_SM_1000_NS6system6detail10sequential3seqE,(_ZN57_INTERNAL_fd0236af_26_UnaryGeometricSinKernel_cu_a4d06c7b4cuda3std3__45__cpo4cendE - _ZN57_INTERNAL_fd0236af_26_UnaryGeometricSinKernel_cu_a4d06c7b6thrust24THRUST_300001_SM_1000_NS6system6detail10sequential3seqE)
_ZN57_INTERNAL_fd0236af_26_UnaryGeometricSinKernel_cu_a4d06c7b6thrust24THRUST_300001_SM_1000_NS6system6detail10sequential3seqE:
	.zero		1
	.type		_ZN57_INTERNAL_fd0236af_26_UnaryGeometricSinKernel_cu_a4d06c7b4cuda3std3__45__cpo4cendE,@object
	.size		_ZN57_INTERNAL_fd0236af_26_UnaryGeometricSinKernel_cu_a4d06c7b4cuda3std3__45__cpo4cendE,(_ZN57_INTERNAL_fd0236af_26_UnaryGeometricSinKernel_cu_a4d06c7b4cuda3std6ranges3__45__cpo9iter_swapE - _ZN57_INTERNAL_fd0236af_26_UnaryGeometricSinKernel_cu_a4d06c7b4cuda3std3__45__cpo4cendE)
_ZN57_INTERNAL_fd0236af_26_UnaryGeometricSinKernel_cu_a4d06c7b4cuda3std3__45__cpo4cendE:
	.zero		1
	.type		_ZN57_INTERNAL_fd0236af_26_UnaryGeometricSinKernel_cu_a4d06c7b4cuda3std6ranges3__45__cpo9iter_swapE,@object
	.size		_ZN57_INTERNAL_fd0236af_26_UnaryGeometricSinKernel_cu_a4d06c7b4cuda3std6ranges3__45__cpo9iter_swapE,(_ZN57_INTERNAL_fd0236af_26_UnaryGeometricSinKernel_cu_a4d06c7b4cuda3std3__45__cpo5crendE - _ZN57_INTERNAL_fd0236af_26_UnaryGeometricSinKernel_cu_a4d06c7b4cuda3std6ranges3__45__cpo9iter_swapE)
_ZN57_INTERNAL_fd0236af_26_UnaryGeometricSinKernel_cu_a4d06c7b4cuda3std6ranges3__45__cpo9iter_swapE:
	.zero		1
	.type		_ZN57_INTERNAL_fd0236af_26_UnaryGeometricSinKernel_cu_a4d06c7b4cuda3std3__45__cpo5crendE,@object
	.size		_ZN57_INTERNAL_fd0236af_26_UnaryGeometricSinKernel_cu_a4d06c7b4cuda3std3__45__cpo5crendE,(_ZN57_INTERNAL_fd0236af_26_UnaryGeometricSinKernel_cu_a4d06c7b4cuda3std6ranges3__45__cpo5cdataE - _ZN57_INTERNAL_fd0236af_26_UnaryGeometricSinKernel_cu_a4d06c7b4cuda3std3__45__cpo5crendE)
_ZN57_INTERNAL_fd0236af_26_UnaryGeometricSinKernel_cu_a4d06c7b4cuda3std3__45__cpo5crendE:
	.zero		1
	.type		_ZN57_INTERNAL_fd0236af_26_UnaryGeometricSinKernel_cu_a4d06c7b4cuda3std6ranges3__45__cpo5cdataE,@object
	.size		_ZN57_INTERNAL_fd0236af_26_UnaryGeometricSinKernel_cu_a4d06c7b4cuda3std6ranges3__45__cpo5cdataE,(_ZN57_INTERNAL_fd0236af_26_UnaryGeometricSinKernel_cu_a4d06c7b4cuda3std6ranges3__45__cpo3endE - _ZN57_INTERNAL_fd0236af_26_UnaryGeometricSinKernel_cu_a4d06c7b4cuda3std6ranges3__45__cpo5cdataE)
_ZN57_INTERNAL_fd0236af_26_UnaryGeometricSinKernel_cu_a4d06c7b4cuda3std6ranges3__45__cpo5cdataE:
	.zero		1
	.type		_ZN57_INTERNAL_fd0236af_26_UnaryGeometricSinKernel_cu_a4d06c7b4cuda3std6ranges3__45__cpo3endE,@object
	.size		_ZN57_INTERNAL_fd0236af_26_UnaryGeometricSinKernel_cu_a4d06c7b4cuda3std6ranges3__45__cpo3endE,(_ZN57_INTERNAL_fd0236af_26_UnaryGeometricSinKernel_cu_a4d06c7b4cuda3std3__419piecewise_constructE - _ZN57_INTERNAL_fd0236af_26_UnaryGeometricSinKernel_cu_a4d06c7b4cuda3std6ranges3__45__cpo3endE)
_ZN57_INTERNAL_fd0236af_26_UnaryGeometricSinKernel_cu_a4d06c7b4cuda3std6ranges3__45__cpo3endE:
	.zero		1
	.type		_ZN57_INTERNAL_fd0236af_26_UnaryGeometricSinKernel_cu_a4d06c7b4cuda3std3__419piecewise_constructE,@object
	.size		_ZN57_INTERNAL_fd0236af_26_UnaryGeometricSinKernel_cu_a4d06c7b4cuda3std3__419piecewise_constructE,(_ZN57_INTERNAL_fd0236af_26_UnaryGeometricSinKernel_cu_a4d06c7b4cuda3std6ranges3__45__cpo5ssizeE - _ZN57_INTERNAL_fd0236af_26_UnaryGeometricSinKernel_cu_a4d06c7b4cuda3std3__419piecewise_constructE)
_ZN57_INTERNAL_fd0236af_26_UnaryGeometricSinKernel_cu_a4d06c7b4cuda3std3__419piecewise_constructE:
	.zero		1
	.type		_ZN57_INTERNAL_fd0236af_26_UnaryGeometricSinKernel_cu_a4d06c7b4cuda3std6ranges3__45__cpo5ssizeE,@object
	.size		_ZN57_INTERNAL_fd0236af_26_UnaryGeometricSinKernel_cu_a4d06c7b4cuda3std6ranges3__45__cpo5ssizeE,(_ZN57_INTERNAL_fd0236af_26_UnaryGeometricSinKernel_cu_a4d06c7b4cuda3std3__45__cpo3endE - _ZN57_INTERNAL_fd0236af_26_UnaryGeometricSinKernel_cu_a4d06c7b4cuda3std6ranges3__45__cpo5ssizeE)
_ZN57_INTERNAL_fd0236af_26_UnaryGeometricSinKernel_cu_a4d06c7b4cuda3std6ranges3__45__cpo5ssizeE:
	.zero		1
	.type		_ZN57_INTERNAL_fd0236af_26_UnaryGeometricSinKernel_cu_a4d06c7b4cuda3std3__45__cpo3endE,@object
	.size		_ZN57_INTERNAL_fd0236af_26_UnaryGeometricSinKernel_cu_a4d06c7b4cuda3std3__45__cpo3endE,(_ZN57_INTERNAL_fd0236af_26_UnaryGeometricSinKernel_cu_a4d06c7b4cuda3std6ranges3__45__cpo4cendE - _ZN57_INTERNAL_fd0236af_26_UnaryGeometricSinKernel_cu_a4d06c7b4cuda3std3__45__cpo3endE)
_ZN57_INTERNAL_fd0236af_26_UnaryGeometricSinKernel_cu_a4d06c7b4cuda3std3__45__cpo3endE:
	.zero		1
	.type		_ZN57_INTERNAL_fd0236af_26_UnaryGeometricSinKernel_cu_a4d06c7b4cuda3std6ranges3__45__cpo4cendE,@object
	.size		_ZN57_INTERNAL_fd0236af_26_UnaryGeometricSinKernel_cu_a4d06c7b4cuda3std6ranges3__45__cpo4cendE,(_ZN57_INTERNAL_fd0236af_26_UnaryGeometricSinKernel_cu_a4d06c7b4cuda3std3__45__cpo4rendE - _ZN57_INTERNAL_fd0236af_26_UnaryGeometricSinKernel_cu_a4d06c7b4cuda3std6ranges3__45__cpo4cendE)
_ZN57_INTERNAL_fd0236af_26_UnaryGeometricSinKernel_cu_a4d06c7b4cuda3std6ranges3__45__cpo4cendE:
	.zero		1
	.type		_ZN57_INTERNAL_fd0236af_26_UnaryGeometricSinKernel_cu_a4d06c7b4cuda3std3__45__cpo4rendE,@object
	.size		_ZN57_INTERNAL_fd0236af_26_UnaryGeometricSinKernel_cu_a4d06c7b4cuda3std3__45__cpo4rendE,(_ZN57_INTERNAL_fd0236af_26_UnaryGeometricSinKernel_cu_a4d06c7b4cuda3std6ranges3__45__cpo4prevE - _ZN57_INTERNAL_fd0236af_26_UnaryGeometricSinKernel_cu_a4d06c7b4cuda3std3__45__cpo4rendE)
_ZN57_INTERNAL_fd0236af_26_UnaryGeometricSinKernel_cu_a4d06c7b4cuda3std3__45__cpo4rendE:
	.zero		1
	.type		_ZN57_INTERNAL_fd0236af_26_UnaryGeometricSinKernel_cu_a4d06c7b4cuda3std6ranges3__45__cpo4prevE,@object
	.size		_ZN57_INTERNAL_fd0236af_26_UnaryGeometricSinKernel_cu_a4d06c7b4cuda3std6ranges3__45__cpo4prevE,(_ZN57_INTERNAL_fd0236af_26_UnaryGeometricSinKernel_cu_a4d06c7b4cuda3std6ranges3__45__cpo9iter_moveE - _ZN57_INTERNAL_fd0236af_26_UnaryGeometricSinKernel_cu_a4d06c7b4cuda3std6ranges3__45__cpo4prevE)
_ZN57_INTERNAL_fd0236af_26_UnaryGeometricSinKernel_cu_a4d06c7b4cuda3std6ranges3__45__cpo4prevE:
	.zero		1
	.type		_ZN57_INTERNAL_fd0236af_26_UnaryGeometricSinKernel_cu_a4d06c7b4cuda3std6ranges3__45__cpo9iter_moveE,@object
	.size		_ZN57_INTERNAL_fd0236af_26_UnaryGeometricSinKernel_cu_a4d06c7b4cuda3std6ranges3__45__cpo9iter_moveE,(.L_21 - _ZN57_INTERNAL_fd0236af_26_UnaryGeometricSinKernel_cu_a4d06c7b4cuda3std6ranges3__45__cpo9iter_moveE)
_ZN57_INTERNAL_fd0236af_26_UnaryGeometricSinKernel_cu_a4d06c7b4cuda3std6ranges3__45__cpo9iter_moveE:
	.zero		1
.L_21:


//--------------------- .nv.constant0._ZN2at6native18elementwise_kernelILi128ELi4EZNS0_15gpu_kernel_implIZZZNS0_15sin_kernel_cudaERNS_18TensorIteratorBaseEENKUlvE0_clEvENKUlvE2_clEvEUlN3c108BFloat16EE_EEvS4_RKT_EUliE_EEviT1_ --------------------------
	.section	.nv.constant0._ZN2at6native18elementwise_kernelILi128ELi4EZNS0_15gpu_kernel_implIZZZNS0_15sin_kernel_cudaERNS_18TensorIteratorBaseEENKUlvE0_clEvENKUlvE2_clEvEUlN3c108BFloat16EE_EEvS4_RKT_EUliE_EEviT1_,"a",@progbits
	.sectionflags	@""
	.align	4
.nv.constant0._ZN2at6native18elementwise_kernelILi128ELi4EZNS0_15gpu_kernel_implIZZZNS0_15sin_kernel_cudaERNS_18TensorIteratorBaseEENKUlvE0_clEvENKUlvE2_clEvEUlN3c108BFloat16EE_EEvS4_RKT_EUliE_EEviT1_:
	.zero		1440


//--------------------- .nv.constant0._ZN2at6native27unrolled_elementwise_kernelIZZZNS0_15sin_kernel_cudaERNS_18TensorIteratorBaseEENKUlvE0_clEvENKUlvE2_clEvEUlN3c108BFloat16EE_St5arrayIPcLm2EELi4E23TrivialOffsetCalculatorILi1EjESD_NS0_6memory12LoadWithCastILi1EEENSE_13StoreWithCastILi1EEEEEviT_T0_T2_T3_T4_T5_ --------------------------
	.section	.nv.constant0._ZN2at6native27unrolled_elementwise_kernelIZZZNS0_15sin_kernel_cudaERNS_18TensorIteratorBaseEENKUlvE0_clEvENKUlvE2_clEvEUlN3c108BFloat16EE_St5arrayIPcLm2EELi4E23TrivialOffsetCalculatorILi1EjESD_NS0_6memory12LoadWithCastILi1EEENSE_13StoreWithCastILi1EEEEEviT_T0_T2_T3_T4_T5_,"a",@progbits
	.sectionflags	@""
	.align	4
.nv.constant0._ZN2at6native27unrolled_elementwise_kernelIZZZNS0_15sin_kernel_cudaERNS_18TensorIteratorBaseEENKUlvE0_clEvENKUlvE2_clEvEUlN3c108BFloat16EE_St5arrayIPcLm2EELi4E23TrivialOffsetCalculatorILi1EjESD_NS0_6memory12LoadWithCastILi1EEENSE_13StoreWithCastILi1EEEEEviT_T0_T2_T3_T4_T5_:
	.zero		940


//--------------------- .nv.constant0._ZN2at6native18elementwise_kernelILi128ELi4EZNS0_22gpu_kernel_impl_nocastIZZZNS0_15sin_kernel_cudaERNS_18TensorIteratorBaseEENKUlvE0_clEvENKUlvE2_clEvEUlN3c108BFloat16EE_EEvS4_RKT_EUliE_EEviT1_ --------------------------
	.section	.nv.constant0._ZN2at6native18elementwise_kernelILi128ELi4EZNS0_22gpu_kernel_impl_nocastIZZZNS0_15sin_kernel_cudaERNS_18TensorIteratorBaseEENKUlvE0_clEvENKUlvE2_clEvEUlN3c108BFloat16EE_EEvS4_RKT_EUliE_EEviT1_,"a",@progbits
	.sectionflags	@""
	.align	4
.nv.constant0._ZN2at6native18elementwise_kernelILi128ELi4EZNS0_22gpu_kernel_impl_nocastIZZZNS0_15sin_kernel_cudaERNS_18TensorIteratorBaseEENKUlvE0_clEvENKUlvE2_clEvEUlN3c108BFloat16EE_EEvS4_RKT_EUliE_EEviT1_:
	.zero		1440


//--------------------- .nv.constant0._ZN2at6native27unrolled_elementwise_kernelIZZZNS0_15sin_kernel_cudaERNS_18TensorIteratorBaseEENKUlvE0_clEvENKUlvE2_clEvEUlN3c108BFloat16EE_St5arrayIPcLm2EELi4E23TrivialOffsetCalculatorILi1EjESD_NS0_6memory15LoadWithoutCastENSE_16StoreWithoutCastEEEviT_T0_T2_T3_T4_T5_ --------------------------
	.section	.nv.constant0._ZN2at6native27unrolled_elementwise_kernelIZZZNS0_15sin_kernel_cudaERNS_18TensorIteratorBaseEENKUlvE0_clEvENKUlvE2_clEvEUlN3c108BFloat16EE_St5arrayIPcLm2EELi4E23TrivialOffsetCalculatorILi1EjESD_NS0_6memory15LoadWithoutCastENSE_16StoreWithoutCastEEEviT_T0_T2_T3_T4_T5_,"a",@progbits
	.sectionflags	@""
	.align	4
.nv.constant0._ZN2at6native27unrolled_elementwise_kernelIZZZNS0_15sin_kernel_cudaERNS_18TensorIteratorBaseEENKUlvE0_clEvENKUlvE2_clEvEUlN3c108BFloat16EE_St5arrayIPcLm2EELi4E23TrivialOffsetCalculatorILi1EjESD_NS0_6memory15LoadWithoutCastENSE_16StoreWithoutCastEEEviT_T0_T2_T3_T4_T5_:
	.zero		924


//--------------------- .nv.constant0._ZN2at6native29vectorized_elementwise_kernelILi2EZZZNS0_15sin_kernel_cudaERNS_18TensorIteratorBaseEENKUlvE0_clEvENKUlvE2_clEvEUlN3c108BFloat16EE_St5arrayIPcLm2EEEEviT0_T1_ --------------------------
	.section	.nv.constant0._ZN2at6native29vectorized_elementwise_kernelILi2EZZZNS0_15sin_kernel_cudaERNS_18TensorIteratorBaseEENKUlvE0_clEvENKUlvE2_clEvEUlN3c108BFloat16EE_St5arrayIPcLm2EEEEviT0_T1_,"a",@progbits
	.sectionflags	@""
	.align	4
.nv.constant0._ZN2at6native29vectorized_elementwise_kernelILi2EZZZNS0_15sin_kernel_cudaERNS_18TensorIteratorBaseEENKUlvE0_clEvENKUlvE2_clEvEUlN3c108BFloat16EE_St5arrayIPcLm2EEEEviT0_T1_:
	.zero		920


//--------------------- .nv.constant0._ZN2at6native29vectorized_elementwise_kernelILi4EZZZNS0_15sin_kernel_cudaERNS_18TensorIteratorBaseEENKUlvE0_clEvENKUlvE2_clEvEUlN3c108BFloat16EE_St5arrayIPcLm2EEEEviT0_T1_ --------------------------
	.section	.nv.constant0._ZN2at6native29vectorized_elementwise_kernelILi4EZZZNS0_15sin_kernel_cudaERNS_18TensorIteratorBaseEENKUlvE0_clEvENKUlvE2_clEvEUlN3c108BFloat16EE_St5arrayIPcLm2EEEEviT0_T1_,"a",@progbits
	.sectionflags	@""
	.align	4
.nv.constant0._ZN2at6native29vectorized_elementwise_kernelILi4EZZZNS0_15sin_kernel_cudaERNS_18TensorIteratorBaseEENKUlvE0_clEvENKUlvE2_clEvEUlN3c108BFloat16EE_St5arrayIPcLm2EEEEviT0_T1_:
	.zero		920


//--------------------- .nv.constant0._ZN2at6native29vectorized_elementwise_kernelILi8EZZZNS0_15sin_kernel_cudaERNS_18TensorIteratorBaseEENKUlvE0_clEvENKUlvE2_clEvEUlN3c108BFloat16EE_St5arrayIPcLm2EEEEviT0_T1_ --------------------------
	.section	.nv.constant0._ZN2at6native29vectorized_elementwise_kernelILi8EZZZNS0_15sin_kernel_cudaERNS_18TensorIteratorBaseEENKUlvE0_clEvENKUlvE2_clEvEUlN3c108BFloat16EE_St5arrayIPcLm2EEEEviT0_T1_,"a",@progbits
	.sectionflags	@""
	.align	4
.nv.constant0._ZN2at6native29vectorized_elementwise_kernelILi8EZZZNS0_15sin_kernel_cudaERNS_18TensorIteratorBaseEENKUlvE0_clEvENKUlvE2_clEvEUlN3c108BFloat16EE_St5arrayIPcLm2EEEEviT0_T1_:
	.zero		920


//--------------------- .nv.constant0._ZN2at6native18elementwise_kernelILi128ELi4EZNS0_15gpu_kernel_implIZZZNS0_15sin_kernel_cudaERNS_18TensorIteratorBaseEENKUlvE0_clEvENKUlvE1_clEvEUlN3c104HalfEE_EEvS4_RKT_EUliE_EEviT1_ --------------------------
	.section	.nv.constant0._ZN2at6native18elementwise_kernelILi128ELi4EZNS0_15gpu_kernel_implIZZZNS0_15sin_kernel_cudaERNS_18TensorIteratorBaseEENKUlvE0_clEvENKUlvE1_clEvEUlN3c104HalfEE_EEvS4_RKT_EUliE_EEviT1_,"a",@progbits
	.sectionflags	@""
	.align	4
.nv.constant0._ZN2at6native18elementwise_kernelILi128ELi4EZNS0_15gpu_kernel_implIZZZNS0_15sin_kernel_cudaERNS_18TensorIteratorBaseEENKUlvE0_clEvENKUlvE1_clEvEUlN3c104HalfEE_EEvS4_RKT_EUliE_EEviT1_:
	.zero		1440


//--------------------- .nv.constant0._ZN2at6native27unrolled_elementwise_kernelIZZZNS0_15sin_kernel_cudaERNS_18TensorIteratorBaseEENKUlvE0_clEvENKUlvE1_clEvEUlN3c104HalfEE_St5arrayIPcLm2EELi4E23TrivialOffsetCalculatorILi1EjESD_NS0_6memory12LoadWithCastILi1EEENSE_13StoreWithCastILi1EEEEEviT_T0_T2_T3_T4_T5_ --------------------------
	.section	.nv.constant0._ZN2at6native27unrolled_elementwise_kernelIZZZNS0_15sin_kernel_cudaERNS_18TensorIteratorBaseEENKUlvE0_clEvENKUlvE1_clEvEUlN3c104HalfEE_St5arrayIPcLm2EELi4E23TrivialOffsetCalculatorILi1EjESD_NS0_6memory12LoadWithCastILi1EEENSE_13StoreWithCastILi1EEEEEviT_T0_T2_T3_T4_T5_,"a",@progbits
	.sectionflags	@""
	.align	4
.nv.constant0._ZN2at6native27unrolled_elementwise_kernelIZZZNS0_15sin_kernel_cudaERNS_18TensorIteratorBaseEENKUlvE0_clEvENKUlvE1_clEvEUlN3c104HalfEE_St5arrayIPcLm2EELi4E23TrivialOffsetCalculatorILi1EjESD_NS0_6memory12LoadWithCastILi1EEENSE_13StoreWithCastILi1EEEEEviT_T0_T2_T3_T4_T5_:
	.zero		940


//--------------------- .nv.constant0._ZN2at6native18elementwise_kernelILi128ELi4EZNS0_22gpu_kernel_impl_nocastIZZZNS0_15sin_kernel_cudaERNS_18TensorIteratorBaseEENKUlvE0_clEvENKUlvE1_clEvEUlN3c104HalfEE_EEvS4_RKT_EUliE_EEviT1_ --------------------------
	.section	.nv.constant0._ZN2at6native18elementwise_kernelILi128ELi4EZNS0_22gpu_kernel_impl_nocastIZZZNS0_15sin_kernel_cudaERNS_18TensorIteratorBaseEENKUlvE0_clEvENKUlvE1_clEvEUlN3c104HalfEE_EEvS4_RKT_EUliE_EEviT1_,"a",@progbits
	.sectionflags	@""
	.align	4
.nv.constant0._ZN2at6native18elementwise_kernelILi128ELi4EZNS0_22gpu_kernel_impl_nocastIZZZNS0_15sin_kernel_cudaERNS_18TensorIteratorBaseEENKUlvE0_clEvENKUlvE1_clEvEUlN3c104HalfEE_EEvS4_RKT_EUliE_EEviT1_:
	.zero		1440


//--------------------- .nv.constant0._ZN2at6native27unrolled_elementwise_kernelIZZZNS0_15sin_kernel_cudaERNS_18TensorIteratorBaseEENKUlvE0_clEvENKUlvE1_clEvEUlN3c104HalfEE_St5arrayIPcLm2EELi4E23TrivialOffsetCalculatorILi1EjESD_NS0_6memory15LoadWithoutCastENSE_16StoreWithoutCastEEEviT_T0_T2_T3_T4_T5_ --------------------------
	.section	.nv.constant0._ZN2at6native27unrolled_elementwise_kernelIZZZNS0_15sin_kernel_cudaERNS_18TensorIteratorBaseEENKUlvE0_clEvENKUlvE1_clEvEUlN3c104HalfEE_St5arrayIPcLm2EELi4E23TrivialOffsetCalculatorILi1EjESD_NS0_6memory15LoadWithoutCastENSE_16StoreWithoutCastEEEviT_T0_T2_T3_T4_T5_,"a",@progbits
	.sectionflags	@""
	.align	4
.nv.constant0._ZN2at6native27unrolled_elementwise_kernelIZZZNS0_15sin_kernel_cudaERNS_18TensorIteratorBaseEENKUlvE0_clEvENKUlvE1_clEvEUlN3c104HalfEE_St5arrayIPcLm2EELi4E23TrivialOffsetCalculatorILi1EjESD_NS0_6memory15LoadWithoutCastENSE_16StoreWithoutCastEEEviT_T0_T2_T3_T4_T5_:
	.zero		924


//--------------------- .nv.constant0._ZN2at6native29vectorized_elementwise_kernelILi2EZZZNS0_15sin_kernel_cudaERNS_18TensorIteratorBaseEENKUlvE0_clEvENKUlvE1_clEvEUlN3c104HalfEE_St5arrayIPcLm2EEEEviT0_T1_ --------------------------
	.section	.nv.constant0._ZN2at6native29vectorized_elementwise_kernelILi2EZZZNS0_15sin_kernel_cudaERNS_18TensorIteratorBaseEENKUlvE0_clEvENKUlvE1_clEvEUlN3c104HalfEE_St5arrayIPcLm2EEEEviT0_T1_,"a",@progbits
	.sectionflags	@""
	.align	4
.nv.constant0._ZN2at6native29vectorized_elementwise_kernelILi2EZZZNS0_15sin_kernel_cudaERNS_18TensorIteratorBaseEENKUlvE0_clEvENKUlvE1_clEvEUlN3c104HalfEE_St5arrayIPcLm2EEEEviT0_T1_:
	.zero		920


//--------------------- .nv.constant0._ZN2at6native29vectorized_elementwise_kernelILi4EZZZNS0_15sin_kernel_cudaERNS_18TensorIteratorBaseEENKUlvE0_clEvENKUlvE1_clEvEUlN3c104HalfEE_St5arrayIPcLm2EEEEviT0_T1_ --------------------------
	.section	.nv.constant0._ZN2at6native29vectorized_elementwise_kernelILi4EZZZNS0_15sin_kernel_cudaERNS_18TensorIteratorBaseEENKUlvE0_clEvENKUlvE1_clEvEUlN3c104HalfEE_St5arrayIPcLm2EEEEviT0_T1_,"a",@progbits
	.sectionflags	@""
	.align	4
.nv.constant0._ZN2at6native29vectorized_elementwise_kernelILi4EZZZNS0_15sin_kernel_cudaERNS_18TensorIteratorBaseEENKUlvE0_clEvENKUlvE1_clEvEUlN3c104HalfEE_St5arrayIPcLm2EEEEviT0_T1_:
	.zero		920


//--------------------- .nv.constant0._ZN2at6native29vectorized_elementwise_kernelILi8EZZZNS0_15sin_kernel_cudaERNS_18TensorIteratorBaseEENKUlvE0_clEvENKUlvE1_clEvEUlN3c104HalfEE_St5arrayIPcLm2EEEEviT0_T1_ --------------------------
	.section	.nv.constant0._ZN2at6native29vectorized_elementwise_kernelILi8EZZZNS0_15sin_kernel_cudaERNS_18TensorIteratorBaseEENKUlvE0_clEvENKUlvE1_clEvEUlN3c104HalfEE_St5arrayIPcLm2EEEEviT0_T1_,"a",@progbits
	.sectionflags	@""
	.align	4
.nv.constant0._ZN2at6native29vectorized_elementwise_kernelILi8EZZZNS0_15sin_kernel_cudaERNS_18TensorIteratorBaseEENKUlvE0_clEvENKUlvE1_clEvEUlN3c104HalfEE_St5arrayIPcLm2EEEEviT0_T1_:
	.zero		920


//--------------------- .nv.constant0._ZN2at6native18elementwise_kernelILi128ELi4EZNS0_15gpu_kernel_implIZZZNS0_15sin_kernel_cudaERNS_18TensorIteratorBaseEENKUlvE0_clEvENKUlvE0_clEvEUlfE_EEvS4_RKT_EUliE_EEviT1_ --------------------------
	.section	.nv.constant0._ZN2at6native18elementwise_kernelILi128ELi4EZNS0_15gpu_kernel_implIZZZNS0_15sin_kernel_cudaERNS_18TensorIteratorBaseEENKUlvE0_clEvENKUlvE0_clEvEUlfE_EEvS4_RKT_EUliE_EEviT1_,"a",@progbits
	.sectionflags	@""
	.align	4
.nv.constant0._ZN2at6native18elementwise_kernelILi128ELi4EZNS0_15gpu_kernel_implIZZZNS0_15sin_kernel_cudaERNS_18TensorIteratorBaseEENKUlvE0_clEvENKUlvE0_clEvEUlfE_EEvS4_RKT_EUliE_EEviT1_:
	.zero		1440


//--------------------- .nv.constant0._ZN2at6native27unrolled_elementwise_kernelIZZZNS0_15sin_kernel_cudaERNS_18TensorIteratorBaseEENKUlvE0_clEvENKUlvE0_clEvEUlfE_St5arrayIPcLm2EELi4E23TrivialOffsetCalculatorILi1EjESB_NS0_6memory12LoadWithCastILi1EEENSC_13StoreWithCastILi1EEEEEviT_T0_T2_T3_T4_T5_ --------------------------
	.section	.nv.constant0._ZN2at6native27unrolled_elementwise_kernelIZZZNS0_15sin_kernel_cudaERNS_18TensorIteratorBaseEENKUlvE0_clEvENKUlvE0_clEvEUlfE_St5arrayIPcLm2EELi4E23TrivialOffsetCalculatorILi1EjESB_NS0_6memory12LoadWithCastILi1EEENSC_13StoreWithCastILi1EEEEEviT_T0_T2_T3_T4_T5_,"a",@progbits
	.sectionflags	@""
	.align	4
.nv.constant0._ZN2at6native27unrolled_elementwise_kernelIZZZNS0_15sin_kernel_cudaERNS_18TensorIteratorBaseEENKUlvE0_clEvENKUlvE0_clEvEUlfE_St5arrayIPcLm2EELi4E23TrivialOffsetCalculatorILi1EjESB_NS0_6memory12LoadWithCastILi1EEENSC_13StoreWithCastILi1EEEEEviT_T0_T2_T3_T4_T5_:
	.zero		940


//--------------------- .nv.constant0._ZN2at6native18elementwise_kernelILi128ELi2EZNS0_22gpu_kernel_impl_nocastIZZZNS0_15sin_kernel_cudaERNS_18TensorIteratorBaseEENKUlvE0_clEvENKUlvE0_clEvEUlfE_EEvS4_RKT_EUliE_EEviT1_ --------------------------
	.section	.nv.constant0._ZN2at6native18elementwise_kernelILi128ELi2EZNS0_22gpu_kernel_impl_nocastIZZZNS0_15sin_kernel_cudaERNS_18TensorIteratorBaseEENKUlvE0_clEvENKUlvE0_clEvEUlfE_EEvS4_RKT_EUliE_EEviT1_,"a",@progbits
	.sectionflags	@""
	.align	4
.nv.constant0._ZN2at6native18elementwise_kernelILi128ELi2EZNS0_22gpu_kernel_impl_nocastIZZZNS0_15sin_kernel_cudaERNS_18TensorIteratorBaseEENKUlvE0_clEvENKUlvE0_clEvEUlfE_EEvS4_RKT_EUliE_EEviT1_:
	.zero		1440


//--------------------- .nv.constant0._ZN2at6native27unrolled_elementwise_kernelIZZZNS0_15sin_kernel_cudaERNS_18TensorIteratorBaseEENKUlvE0_clEvENKUlvE0_clEvEUlfE_St5arrayIPcLm2EELi4E23TrivialOffsetCalculatorILi1EjESB_NS0_6memory15LoadWithoutCastENSC_16StoreWithoutCastEEEviT_T0_T2_T3_T4_T5_ --------------------------
	.section	.nv.constant0._ZN2at6native27unrolled_elementwise_kernelIZZZNS0_15sin_kernel_cudaERNS_18TensorIteratorBaseEENKUlvE0_clEvENKUlvE0_clEvEUlfE_St5arrayIPcLm2EELi4E23TrivialOffsetCalculatorILi1EjESB_NS0_6memory15LoadWithoutCastENSC_16StoreWithoutCastEEEviT_T0_T2_T3_T4_T5_,"a",@progbits
	.sectionflags	@""
	.align	4
.nv.constant0._ZN2at6native27unrolled_elementwise_kernelIZZZNS0_15sin_kernel_cudaERNS_18TensorIteratorBaseEENKUlvE0_clEvENKUlvE0_clEvEUlfE_St5arrayIPcLm2EELi4E23TrivialOffsetCalculatorILi1EjESB_NS0_6memory15LoadWithoutCastENSC_16StoreWithoutCastEEEviT_T0_T2_T3_T4_T5_:
	.zero		924


//--------------------- .nv.constant0._ZN2at6native29vectorized_elementwise_kernelILi2EZZZNS0_15sin_kernel_cudaERNS_18TensorIteratorBaseEENKUlvE0_clEvENKUlvE0_clEvEUlfE_St5arrayIPcLm2EEEEviT0_T1_ --------------------------
	.section	.nv.constant0._ZN2at6native29vectorized_elementwise_kernelILi2EZZZNS0_15sin_kernel_cudaERNS_18TensorIteratorBaseEENKUlvE0_clEvENKUlvE0_clEvEUlfE_St5arrayIPcLm2EEEEviT0_T1_,"a",@progbits
	.sectionflags	@""
	.align	4
.nv.constant0._ZN2at6native29vectorized_elementwise_kernelILi2EZZZNS0_15sin_kernel_cudaERNS_18TensorIteratorBaseEENKUlvE0_clEvENKUlvE0_clEvEUlfE_St5arrayIPcLm2EEEEviT0_T1_:
	.zero		920


//--------------------- .nv.constant0._ZN2at6native29vectorized_elementwise_kernelILi4EZZZNS0_15sin_kernel_cudaERNS_18TensorIteratorBaseEENKUlvE0_clEvENKUlvE0_clEvEUlfE_St5arrayIPcLm2EEEEviT0_T1_ --------------------------
	.section	.nv.constant0._ZN2at6native29vectorized_elementwise_kernelILi4EZZZNS0_15sin_kernel_cudaERNS_18TensorIteratorBaseEENKUlvE0_clEvENKUlvE0_clEvEUlfE_St5arrayIPcLm2EEEEviT0_T1_,"a",@progbits
	.sectionflags	@""
	.align	4
.nv.constant0._ZN2at6native29vectorized_elementwise_kernelILi4EZZZNS0_15sin_kernel_cudaERNS_18TensorIteratorBaseEENKUlvE0_clEvENKUlvE0_clEvEUlfE_St5arrayIPcLm2EEEEviT0_T1_:
	.zero		920


//--------------------- .nv.constant0._ZN2at6native29vectorized_elementwise_kernelILi8EZZZNS0_15sin_kernel_cudaERNS_18TensorIteratorBaseEENKUlvE0_clEvENKUlvE0_clEvEUlfE_St5arrayIPcLm2EEEEviT0_T1_ --------------------------
	.section	.nv.constant0._ZN2at6native29vectorized_elementwise_kernelILi8EZZZNS0_15sin_kernel_cudaERNS_18TensorIteratorBaseEENKUlvE0_clEvENKUlvE0_clEvEUlfE_St5arrayIPcLm2EEEEviT0_T1_,"a",@progbits
	.sectionflags	@""
	.align	4
.nv.constant0._ZN2at6native29vectorized_elementwise_kernelILi8EZZZNS0_15sin_kernel_cudaERNS_18TensorIteratorBaseEENKUlvE0_clEvENKUlvE0_clEvEUlfE_St5arrayIPcLm2EEEEviT0_T1_:
	.zero		920


//--------------------- .nv.constant0._ZN2at6native18elementwise_kernelILi128ELi4EZNS0_15gpu_kernel_implIZZZNS0_15sin_kernel_cudaERNS_18TensorIteratorBaseEENKUlvE0_clEvENKUlvE_clEvEUldE_EEvS4_RKT_EUliE_EEviT1_ --------------------------
	.section	.nv.constant0._ZN2at6native18elementwise_kernelILi128ELi4EZNS0_15gpu_kernel_implIZZZNS0_15sin_kernel_cudaERNS_18TensorIteratorBaseEENKUlvE0_clEvENKUlvE_clEvEUldE_EEvS4_RKT_EUliE_EEviT1_,"a",@progbits
	.sectionflags	@""
	.align	4
.nv.constant0._ZN2at6native18elementwise_kernelILi128ELi4EZNS0_15gpu_kernel_implIZZZNS0_15sin_kernel_cudaERNS_18TensorIteratorBaseEENKUlvE0_clEvENKUlvE_clEvEUldE_EEvS4_RKT_EUliE_EEviT1_:
	.zero		1440


//--------------------- .nv.constant0._ZN2at6native27unrolled_elementwise_kernelIZZZNS0_15sin_kernel_cudaERNS_18TensorIteratorBaseEENKUlvE0_clEvENKUlvE_clEvEUldE_St5arrayIPcLm2EELi4E23TrivialOffsetCalculatorILi1EjESB_NS0_6memory12LoadWithCastILi1EEENSC_13StoreWithCastILi1EEEEEviT_T0_T2_T3_T4_T5_ --------------------------
	.section	.nv.constant0._ZN2at6native27unrolled_elementwise_kernelIZZZNS0_15sin_kernel_cudaERNS_18TensorIteratorBaseEENKUlvE0_clEvENKUlvE_clEvEUldE_St5arrayIPcLm2EELi4E23TrivialOffsetCalculatorILi1EjESB_NS0_6memory12LoadWithCastILi1EEENSC_13StoreWithCastILi1EEEEEviT_T0_T2_T3_T4_T5_,"a",@progbits
	.sectionflags	@""
	.align	4
.nv.constant0._ZN2at6native27unrolled_elementwise_kernelIZZZNS0_15sin_kernel_cudaERNS_18TensorIteratorBaseEENKUlvE0_clEvENKUlvE_clEvEUldE_St5arrayIPcLm2EELi4E23TrivialOffsetCalculatorILi1EjESB_NS0_6memory12LoadWithCastILi1EEENSC_13StoreWithCastILi1EEEEEviT_T0_T2_T3_T4_T5_:
	.zero		940


//--------------------- .nv.constant0._ZN2at6native18elementwise_kernelILi128ELi2EZNS0_22gpu_kernel_impl_nocastIZZZNS0_15sin_kernel_cudaERNS_18TensorIteratorBaseEENKUlvE0_clEvENKUlvE_clEvEUldE_EEvS4_RKT_EUliE_EEviT1_ --------------------------
	.section	.nv.constant0._ZN2at6native18elementwise_kernelILi128ELi2EZNS0_22gpu_kernel_impl_nocastIZZZNS0_15sin_kernel_cudaERNS_18TensorIteratorBaseEENKUlvE0_clEvENKUlvE_clEvEUldE_EEvS4_RKT_EUliE_EEviT1_,"a",@progbits
	.sectionflags	@""
	.align	4
.nv.constant0._ZN2at6native18elementwise_kernelILi128ELi2EZNS0_22gpu_kernel_impl_nocastIZZZNS0_15sin_kernel_cudaERNS_18TensorIteratorBaseEENKUlvE0_clEvENKUlvE_clEvEUldE_EEvS4_RKT_EUliE_EEviT1_:
	.zero		1440


//--------------------- .nv.constant0._ZN2at6native27unrolled_elementwise_kernelIZZZNS0_15sin_kernel_cudaERNS_18TensorIteratorBaseEENKUlvE0_clEvENKUlvE_clEvEUldE_St5arrayIPcLm2EELi4E23TrivialOffsetCalculatorILi1EjESB_NS0_6memory15LoadWithoutCastENSC_16StoreWithoutCastEEEviT_T0_T2_T3_T4_T5_ --------------------------
	.section	.nv.constant0._ZN2at6native27unrolled_elementwise_kernelIZZZNS0_15sin_kernel_cudaERNS_18TensorIteratorBaseEENKUlvE0_clEvENKUlvE_clEvEUldE_St5arrayIPcLm2EELi4E23TrivialOffsetCalculatorILi1EjESB_NS0_6memory15LoadWithoutCastENSC_16StoreWithoutCastEEEviT_T0_T2_T3_T4_T5_,"a",@progbits
	.sectionflags	@""
	.align	4
.nv.constant0._ZN2at6native27unrolled_elementwise_kernelIZZZNS0_15sin_kernel_cudaERNS_18TensorIteratorBaseEENKUlvE0_clEvENKUlvE_clEvEUldE_St5arrayIPcLm2EELi4E23TrivialOffsetCalculatorILi1EjESB_NS0_6memory15LoadWithoutCastENSC_16StoreWithoutCastEEEviT_T0_T2_T3_T4_T5_:
	.zero		924


//--------------------- .nv.constant0._ZN2at6native29vectorized_elementwise_kernelILi2EZZZNS0_15sin_kernel_cudaERNS_18TensorIteratorBaseEENKUlvE0_clEvENKUlvE_clEvEUldE_St5arrayIPcLm2EEEEviT0_T1_ --------------------------
	.section	.nv.constant0._ZN2at6native29vectorized_elementwise_kernelILi2EZZZNS0_15sin_kernel_cudaERNS_18TensorIteratorBaseEENKUlvE0_clEvENKUlvE_clEvEUldE_St5arrayIPcLm2EEEEviT0_T1_,"a",@progbits
	.sectionflags	@""
	.align	4
.nv.constant0._ZN2at6native29vectorized_elementwise_kernelILi2EZZZNS0_15sin_kernel_cudaERNS_18TensorIteratorBaseEENKUlvE0_clEvENKUlvE_clEvEUldE_St5arrayIPcLm2EEEEviT0_T1_:
	.zero		920


//--------------------- .nv.constant0._ZN2at6native29vectorized_elementwise_kernelILi4EZZZNS0_15sin_kernel_cudaERNS_18TensorIteratorBaseEENKUlvE0_clEvENKUlvE_clEvEUldE_St5arrayIPcLm2EEEEviT0_T1_ --------------------------
	.section	.nv.constant0._ZN2at6native29vectorized_elementwise_kernelILi4EZZZNS0_15sin_kernel_cudaERNS_18TensorIteratorBaseEENKUlvE0_clEvENKUlvE_clEvEUldE_St5arrayIPcLm2EEEEviT0_T1_,"a",@progbits
	.sectionflags	@""
	.align	4
.nv.constant0._ZN2at6native29vectorized_elementwise_kernelILi4EZZZNS0_15sin_kernel_cudaERNS_18TensorIteratorBaseEENKUlvE0_clEvENKUlvE_clEvEUldE_St5arrayIPcLm2EEEEviT0_T1_:
	.zero		920


//--------------------- .nv.constant0._ZN2at6native29vectorized_elementwise_kernelILi8EZZZNS0_15sin_kernel_cudaERNS_18TensorIteratorBaseEENKUlvE0_clEvENKUlvE_clEvEUldE_St5arrayIPcLm2EEEEviT0_T1_ --------------------------
	.section	.nv.constant0._ZN2at6native29vectorized_elementwise_kernelILi8EZZZNS0_15sin_kernel_cudaERNS_18TensorIteratorBaseEENKUlvE0_clEvENKUlvE_clEvEUldE_St5arrayIPcLm2EEEEviT0_T1_,"a",@progbits
	.sectionflags	@""
	.align	4
.nv.constant0._ZN2at6native29vectorized_elementwise_kernelILi8EZZZNS0_15sin_kernel_cudaERNS_18TensorIteratorBaseEENKUlvE0_clEvENKUlvE_clEvEUldE_St5arrayIPcLm2EEEEviT0_T1_:
	.zero		920


//--------------------- SYMBOLS --------------------------

	.type		.nv.reservedSmem.offset0,@object
	.size		.nv.reservedSmem.offset0,0x4
	.type		__assertfail,@function
